	.headerflags	@"EF_CUDA_TEXMODE_UNIFIED EF_CUDA_64BIT_ADDRESS EF_CUDA_SM86 EF_CUDA_VIRTUAL_SM(EF_CUDA_SM86)"
	.elftype	@"ET_EXEC"


//--------------------- .nv.info                  --------------------------
	.section	.nv.info,"",@"SHT_CUDA_INFO"
	.align	4


	//----- nvinfo : EIATTR_REGCOUNT
	.align		4
        /*0000*/ 	.byte	0x04, 0x2f
        /*0002*/ 	.short	(.L_8 - .L_7)
	.align		4
.L_7:
        /*0004*/ 	.word	index@(_ZN41_INTERNAL_2148b633_10_fmha_i8_cu_e1def6af15__shfl_xor_syncEjfii)
        /*0008*/ 	.word	0x00000018


	//----- nvinfo : EIATTR_FRAME_SIZE
	.align		4
.L_8:
        /*000c*/ 	.byte	0x04, 0x11
        /*000e*/ 	.short	(.L_10 - .L_9)
	.align		4
.L_9:
        /*0010*/ 	.word	index@(_ZN41_INTERNAL_2148b633_10_fmha_i8_cu_e1def6af15__shfl_xor_syncEjfii)
        /*0014*/ 	.word	0x00000020


	//----- nvinfo : EIATTR_REGCOUNT
	.align		4
.L_10:
        /*0018*/ 	.byte	0x04, 0x2f
        /*001a*/ 	.short	(.L_12 - .L_11)
	.align		4
.L_11:
        /*001c*/ 	.word	index@(_ZN41_INTERNAL_2148b633_10_fmha_i8_cu_e1def6af24__cvta_generic_to_sharedEPKv)
        /*0020*/ 	.word	0x00000018


	//----- nvinfo : EIATTR_FRAME_SIZE
	.align		4
.L_12:
        /*0024*/ 	.byte	0x04, 0x11
        /*0026*/ 	.short	(.L_14 - .L_13)
	.align		4
.L_13:
        /*0028*/ 	.word	index@(_ZN41_INTERNAL_2148b633_10_fmha_i8_cu_e1def6af24__cvta_generic_to_sharedEPKv)
        /*002c*/ 	.word	0x00000000


	//----- nvinfo : EIATTR_REGCOUNT
	.align		4
.L_14:
        /*0030*/ 	.byte	0x04, 0x2f
        /*0032*/ 	.short	(.L_16 - .L_15)
	.align		4
.L_15:
        /*0034*/ 	.word	index@(_ZN41_INTERNAL_2148b633_10_fmha_i8_cu_e1def6af3maxEff)
        /*0038*/ 	.word	0x00000018


	//----- nvinfo : EIATTR_FRAME_SIZE
	.align		4
.L_16:
        /*003c*/ 	.byte	0x04, 0x11
        /*003e*/ 	.short	(.L_18 - .L_17)
	.align		4
.L_17:
        /*0040*/ 	.word	index@(_ZN41_INTERNAL_2148b633_10_fmha_i8_cu_e1def6af3maxEff)
        /*0044*/ 	.word	0x00000010


	//----- nvinfo : EIATTR_REGCOUNT
	.align		4
.L_18:
        /*0048*/ 	.byte	0x04, 0x2f
        /*004a*/ 	.short	(.L_20 - .L_19)
	.align		4
.L_19:
        /*004c*/ 	.word	index@(_ZN41_INTERNAL_2148b633_10_fmha_i8_cu_e1def6af3minEff)
        /*0050*/ 	.word	0x00000018


	//----- nvinfo : EIATTR_FRAME_SIZE
	.align		4
.L_20:
        /*0054*/ 	.byte	0x04, 0x11
        /*0056*/ 	.short	(.L_22 - .L_21)
	.align		4
.L_21:
        /*0058*/ 	.word	index@(_ZN41_INTERNAL_2148b633_10_fmha_i8_cu_e1def6af3minEff)
        /*005c*/ 	.word	0x00000010


	//----- nvinfo : EIATTR_REGCOUNT
	.align		4
.L_22:
        /*0060*/ 	.byte	0x04, 0x2f
        /*0062*/ 	.short	(.L_24 - .L_23)
	.align		4
.L_23:
        /*0064*/ 	.word	index@(__expf)
        /*0068*/ 	.word	0x00000018


	//----- nvinfo : EIATTR_FRAME_SIZE
	.align		4
.L_24:
        /*006c*/ 	.byte	0x04, 0x11
        /*006e*/ 	.short	(.L_26 - .L_25)
	.align		4
.L_25:
        /*0070*/ 	.word	index@(__expf)
        /*0074*/ 	.word	0x00000000


	//----- nvinfo : EIATTR_REGCOUNT
	.align		4
.L_26:
        /*0078*/ 	.byte	0x04, 0x2f
        /*007a*/ 	.short	(.L_28 - .L_27)
	.align		4
.L_27:
        /*007c*/ 	.word	index@(__float2int_rn)
        /*0080*/ 	.word	0x00000018


	//----- nvinfo : EIATTR_FRAME_SIZE
	.align		4
.L_28:
        /*0084*/ 	.byte	0x04, 0x11
        /*0086*/ 	.short	(.L_30 - .L_29)
	.align		4
.L_29:
        /*0088*/ 	.word	index@(__float2int_rn)
        /*008c*/ 	.word	0x00000000


	//----- nvinfo : EIATTR_REGCOUNT
	.align		4
.L_30:
        /*0090*/ 	.byte	0x04, 0x2f
        /*0092*/ 	.short	(.L_32 - .L_31)
	.align		4
.L_31:
        /*0094*/ 	.word	index@(__frcp_rn)
        /*0098*/ 	.word	0x00000018


	//----- nvinfo : EIATTR_FRAME_SIZE
	.align		4
.L_32:
        /*009c*/ 	.byte	0x04, 0x11
        /*009e*/ 	.short	(.L_34 - .L_33)
	.align		4
.L_33:
        /*00a0*/ 	.word	index@(__frcp_rn)
        /*00a4*/ 	.word	0x00000010


	//----- nvinfo : EIATTR_REGCOUNT
	.align		4
.L_34:
        /*00a8*/ 	.byte	0x04, 0x2f
        /*00aa*/ 	.short	(.L_36 - .L_35)
	.align		4
.L_35:
        /*00ac*/ 	.word	index@(fmaxf)
        /*00b0*/ 	.word	0x00000018


	//----- nvinfo : EIATTR_FRAME_SIZE
	.align		4
.L_36:
        /*00b4*/ 	.byte	0x04, 0x11
        /*00b6*/ 	.short	(.L_38 - .L_37)
	.align		4
.L_37:
        /*00b8*/ 	.word	index@(fmaxf)
        /*00bc*/ 	.word	0x00000000


	//----- nvinfo : EIATTR_REGCOUNT
	.align		4
.L_38:
        /*00c0*/ 	.byte	0x04, 0x2f
        /*00c2*/ 	.short	(.L_40 - .L_39)
	.align		4
.L_39:
        /*00c4*/ 	.word	index@(fminf)
        /*00c8*/ 	.word	0x00000018


	//----- nvinfo : EIATTR_FRAME_SIZE
	.align		4
.L_40:
        /*00cc*/ 	.byte	0x04, 0x11
        /*00ce*/ 	.short	(.L_42 - .L_41)
	.align		4
.L_41:
        /*00d0*/ 	.word	index@(fminf)
        /*00d4*/ 	.word	0x00000000


	//----- nvinfo : EIATTR_REGCOUNT
	.align		4
.L_42:
        /*00d8*/ 	.byte	0x04, 0x2f
        /*00da*/ 	.short	(.L_44 - .L_43)
	.align		4
.L_43:
        /*00dc*/ 	.word	index@(_ZN41_INTERNAL_2148b633_10_fmha_i8_cu_e1def6af6nvcuda4wmma19__get_storage_valueIiiiEET0_T1_)
        /*00e0*/ 	.word	0x00000018


	//----- nvinfo : EIATTR_FRAME_SIZE
	.align		4
.L_44:
        /*00e4*/ 	.byte	0x04, 0x11
        /*00e6*/ 	.short	(.L_46 - .L_45)
	.align		4
.L_45:
        /*00e8*/ 	.word	index@(_ZN41_INTERNAL_2148b633_10_fmha_i8_cu_e1def6af6nvcuda4wmma19__get_storage_valueIiiiEET0_T1_)
        /*00ec*/ 	.word	0x00000000


	//----- nvinfo : EIATTR_REGCOUNT
	.align		4
.L_46:
        /*00f0*/ 	.byte	0x04, 0x2f
        /*00f2*/ 	.short	(.L_48 - .L_47)
	.align		4
.L_47:
        /*00f4*/ 	.word	index@(_ZN41_INTERNAL_2148b633_10_fmha_i8_cu_e1def6af6nvcuda4wmma19__get_storage_valueIfffEET0_T1_)
        /*00f8*/ 	.word	0x00000018


	//----- nvinfo : EIATTR_FRAME_SIZE
	.align		4
.L_48:
        /*00fc*/ 	.byte	0x04, 0x11
        /*00fe*/ 	.short	(.L_50 - .L_49)
	.align		4
.L_49:
        /*0100*/ 	.word	index@(_ZN41_INTERNAL_2148b633_10_fmha_i8_cu_e1def6af6nvcuda4wmma19__get_storage_valueIfffEET0_T1_)
        /*0104*/ 	.word	0x00000000


	//----- nvinfo : EIATTR_REGCOUNT
	.align		4
.L_50:
        /*0108*/ 	.byte	0x04, 0x2f
        /*010a*/ 	.short	(.L_52 - .L_51)
	.align		4
.L_51:
        /*010c*/ 	.word	index@(_ZN41_INTERNAL_2148b633_10_fmha_i8_cu_e1def6af6nvcuda4wmma8mma_syncERNS1_8fragmentINS1_11accumulatorELi16ELi16ELi16EivEERKNS2_INS1_8matrix_aELi16ELi16ELi16EaNS1_9row_majorEEERKNS2_INS1_8matrix_bELi16ELi16ELi16EaS7_EERKS4_b)
        /*0110*/ 	.word	0x00000036


	//----- nvinfo : EIATTR_FRAME_SIZE
	.align		4
.L_52:
        /*0114*/ 	.byte	0x04, 0x11
        /*0116*/ 	.short	(.L_54 - .L_53)
	.align		4
.L_53:
        /*0118*/ 	.word	index@(_ZN41_INTERNAL_2148b633_10_fmha_i8_cu_e1def6af6nvcuda4wmma8mma_syncERNS1_8fragmentINS1_11accumulatorELi16ELi16ELi16EivEERKNS2_INS1_8matrix_aELi16ELi16ELi16EaNS1_9row_majorEEERKNS2_INS1_8matrix_bELi16ELi16ELi16EaS7_EERKS4_b)
        /*011c*/ 	.word	0x00000000


	//----- nvinfo : EIATTR_REGCOUNT
	.align		4
.L_54:
        /*0120*/ 	.byte	0x04, 0x2f
        /*0122*/ 	.short	(.L_56 - .L_55)
	.align		4
.L_55:
        /*0124*/ 	.word	index@(_ZN41_INTERNAL_2148b633_10_fmha_i8_cu_e1def6af6nvcuda4wmma16load_matrix_syncERNS1_8fragmentINS1_8matrix_bELi16ELi16ELi16EaNS1_9row_majorEEEPKaj)
        /*0128*/ 	.word	0x0000002e


	//----- nvinfo : EIATTR_FRAME_SIZE
	.align		4
.L_56:
        /*012c*/ 	.byte	0x04, 0x11
        /*012e*/ 	.short	(.L_58 - .L_57)
	.align		4
.L_57:
        /*0130*/ 	.word	index@(_ZN41_INTERNAL_2148b633_10_fmha_i8_cu_e1def6af6nvcuda4wmma16load_matrix_syncERNS1_8fragmentINS1_8matrix_bELi16ELi16ELi16EaNS1_9row_majorEEEPKaj)
        /*0134*/ 	.word	0x00000000


	//----- nvinfo : EIATTR_REGCOUNT
	.align		4
.L_58:
        /*0138*/ 	.byte	0x04, 0x2f
        /*013a*/ 	.short	(.L_60 - .L_59)
	.align		4
.L_59:
        /*013c*/ 	.word	index@(_ZN41_INTERNAL_2148b633_10_fmha_i8_cu_e1def6af6nvcuda4wmma8mma_syncERNS1_8fragmentINS1_11accumulatorELi16ELi16ELi16EivEERKNS2_INS1_8matrix_aELi16ELi16ELi16EaNS1_9row_majorEEERKNS2_INS1_8matrix_bELi16ELi16ELi16EaNS1_9col_majorEEERKS4_b)
        /*0140*/ 	.word	0x00000036


	//----- nvinfo : EIATTR_FRAME_SIZE
	.align		4
.L_60:
        /*0144*/ 	.byte	0x04, 0x11
        /*0146*/ 	.short	(.L_62 - .L_61)
	.align		4
.L_61:
        /*0148*/ 	.word	index@(_ZN41_INTERNAL_2148b633_10_fmha_i8_cu_e1def6af6nvcuda4wmma8mma_syncERNS1_8fragmentINS1_11accumulatorELi16ELi16ELi16EivEERKNS2_INS1_8matrix_aELi16ELi16ELi16EaNS1_9row_majorEEERKNS2_INS1_8matrix_bELi16ELi16ELi16EaNS1_9col_majorEEERKS4_b)
        /*014c*/ 	.word	0x00000000


	//----- nvinfo : EIATTR_REGCOUNT
	.align		4
.L_62:
        /*0150*/ 	.byte	0x04, 0x2f
        /*0152*/ 	.short	(.L_64 - .L_63)
	.align		4
.L_63:
        /*0154*/ 	.word	index@(_ZN41_INTERNAL_2148b633_10_fmha_i8_cu_e1def6af6nvcuda4wmma16load_matrix_syncERNS1_8fragmentINS1_8matrix_bELi16ELi16ELi16EaNS1_9col_majorEEEPKaj)
        /*0158*/ 	.word	0x00000024


	//----- nvinfo : EIATTR_FRAME_SIZE
	.align		4
.L_64:
        /*015c*/ 	.byte	0x04, 0x11
        /*015e*/ 	.short	(.L_66 - .L_65)
	.align		4
.L_65:
        /*0160*/ 	.word	index@(_ZN41_INTERNAL_2148b633_10_fmha_i8_cu_e1def6af6nvcuda4wmma16load_matrix_syncERNS1_8fragmentINS1_8matrix_bELi16ELi16ELi16EaNS1_9col_majorEEEPKaj)
        /*0164*/ 	.word	0x00000000


	//----- nvinfo : EIATTR_REGCOUNT
	.align		4
.L_66:
        /*0168*/ 	.byte	0x04, 0x2f
        /*016a*/ 	.short	(.L_68 - .L_67)
	.align		4
.L_67:
        /*016c*/ 	.word	index@(_ZN41_INTERNAL_2148b633_10_fmha_i8_cu_e1def6af6nvcuda4wmma16load_matrix_syncERNS1_8fragmentINS1_8matrix_aELi16ELi16ELi16EaNS1_9row_majorEEEPKaj)
        /*0170*/ 	.word	0x00000024


	//----- nvinfo : EIATTR_FRAME_SIZE
	.align		4
.L_68:
        /*0174*/ 	.byte	0x04, 0x11
        /*0176*/ 	.short	(.L_70 - .L_69)
	.align		4
.L_69:
        /*0178*/ 	.word	index@(_ZN41_INTERNAL_2148b633_10_fmha_i8_cu_e1def6af6nvcuda4wmma16load_matrix_syncERNS1_8fragmentINS1_8matrix_aELi16ELi16ELi16EaNS1_9row_majorEEEPKaj)
        /*017c*/ 	.word	0x00000000


	//----- nvinfo : EIATTR_REGCOUNT
	.align		4
.L_70:
        /*0180*/ 	.byte	0x04, 0x2f
        /*0182*/ 	.short	(.L_72 - .L_71)
	.align		4
.L_71:
        /*0184*/ 	.word	index@(_ZN41_INTERNAL_2148b633_10_fmha_i8_cu_e1def6af6nvcuda4wmma13fill_fragmentIiLi8ELi8EEEvRNS1_11__frag_baseIT_XT0_EXT1_EEERKNS1_13helper_traitsIS4_E18fill_argument_typeE)
        /*0188*/ 	.word	0x0000001a


	//----- nvinfo : EIATTR_FRAME_SIZE
	.align		4
.L_72:
        /*018c*/ 	.byte	0x04, 0x11
        /*018e*/ 	.short	(.L_74 - .L_73)
	.align		4
.L_73:
        /*0190*/ 	.word	index@(_ZN41_INTERNAL_2148b633_10_fmha_i8_cu_e1def6af6nvcuda4wmma13fill_fragmentIiLi8ELi8EEEvRNS1_11__frag_baseIT_XT0_EXT1_EEERKNS1_13helper_traitsIS4_E18fill_argument_typeE)
        /*0194*/ 	.word	0x00000028


	//----- nvinfo : EIATTR_REGCOUNT
	.align		4
.L_74:
        /*0198*/ 	.byte	0x04, 0x2f
        /*019a*/ 	.short	(.L_76 - .L_75)
	.align		4
.L_75:
        /*019c*/ 	.word	index@(_ZN41_INTERNAL_2148b633_10_fmha_i8_cu_e1def6af6nvcuda4wmma13fill_fragmentIfLi8ELi8EEEvRNS1_11__frag_baseIT_XT0_EXT1_EEERKNS1_13helper_traitsIS4_E18fill_argument_typeE)
        /*01a0*/ 	.word	0x0000001a


	//----- nvinfo : EIATTR_FRAME_SIZE
	.align		4
.L_76:
        /*01a4*/ 	.byte	0x04, 0x11
        /*01a6*/ 	.short	(.L_78 - .L_77)
	.align		4
.L_77:
        /*01a8*/ 	.word	index@(_ZN41_INTERNAL_2148b633_10_fmha_i8_cu_e1def6af6nvcuda4wmma13fill_fragmentIfLi8ELi8EEEvRNS1_11__frag_baseIT_XT0_EXT1_EEERKNS1_13helper_traitsIS4_E18fill_argument_typeE)
        /*01ac*/ 	.word	0x00000028


	//----- nvinfo : EIATTR_REGCOUNT
	.align		4
.L_78:
        /*01b0*/ 	.byte	0x04, 0x2f
        /*01b2*/ 	.short	(.L_80 - .L_79)
	.align		4
.L_79:
        /*01b4*/ 	.word	index@(_ZN18cooperative_groups4__v17details20tiled_partition_implILj32ENS0_12thread_blockEEC2ERKS3_)
        /*01b8*/ 	.word	0x00000018


	//----- nvinfo : EIATTR_FRAME_SIZE
	.align		4
.L_80:
        /*01bc*/ 	.byte	0x04, 0x11
        /*01be*/ 	.short	(.L_82 - .L_81)
	.align		4
.L_81:
        /*01c0*/ 	.word	index@(_ZN18cooperative_groups4__v17details20tiled_partition_implILj32ENS0_12thread_blockEEC2ERKS3_)
        /*01c4*/ 	.word	0x00000018


	//----- nvinfo : EIATTR_REGCOUNT
	.align		4
.L_82:
        /*01c8*/ 	.byte	0x04, 0x2f
        /*01ca*/ 	.short	(.L_84 - .L_83)
	.align		4
.L_83:
        /*01cc*/ 	.word	index@(_ZN18cooperative_groups4__v17details22thread_block_tile_implILj32ENS0_12thread_blockELb0EEC2ERKS3_)
        /*01d0*/ 	.word	0x00000018


	//----- nvinfo : EIATTR_FRAME_SIZE
	.align		4
.L_84:
        /*01d4*/ 	.byte	0x04, 0x11
        /*01d6*/ 	.short	(.L_86 - .L_85)
	.align		4
.L_85:
        /*01d8*/ 	.word	index@(_ZN18cooperative_groups4__v17details22thread_block_tile_implILj32ENS0_12thread_blockELb0EEC2ERKS3_)
        /*01dc*/ 	.word	0x00000018


	//----- nvinfo : EIATTR_REGCOUNT
	.align		4
.L_86:
        /*01e0*/ 	.byte	0x04, 0x2f
        /*01e2*/ 	.short	(.L_88 - .L_87)
	.align		4
.L_87:
        /*01e4*/ 	.word	index@(_ZN18cooperative_groups4__v131__single_warp_thread_block_tileILj32ENS0_12thread_blockEEC2Ev)
        /*01e8*/ 	.word	0x00000018


	//----- nvinfo : EIATTR_FRAME_SIZE
	.align		4
.L_88:
        /*01ec*/ 	.byte	0x04, 0x11
        /*01ee*/ 	.short	(.L_90 - .L_89)
	.align		4
.L_89:
        /*01f0*/ 	.word	index@(_ZN18cooperative_groups4__v131__single_warp_thread_block_tileILj32ENS0_12thread_blockEEC2Ev)
        /*01f4*/ 	.word	0x00000008


	//----- nvinfo : EIATTR_REGCOUNT
	.align		4
.L_90:
        /*01f8*/ 	.byte	0x04, 0x2f
        /*01fa*/ 	.short	(.L_92 - .L_91)
	.align		4
.L_91:
        /*01fc*/ 	.word	index@(_ZN18cooperative_groups4__v117thread_block_tileILj32EvEC2INS0_12thread_blockEEERKNS1_ILj32ET_EE)
        /*0200*/ 	.word	0x00000018


	//----- nvinfo : EIATTR_FRAME_SIZE
	.align		4
.L_92:
        /*0204*/ 	.byte	0x04, 0x11
        /*0206*/ 	.short	(.L_94 - .L_93)
	.align		4
.L_93:
        /*0208*/ 	.word	index@(_ZN18cooperative_groups4__v117thread_block_tileILj32EvEC2INS0_12thread_blockEEERKNS1_ILj32ET_EE)
        /*020c*/ 	.word	0x00000018


	//----- nvinfo : EIATTR_REGCOUNT
	.align		4
.L_94:
        /*0210*/ 	.byte	0x04, 0x2f
        /*0212*/ 	.short	(.L_96 - .L_95)
	.align		4
.L_95:
        /*0214*/ 	.word	index@(_ZN18cooperative_groups4__v131__single_warp_thread_block_tileILj32EvEC2Ejj)
        /*0218*/ 	.word	0x0000001a


	//----- nvinfo : EIATTR_FRAME_SIZE
	.align		4
.L_96:
        /*021c*/ 	.byte	0x04, 0x11
        /*021e*/ 	.short	(.L_98 - .L_97)
	.align		4
.L_97:
        /*0220*/ 	.word	index@(_ZN18cooperative_groups4__v131__single_warp_thread_block_tileILj32EvEC2Ejj)
        /*0224*/ 	.word	0x00000028


	//----- nvinfo : EIATTR_REGCOUNT
	.align		4
.L_98:
        /*0228*/ 	.byte	0x04, 0x2f
        /*022a*/ 	.short	(.L_100 - .L_99)
	.align		4
.L_99:
        /*022c*/ 	.word	index@(_ZN18cooperative_groups4__v117thread_group_baseILj1EEC2Ev)
        /*0230*/ 	.word	0x00000018


	//----- nvinfo : EIATTR_FRAME_SIZE
	.align		4
.L_100:
        /*0234*/ 	.byte	0x04, 0x11
        /*0236*/ 	.short	(.L_102 - .L_101)
	.align		4
.L_101:
        /*0238*/ 	.word	index@(_ZN18cooperative_groups4__v117thread_group_baseILj1EEC2Ev)
        /*023c*/ 	.word	0x00000010


	//----- nvinfo : EIATTR_REGCOUNT
	.align		4
.L_102:
        /*0240*/ 	.byte	0x04, 0x2f
        /*0242*/ 	.short	(.L_104 - .L_103)
	.align		4
.L_103:
        /*0244*/ 	.word	index@(_ZN18cooperative_groups4__v112thread_blockC2Ev)
        /*0248*/ 	.word	0x00000018


	//----- nvinfo : EIATTR_FRAME_SIZE
	.align		4
.L_104:
        /*024c*/ 	.byte	0x04, 0x11
        /*024e*/ 	.short	(.L_106 - .L_105)
	.align		4
.L_105:
        /*0250*/ 	.word	index@(_ZN18cooperative_groups4__v112thread_blockC2Ev)
        /*0254*/ 	.word	0x00000010


	//----- nvinfo : EIATTR_REGCOUNT
	.align		4
.L_106:
        /*0258*/ 	.byte	0x04, 0x2f
        /*025a*/ 	.short	(.L_108 - .L_107)
	.align		4
.L_107:
        /*025c*/ 	.word	index@(_ZN18cooperative_groups4__v110grid_groupC2EPNS0_7details14grid_workspaceE)
        /*0260*/ 	.word	0x00000018


	//----- nvinfo : EIATTR_FRAME_SIZE
	.align		4
.L_108:
        /*0264*/ 	.byte	0x04, 0x11
        /*0266*/ 	.short	(.L_110 - .L_109)
	.align		4
.L_109:
        /*0268*/ 	.word	index@(_ZN18cooperative_groups4__v110grid_groupC2EPNS0_7details14grid_workspaceE)
        /*026c*/ 	.word	0x00000028


	//----- nvinfo : EIATTR_REGCOUNT
	.align		4
.L_110:
        /*0270*/ 	.byte	0x04, 0x2f
        /*0272*/ 	.short	(.L_112 - .L_111)
	.align		4
.L_111:
        /*0274*/ 	.word	index@(_ZN18cooperative_groups4__v112thread_groupC2Ej)
        /*0278*/ 	.word	0x00000018


	//----- nvinfo : EIATTR_FRAME_SIZE
	.align		4
.L_112:
        /*027c*/ 	.byte	0x04, 0x11
        /*027e*/ 	.short	(.L_114 - .L_113)
	.align		4
.L_113:
        /*0280*/ 	.word	index@(_ZN18cooperative_groups4__v112thread_groupC2Ej)
        /*0284*/ 	.word	0x00000008


	//----- nvinfo : EIATTR_REGCOUNT
	.align		4
.L_114:
        /*0288*/ 	.byte	0x04, 0x2f
        /*028a*/ 	.short	(.L_116 - .L_115)
	.align		4
.L_115:
        /*028c*/ 	.word	index@(_ZN4dim3C2E5uint3)
        /*0290*/ 	.word	0x00000018


	//----- nvinfo : EIATTR_FRAME_SIZE
	.align		4
.L_116:
        /*0294*/ 	.byte	0x04, 0x11
        /*0296*/ 	.short	(.L_118 - .L_117)
	.align		4
.L_117:
        /*0298*/ 	.word	index@(_ZN4dim3C2E5uint3)
        /*029c*/ 	.word	0x00000018


	//----- nvinfo : EIATTR_REGCOUNT
	.align		4
.L_118:
        /*02a0*/ 	.byte	0x04, 0x2f
        /*02a2*/ 	.short	(.L_120 - .L_119)
	.align		4
.L_119:
        /*02a4*/ 	.word	index@(_ZN4dim3C2Ejjj)
        /*02a8*/ 	.word	0x00000018


	//----- nvinfo : EIATTR_FRAME_SIZE
	.align		4
.L_120:
        /*02ac*/ 	.byte	0x04, 0x11
        /*02ae*/ 	.short	(.L_122 - .L_121)
	.align		4
.L_121:
        /*02b0*/ 	.word	index@(_ZN4dim3C2Ejjj)
        /*02b4*/ 	.word	0x00000008


	//----- nvinfo : EIATTR_REGCOUNT
	.align		4
.L_122:
        /*02b8*/ 	.byte	0x04, 0x2f
        /*02ba*/ 	.short	(.L_124 - .L_123)
	.align		4
.L_123:
        /*02bc*/ 	.word	index@(_ZN4dim3C1Ejjj)
        /*02c0*/ 	.word	0x00000018


	//----- nvinfo : EIATTR_FRAME_SIZE
	.align		4
.L_124:
        /*02c4*/ 	.byte	0x04, 0x11
        /*02c6*/ 	.short	(.L_126 - .L_125)
	.align		4
.L_125:
        /*02c8*/ 	.word	index@(_ZN4dim3C1Ejjj)
        /*02cc*/ 	.word	0x00000000


	//----- nvinfo : EIATTR_REGCOUNT
	.align		4
.L_126:
        /*02d0*/ 	.byte	0x04, 0x2f
        /*02d2*/ 	.short	(.L_128 - .L_127)
	.align		4
.L_127:
        /*02d4*/ 	.word	index@(_ZN7gpuImpl6kernel15FMHAInferKernelILi128ELi128ELi2048ELi8ELb1EEENSt9enable_ifIXeqT3_Lb1EEvE4typeEPKaS6_S6_S6_Pa11FMHAParamI8)
        /*02d8*/ 	.word	0x00000080


	//----- nvinfo : EIATTR_FRAME_SIZE
	.align		4
.L_128:
        /*02dc*/ 	.byte	0x04, 0x11
        /*02de*/ 	.short	(.L_130 - .L_129)
	.align		4
.L_129:
        /*02e0*/ 	.word	index@(_ZN7gpuImpl6kernel15FMHAInferKernelILi128ELi128ELi2048ELi8ELb1EEENSt9enable_ifIXeqT3_Lb1EEvE4typeEPKaS6_S6_S6_Pa11FMHAParamI8)
        /*02e4*/ 	.word	0x00000660


	//----- nvinfo : EIATTR_REGCOUNT
	.align		4
.L_130:
        /*02e8*/ 	.byte	0x04, 0x2f
        /*02ea*/ 	.short	(.L_132 - .L_131)
	.align		4
.L_131:
        /*02ec*/ 	.word	index@(_ZN7gpuImpl6kernel15FMHAInferKernelILi128ELi128ELi1024ELi8ELb1EEENSt9enable_ifIXeqT3_Lb1EEvE4typeEPKaS6_S6_S6_Pa11FMHAParamI8)
        /*02f0*/ 	.word	0x00000080


	//----- nvinfo : EIATTR_FRAME_SIZE
	.align		4
.L_132:
        /*02f4*/ 	.byte	0x04, 0x11
        /*02f6*/ 	.short	(.L_134 - .L_133)
	.align		4
.L_133:
        /*02f8*/ 	.word	index@(_ZN7gpuImpl6kernel15FMHAInferKernelILi128ELi128ELi1024ELi8ELb1EEENSt9enable_ifIXeqT3_Lb1EEvE4typeEPKaS6_S6_S6_Pa11FMHAParamI8)
        /*02fc*/ 	.word	0x00000660


	//----- nvinfo : EIATTR_REGCOUNT
	.align		4
.L_134:
        /*0300*/ 	.byte	0x04, 0x2f
        /*0302*/ 	.short	(.L_136 - .L_135)
	.align		4
.L_135:
        /*0304*/ 	.word	index@(_ZN7gpuImpl6kernel15FMHAInferKernelILi128ELi128ELi512ELi8ELb1EEENSt9enable_ifIXeqT3_Lb1EEvE4typeEPKaS6_S6_S6_Pa11FMHAParamI8)
        /*0308*/ 	.word	0x00000080


	//----- nvinfo : EIATTR_FRAME_SIZE
	.align		4
.L_136:
        /*030c*/ 	.byte	0x04, 0x11
        /*030e*/ 	.short	(.L_138 - .L_137)
	.align		4
.L_137:
        /*0310*/ 	.word	index@(_ZN7gpuImpl6kernel15FMHAInferKernelILi128ELi128ELi512ELi8ELb1EEENSt9enable_ifIXeqT3_Lb1EEvE4typeEPKaS6_S6_S6_Pa11FMHAParamI8)
        /*0314*/ 	.word	0x00000660


	//----- nvinfo : EIATTR_REGCOUNT
	.align		4
.L_138:
        /*0318*/ 	.byte	0x04, 0x2f
        /*031a*/ 	.short	(.L_140 - .L_139)
	.align		4
.L_139:
        /*031c*/ 	.word	index@(_ZN7gpuImpl6kernel15FMHAInferKernelILi128ELi128ELi384ELi8ELb1EEENSt9enable_ifIXeqT3_Lb1EEvE4typeEPKaS6_S6_S6_Pa11FMHAParamI8)
        /*0320*/ 	.word	0x00000080


	//----- nvinfo : EIATTR_FRAME_SIZE
	.align		4
.L_140:
        /*0324*/ 	.byte	0x04, 0x11
        /*0326*/ 	.short	(.L_142 - .L_141)
	.align		4
.L_141:
        /*0328*/ 	.word	index@(_ZN7gpuImpl6kernel15FMHAInferKernelILi128ELi128ELi384ELi8ELb1EEENSt9enable_ifIXeqT3_Lb1EEvE4typeEPKaS6_S6_S6_Pa11FMHAParamI8)
        /*032c*/ 	.word	0x00000660


	//----- nvinfo : EIATTR_REGCOUNT
	.align		4
.L_142:
        /*0330*/ 	.byte	0x04, 0x2f
        /*0332*/ 	.short	(.L_144 - .L_143)
	.align		4
.L_143:
        /*0334*/ 	.word	index@(_ZN7gpuImpl6kernel15FMHAInferKernelILi128ELi128ELi256ELi8ELb1EEENSt9enable_ifIXeqT3_Lb1EEvE4typeEPKaS6_S6_S6_Pa11FMHAParamI8)
        /*0338*/ 	.word	0x00000080


	//----- nvinfo : EIATTR_FRAME_SIZE
	.align		4
.L_144:
        /*033c*/ 	.byte	0x04, 0x11
        /*033e*/ 	.short	(.L_146 - .L_145)
	.align		4
.L_145:
        /*0340*/ 	.word	index@(_ZN7gpuImpl6kernel15FMHAInferKernelILi128ELi128ELi256ELi8ELb1EEENSt9enable_ifIXeqT3_Lb1EEvE4typeEPKaS6_S6_S6_Pa11FMHAParamI8)
        /*0344*/ 	.word	0x00000660


	//----- nvinfo : EIATTR_REGCOUNT
	.align		4
.L_146:
        /*0348*/ 	.byte	0x04, 0x2f
        /*034a*/ 	.short	(.L_148 - .L_147)
	.align		4
.L_147:
        /*034c*/ 	.word	index@(_ZN7gpuImpl6kernel15FMHAInferKernelILi128ELi128ELi128ELi8ELb1EEENSt9enable_ifIXeqT3_Lb1EEvE4typeEPKaS6_S6_S6_Pa11FMHAParamI8)
        /*0350*/ 	.word	0x00000080


	//----- nvinfo : EIATTR_FRAME_SIZE
	.align		4
.L_148:
        /*0354*/ 	.byte	0x04, 0x11
        /*0356*/ 	.short	(.L_150 - .L_149)
	.align		4
.L_149:
        /*0358*/ 	.word	index@(_ZN7gpuImpl6kernel15FMHAInferKernelILi128ELi128ELi128ELi8ELb1EEENSt9enable_ifIXeqT3_Lb1EEvE4typeEPKaS6_S6_S6_Pa11FMHAParamI8)
        /*035c*/ 	.word	0x00000660


	//----- nvinfo : EIATTR_REGCOUNT
	.align		4
.L_150:
        /*0360*/ 	.byte	0x04, 0x2f
        /*0362*/ 	.short	(.L_152 - .L_151)
	.align		4
.L_151:
        /*0364*/ 	.word	index@(_ZN7gpuImpl6kernel15FMHAInferKernelILi64ELi64ELi512ELi4ELb0EEENSt9enable_ifIXeqT3_Lb0EEvE4typeEPKaS6_S6_S6_Pa11FMHAParamI8)
        /*0368*/ 	.word	0x00000018


	//----- nvinfo : EIATTR_FRAME_SIZE
	.align		4
.L_152:
        /*036c*/ 	.byte	0x04, 0x11
        /*036e*/ 	.short	(.L_154 - .L_153)
	.align		4
.L_153:
        /*0370*/ 	.word	index@(_ZN7gpuImpl6kernel15FMHAInferKernelILi64ELi64ELi512ELi4ELb0EEENSt9enable_ifIXeqT3_Lb0EEvE4typeEPKaS6_S6_S6_Pa11FMHAParamI8)
        /*0374*/ 	.word	0x00000018


	//----- nvinfo : EIATTR_REGCOUNT
	.align		4
.L_154:
        /*0378*/ 	.byte	0x04, 0x2f
        /*037a*/ 	.short	(.L_156 - .L_155)
	.align		4
.L_155:
        /*037c*/ 	.word	index@(_ZN7gpuImpl6kernel15FMHAInferKernelILi64ELi64ELi384ELi4ELb0EEENSt9enable_ifIXeqT3_Lb0EEvE4typeEPKaS6_S6_S6_Pa11FMHAParamI8)
        /*0380*/ 	.word	0x00000018


	//----- nvinfo : EIATTR_FRAME_SIZE
	.align		4
.L_156:
        /*0384*/ 	.byte	0x04, 0x11
        /*0386*/ 	.short	(.L_158 - .L_157)
	.align		4
.L_157:
        /*0388*/ 	.word	index@(_ZN7gpuImpl6kernel15FMHAInferKernelILi64ELi64ELi384ELi4ELb0EEENSt9enable_ifIXeqT3_Lb0EEvE4typeEPKaS6_S6_S6_Pa11FMHAParamI8)
        /*038c*/ 	.word	0x00000018


	//----- nvinfo : EIATTR_REGCOUNT
	.align		4
.L_158:
        /*0390*/ 	.byte	0x04, 0x2f
        /*0392*/ 	.short	(.L_160 - .L_159)
	.align		4
.L_159:
        /*0394*/ 	.word	index@(_ZN7gpuImpl6kernel15FMHAInferKernelILi64ELi64ELi256ELi4ELb0EEENSt9enable_ifIXeqT3_Lb0EEvE4typeEPKaS6_S6_S6_Pa11FMHAParamI8)
        /*0398*/ 	.word	0x00000018


	//----- nvinfo : EIATTR_FRAME_SIZE
	.align		4
.L_160:
        /*039c*/ 	.byte	0x04, 0x11
        /*039e*/ 	.short	(.L_162 - .L_161)
	.align		4
.L_161:
        /*03a0*/ 	.word	index@(_ZN7gpuImpl6kernel15FMHAInferKernelILi64ELi64ELi256ELi4ELb0EEENSt9enable_ifIXeqT3_Lb0EEvE4typeEPKaS6_S6_S6_Pa11FMHAParamI8)
        /*03a4*/ 	.word	0x00000018


	//----- nvinfo : EIATTR_REGCOUNT
	.align		4
.L_162:
        /*03a8*/ 	.byte	0x04, 0x2f
        /*03aa*/ 	.short	(.L_164 - .L_163)
	.align		4
.L_163:
        /*03ac*/ 	.word	index@(_ZN7gpuImpl6kernel15FMHAInferKernelILi64ELi64ELi128ELi4ELb0EEENSt9enable_ifIXeqT3_Lb0EEvE4typeEPKaS6_S6_S6_Pa11FMHAParamI8)
        /*03b0*/ 	.word	0x00000018


	//----- nvinfo : EIATTR_FRAME_SIZE
	.align		4
.L_164:
        /*03b4*/ 	.byte	0x04, 0x11
        /*03b6*/ 	.short	(.L_166 - .L_165)
	.align		4
.L_165:
        /*03b8*/ 	.word	index@(_ZN7gpuImpl6kernel15FMHAInferKernelILi64ELi64ELi128ELi4ELb0EEENSt9enable_ifIXeqT3_Lb0EEvE4typeEPKaS6_S6_S6_Pa11FMHAParamI8)
        /*03bc*/ 	.word	0x00000018


	//----- nvinfo : EIATTR_REGCOUNT
	.align		4
.L_166:
        /*03c0*/ 	.byte	0x04, 0x2f
        /*03c2*/ 	.short	(.L_168 - .L_167)
	.align		4
.L_167:
        /*03c4*/ 	.word	index@(_ZN7gpuImpl6kernel15FMHAInferKernelILi64ELi64ELi64ELi4ELb0EEENSt9enable_ifIXeqT3_Lb0EEvE4typeEPKaS6_S6_S6_Pa11FMHAParamI8)
        /*03c8*/ 	.word	0x00000018


	//----- nvinfo : EIATTR_FRAME_SIZE
	.align		4
.L_168:
        /*03cc*/ 	.byte	0x04, 0x11
        /*03ce*/ 	.short	(.L_170 - .L_169)
	.align		4
.L_169:
        /*03d0*/ 	.word	index@(_ZN7gpuImpl6kernel15FMHAInferKernelILi64ELi64ELi64ELi4ELb0EEENSt9enable_ifIXeqT3_Lb0EEvE4typeEPKaS6_S6_S6_Pa11FMHAParamI8)
        /*03d4*/ 	.word	0x00000018


	//----- nvinfo : EIATTR_REGCOUNT
	.align		4
.L_170:
        /*03d8*/ 	.byte	0x04, 0x2f
        /*03da*/ 	.short	(.L_172 - .L_171)
	.align		4
.L_171:
        /*03dc*/ 	.word	index@(_ZN18cooperative_groups4__v117thread_block_tileILj32ENS0_12thread_blockEEC2ERKS2_)
        /*03e0*/ 	.word	0x00000018


	//----- nvinfo : EIATTR_FRAME_SIZE
	.align		4
.L_172:
        /*03e4*/ 	.byte	0x04, 0x11
        /*03e6*/ 	.short	(.L_174 - .L_173)
	.align		4
.L_173:
        /*03e8*/ 	.word	index@(_ZN18cooperative_groups4__v117thread_block_tileILj32ENS0_12thread_blockEEC2ERKS2_)
        /*03ec*/ 	.word	0x00000018


	//----- nvinfo : EIATTR_REGCOUNT
	.align		4
.L_174:
        /*03f0*/ 	.byte	0x04, 0x2f
        /*03f2*/ 	.short	(.L_176 - .L_175)
	.align		4
.L_175:
        /*03f4*/ 	.word	index@(_ZN18cooperative_groups4__v17details22thread_block_tile_implILj32EvLb0EEC2ILj32ENS0_12thread_blockELb0EEERKNS2_IXT_ET0_XT1_EEE)
        /*03f8*/ 	.word	0x0000001a


	//----- nvinfo : EIATTR_FRAME_SIZE
	.align		4
.L_176:
        /*03fc*/ 	.byte	0x04, 0x11
        /*03fe*/ 	.short	(.L_178 - .L_177)
	.align		4
.L_177:
        /*0400*/ 	.word	index@(_ZN18cooperative_groups4__v17details22thread_block_tile_implILj32EvLb0EEC2ILj32ENS0_12thread_blockELb0EEERKNS2_IXT_ET0_XT1_EEE)
        /*0404*/ 	.word	0x00000070


	//----- nvinfo : EIATTR_REGCOUNT
	.align		4
.L_178:
        /*0408*/ 	.byte	0x04, 0x2f
        /*040a*/ 	.short	(.L_180 - .L_179)
	.align		4
.L_179:
        /*040c*/ 	.word	index@(_ZN18cooperative_groups4__v117thread_group_baseILj4EEC2Ev)
        /*0410*/ 	.word	0x00000018


	//----- nvinfo : EIATTR_FRAME_SIZE
	.align		4
.L_180:
        /*0414*/ 	.byte	0x04, 0x11
        /*0416*/ 	.short	(.L_182 - .L_181)
	.align		4
.L_181:
        /*0418*/ 	.word	index@(_ZN18cooperative_groups4__v117thread_group_baseILj4EEC2Ev)
        /*041c*/ 	.word	0x00000010


	//----- nvinfo : EIATTR_REGCOUNT
	.align		4
.L_182:
        /*0420*/ 	.byte	0x04, 0x2f
        /*0422*/ 	.short	(.L_184 - .L_183)
	.align		4
.L_183:
        /*0424*/ 	.word	index@(_ZN18cooperative_groups4__v117thread_group_baseILj3EEC2Ev)
        /*0428*/ 	.word	0x00000018


	//----- nvinfo : EIATTR_FRAME_SIZE
	.align		4
.L_184:
        /*042c*/ 	.byte	0x04, 0x11
        /*042e*/ 	.short	(.L_186 - .L_185)
	.align		4
.L_185:
        /*0430*/ 	.word	index@(_ZN18cooperative_groups4__v117thread_group_baseILj3EEC2Ev)
        /*0434*/ 	.word	0x00000010


	//----- nvinfo : EIATTR_REGCOUNT
	.align		4
.L_186:
        /*0438*/ 	.byte	0x04, 0x2f
        /*043a*/ 	.short	(.L_188 - .L_187)
	.align		4
.L_187:
        /*043c*/ 	.word	index@(_ZN4dim3C1E5uint3)
        /*0440*/ 	.word	0x00000018


	//----- nvinfo : EIATTR_FRAME_SIZE
	.align		4
.L_188:
        /*0444*/ 	.byte	0x04, 0x11
        /*0446*/ 	.short	(.L_190 - .L_189)
	.align		4
.L_189:
        /*0448*/ 	.word	index@(_ZN4dim3C1E5uint3)
        /*044c*/ 	.word	0x00000010


	//----- nvinfo : EIATTR_REGCOUNT
	.align		4
.L_190:
        /*0450*/ 	.byte	0x04, 0x2f
        /*0452*/ 	.short	(.L_192 - .L_191)
	.align		4
.L_191:
        /*0454*/ 	.word	index@(__cuda_sm70_shflsync_bfly_p)
        /*0458*/ 	.word	0x00000018


	//----- nvinfo : EIATTR_FRAME_SIZE
	.align		4
.L_192:
        /*045c*/ 	.byte	0x04, 0x11
        /*045e*/ 	.short	(.L_194 - .L_193)
	.align		4
.L_193:
        /*0460*/ 	.word	index@(__cuda_sm70_shflsync_bfly_p)
        /*0464*/ 	.word	0x00000000


	//----- nvinfo : EIATTR_REGCOUNT
	.align		4
.L_194:
        /*0468*/ 	.byte	0x04, 0x2f
        /*046a*/ 	.short	(.L_196 - .L_195)
	.align		4
.L_195:
        /*046c*/ 	.word	index@(__cuda_sm20_rcp_rn_f32_slowpath)
        /*0470*/ 	.word	0x00000018


	//----- nvinfo : EIATTR_FRAME_SIZE
	.align		4
.L_196:
        /*0474*/ 	.byte	0x04, 0x11
        /*0476*/ 	.short	(.L_198 - .L_197)
	.align		4
.L_197:
        /*0478*/ 	.word	index@(__cuda_sm20_rcp_rn_f32_slowpath)
        /*047c*/ 	.word	0x00000000


	//----- nvinfo : EIATTR_REGCOUNT
	.align		4
.L_198:
        /*0480*/ 	.byte	0x04, 0x2f
        /*0482*/ 	.short	(.L_200 - .L_199)
	.align		4
.L_199:
        /*0484*/ 	.word	index@(__cuda_sm3x_div_rn_noftz_f32_slowpath)
        /*0488*/ 	.word	0x00000018


	//----- nvinfo : EIATTR_FRAME_SIZE
	.align		4
.L_200:
        /*048c*/ 	.byte	0x04, 0x11
        /*048e*/ 	.short	(.L_202 - .L_201)
	.align		4
.L_201:
        /*0490*/ 	.word	index@(__cuda_sm3x_div_rn_noftz_f32_slowpath)
        /*0494*/ 	.word	0x00000000


	//----- nvinfo : EIATTR_MIN_STACK_SIZE
	.align		4
.L_202:
        /*0498*/ 	.byte	0x04, 0x12
        /*049a*/ 	.short	(.L_204 - .L_203)
	.align		4
.L_203:
        /*049c*/ 	.word	index@(_ZN7gpuImpl6kernel15FMHAInferKernelILi64ELi64ELi64ELi4ELb0EEENSt9enable_ifIXeqT3_Lb0EEvE4typeEPKaS6_S6_S6_Pa11FMHAParamI8)
        /*04a0*/ 	.word	0x00000018


	//----- nvinfo : EIATTR_MIN_STACK_SIZE
	.align		4
.L_204:
        /*04a4*/ 	.byte	0x04, 0x12
        /*04a6*/ 	.short	(.L_206 - .L_205)
	.align		4
.L_205:
        /*04a8*/ 	.word	index@(_ZN7gpuImpl6kernel15FMHAInferKernelILi64ELi64ELi128ELi4ELb0EEENSt9enable_ifIXeqT3_Lb0EEvE4typeEPKaS6_S6_S6_Pa11FMHAParamI8)
        /*04ac*/ 	.word	0x00000018


	//----- nvinfo : EIATTR_MIN_STACK_SIZE
	.align		4
.L_206:
        /*04b0*/ 	.byte	0x04, 0x12
        /*04b2*/ 	.short	(.L_208 - .L_207)
	.align		4
.L_207:
        /*04b4*/ 	.word	index@(_ZN7gpuImpl6kernel15FMHAInferKernelILi64ELi64ELi256ELi4ELb0EEENSt9enable_ifIXeqT3_Lb0EEvE4typeEPKaS6_S6_S6_Pa11FMHAParamI8)
        /*04b8*/ 	.word	0x00000018


	//----- nvinfo : EIATTR_MIN_STACK_SIZE
	.align		4
.L_208:
        /*04bc*/ 	.byte	0x04, 0x12
        /*04be*/ 	.short	(.L_210 - .L_209)
	.align		4
.L_209:
        /*04c0*/ 	.word	index@(_ZN7gpuImpl6kernel15FMHAInferKernelILi64ELi64ELi384ELi4ELb0EEENSt9enable_ifIXeqT3_Lb0EEvE4typeEPKaS6_S6_S6_Pa11FMHAParamI8)
        /*04c4*/ 	.word	0x00000018


	//----- nvinfo : EIATTR_MIN_STACK_SIZE
	.align		4
.L_210:
        /*04c8*/ 	.byte	0x04, 0x12
        /*04ca*/ 	.short	(.L_212 - .L_211)
	.align		4
.L_211:
        /*04cc*/ 	.word	index@(_ZN7gpuImpl6kernel15FMHAInferKernelILi64ELi64ELi512ELi4ELb0EEENSt9enable_ifIXeqT3_Lb0EEvE4typeEPKaS6_S6_S6_Pa11FMHAParamI8)
        /*04d0*/ 	.word	0x00000018


	//----- nvinfo : EIATTR_MIN_STACK_SIZE
	.align		4
.L_212:
        /*04d4*/ 	.byte	0x04, 0x12
        /*04d6*/ 	.short	(.L_214 - .L_213)
	.align		4
.L_213:
        /*04d8*/ 	.word	index@(_ZN7gpuImpl6kernel15FMHAInferKernelILi128ELi128ELi128ELi8ELb1EEENSt9enable_ifIXeqT3_Lb1EEvE4typeEPKaS6_S6_S6_Pa11FMHAParamI8)
        /*04dc*/ 	.word	0x00000710


	//----- nvinfo : EIATTR_MIN_STACK_SIZE
	.align		4
.L_214:
        /*04e0*/ 	.byte	0x04, 0x12
        /*04e2*/ 	.short	(.L_216 - .L_215)
	.align		4
.L_215:
        /*04e4*/ 	.word	index@(_ZN7gpuImpl6kernel15FMHAInferKernelILi128ELi128ELi256ELi8ELb1EEENSt9enable_ifIXeqT3_Lb1EEvE4typeEPKaS6_S6_S6_Pa11FMHAParamI8)
        /*04e8*/ 	.word	0x00000710


	//----- nvinfo : EIATTR_MIN_STACK_SIZE
	.align		4
.L_216:
        /*04ec*/ 	.byte	0x04, 0x12
        /*04ee*/ 	.short	(.L_218 - .L_217)
	.align		4
.L_217:
        /*04f0*/ 	.word	index@(_ZN7gpuImpl6kernel15FMHAInferKernelILi128ELi128ELi384ELi8ELb1EEENSt9enable_ifIXeqT3_Lb1EEvE4typeEPKaS6_S6_S6_Pa11FMHAParamI8)
        /*04f4*/ 	.word	0x00000710


	//----- nvinfo : EIATTR_MIN_STACK_SIZE
	.align		4
.L_218:
        /*04f8*/ 	.byte	0x04, 0x12
        /*04fa*/ 	.short	(.L_220 - .L_219)
	.align		4
.L_219:
        /*04fc*/ 	.word	index@(_ZN7gpuImpl6kernel15FMHAInferKernelILi128ELi128ELi512ELi8ELb1EEENSt9enable_ifIXeqT3_Lb1EEvE4typeEPKaS6_S6_S6_Pa11FMHAParamI8)
        /*0500*/ 	.word	0x00000710


	//----- nvinfo : EIATTR_MIN_STACK_SIZE
	.align		4
.L_220:
        /*0504*/ 	.byte	0x04, 0x12
        /*0506*/ 	.short	(.L_222 - .L_221)
	.align		4
.L_221:
        /*0508*/ 	.word	index@(_ZN7gpuImpl6kernel15FMHAInferKernelILi128ELi128ELi1024ELi8ELb1EEENSt9enable_ifIXeqT3_Lb1EEvE4typeEPKaS6_S6_S6_Pa11FMHAParamI8)
        /*050c*/ 	.word	0x00000710


	//----- nvinfo : EIATTR_MIN_STACK_SIZE
	.align		4
.L_222:
        /*0510*/ 	.byte	0x04, 0x12
        /*0512*/ 	.short	(.L_224 - .L_223)
	.align		4
.L_223:
        /*0514*/ 	.word	index@(_ZN7gpuImpl6kernel15FMHAInferKernelILi128ELi128ELi2048ELi8ELb1EEENSt9enable_ifIXeqT3_Lb1EEvE4typeEPKaS6_S6_S6_Pa11FMHAParamI8)
        /*0518*/ 	.word	0x00000710
.L_224:


//--------------------- .nv.info.__cuda_sm3x_div_rn_noftz_f32_slowpath --------------------------
	.section	.nv.info.__cuda_sm3x_div_rn_noftz_f32_slowpath,"",@"SHT_CUDA_INFO"
	.align	4


	//----- nvinfo : EIATTR_CUDA_API_VERSION
	.align		4
        /*0000*/ 	.byte	0x04, 0x37
        /*0002*/ 	.short	(.L_226 - .L_225)
.L_225:
        /*0004*/ 	.word	0x00000074


	//----- nvinfo : EIATTR_SW2861232_WAR
	.align		4
.L_226:
        /*0008*/ 	.byte	0x01, 0x35
	.zero		2


	//----- nvinfo : EIATTR_CRS_STACK_SIZE
	.align		4
        /*000c*/ 	.byte	0x04, 0x1e
        /*000e*/ 	.short	(.L_228 - .L_227)
.L_227:
        /*0010*/ 	.word	0x00000000
.L_228:


//--------------------- .nv.info.__cuda_sm20_rcp_rn_f32_slowpath --------------------------
	.section	.nv.info.__cuda_sm20_rcp_rn_f32_slowpath,"",@"SHT_CUDA_INFO"
	.align	4


	//----- nvinfo : EIATTR_CUDA_API_VERSION
	.align		4
        /*0000*/ 	.byte	0x04, 0x37
        /*0002*/ 	.short	(.L_230 - .L_229)
.L_229:
        /*0004*/ 	.word	0x00000074


	//----- nvinfo : EIATTR_SW2861232_WAR
	.align		4
.L_230:
        /*0008*/ 	.byte	0x01, 0x35
	.zero		2


	//----- nvinfo : EIATTR_CRS_STACK_SIZE
	.align		4
        /*000c*/ 	.byte	0x04, 0x1e
        /*000e*/ 	.short	(.L_232 - .L_231)
.L_231:
        /*0010*/ 	.word	0x00000000
.L_232:


//--------------------- .nv.info.__cuda_sm70_shflsync_bfly_p --------------------------
	.section	.nv.info.__cuda_sm70_shflsync_bfly_p,"",@"SHT_CUDA_INFO"
	.align	4


	//----- nvinfo : EIATTR_CUDA_API_VERSION
	.align		4
        /*0000*/ 	.byte	0x04, 0x37
        /*0002*/ 	.short	(.L_234 - .L_233)
.L_233:
        /*0004*/ 	.word	0x00000074


	//----- nvinfo : EIATTR_SW2861232_WAR
	.align		4
.L_234:
        /*0008*/ 	.byte	0x01, 0x35
	.zero		2


//--------------------- .nv.info._ZN4dim3C1E5uint3 --------------------------
	.section	.nv.info._ZN4dim3C1E5uint3,"",@"SHT_CUDA_INFO"
	.align	4


	//----- nvinfo : EIATTR_CUDA_API_VERSION
	.align		4
        /*0000*/ 	.byte	0x04, 0x37
        /*0002*/ 	.short	(.L_236 - .L_235)
.L_235:
        /*0004*/ 	.word	0x00000074


	//----- nvinfo : EIATTR_SW2861232_WAR
	.align		4
.L_236:
        /*0008*/ 	.byte	0x01, 0x35
	.zero		2


//--------------------- .nv.info._ZN18cooperative_groups4__v117thread_group_baseILj3EEC2Ev --------------------------
	.section	.nv.info._ZN18cooperative_groups4__v117thread_group_baseILj3EEC2Ev,"",@"SHT_CUDA_INFO"
	.align	4


	//----- nvinfo : EIATTR_CUDA_API_VERSION
	.align		4
        /*0000*/ 	.byte	0x04, 0x37
        /*0002*/ 	.short	(.L_238 - .L_237)
.L_237:
        /*0004*/ 	.word	0x00000074


	//----- nvinfo : EIATTR_SW2861232_WAR
	.align		4
.L_238:
        /*0008*/ 	.byte	0x01, 0x35
	.zero		2


//--------------------- .nv.info._ZN18cooperative_groups4__v117thread_group_baseILj4EEC2Ev --------------------------
	.section	.nv.info._ZN18cooperative_groups4__v117thread_group_baseILj4EEC2Ev,"",@"SHT_CUDA_INFO"
	.align	4


	//----- nvinfo : EIATTR_CUDA_API_VERSION
	.align		4
        /*0000*/ 	.byte	0x04, 0x37
        /*0002*/ 	.short	(.L_240 - .L_239)
.L_239:
        /*0004*/ 	.word	0x00000074


	//----- nvinfo : EIATTR_SW2861232_WAR
	.align		4
.L_240:
        /*0008*/ 	.byte	0x01, 0x35
	.zero		2


//--------------------- .nv.info._ZN18cooperative_groups4__v17details22thread_block_tile_implILj32EvLb0EEC2ILj32ENS0_12thread_blockELb0EEERKNS2_IXT_ET0_XT1_EEE --------------------------
	.section	.nv.info._ZN18cooperative_groups4__v17details22thread_block_tile_implILj32EvLb0EEC2ILj32ENS0_12thread_blockELb0EEERKNS2_IXT_ET0_XT1_EEE,"",@"SHT_CUDA_INFO"
	.align	4


	//----- nvinfo : EIATTR_CUDA_API_VERSION
	.align		4
        /*0000*/ 	.byte	0x04, 0x37
        /*0002*/ 	.short	(.L_242 - .L_241)
.L_241:
        /*0004*/ 	.word	0x00000074


	//----- nvinfo : EIATTR_SW2861232_WAR
	.align		4
.L_242:
        /*0008*/ 	.byte	0x01, 0x35
	.zero		2


//--------------------- .nv.info._ZN18cooperative_groups4__v117thread_block_tileILj32ENS0_12thread_blockEEC2ERKS2_ --------------------------
	.section	.nv.info._ZN18cooperative_groups4__v117thread_block_tileILj32ENS0_12thread_blockEEC2ERKS2_,"",@"SHT_CUDA_INFO"
	.align	4


	//----- nvinfo : EIATTR_CUDA_API_VERSION
	.align		4
        /*0000*/ 	.byte	0x04, 0x37
        /*0002*/ 	.short	(.L_244 - .L_243)
.L_243:
        /*0004*/ 	.word	0x00000074


	//----- nvinfo : EIATTR_SW2861232_WAR
	.align		4
.L_244:
        /*0008*/ 	.byte	0x01, 0x35
	.zero		2


//--------------------- .nv.info._ZN7gpuImpl6kernel15FMHAInferKernelILi64ELi64ELi64ELi4ELb0EEENSt9enable_ifIXeqT3_Lb0EEvE4typeEPKaS6_S6_S6_Pa11FMHAParamI8 --------------------------
	.section	.nv.info._ZN7gpuImpl6kernel15FMHAInferKernelILi64ELi64ELi64ELi4ELb0EEENSt9enable_ifIXeqT3_Lb0EEvE4typeEPKaS6_S6_S6_Pa11FMHAParamI8,"",@"SHT_CUDA_INFO"
	.align	4


	//----- nvinfo : EIATTR_CUDA_API_VERSION
	.align		4
        /*0000*/ 	.byte	0x04, 0x37
        /*0002*/ 	.short	(.L_246 - .L_245)
.L_245:
        /*0004*/ 	.word	0x00000074


	//----- nvinfo : EIATTR_SW2861232_WAR
	.align		4
.L_246:
        /*0008*/ 	.byte	0x01, 0x35
	.zero		2


	//----- nvinfo : EIATTR_PARAM_CBANK
	.align		4
        /*000c*/ 	.byte	0x04, 0x0a
        /*000e*/ 	.short	(.L_248 - .L_247)
	.align		4
.L_247:
        /*0010*/ 	.word	index@(.nv.constant0._ZN7gpuImpl6kernel15FMHAInferKernelILi64ELi64ELi64ELi4ELb0EEENSt9enable_ifIXeqT3_Lb0EEvE4typeEPKaS6_S6_S6_Pa11FMHAParamI8)
        /*0014*/ 	.short	0x0160
        /*0016*/ 	.short	0x003c


	//----- nvinfo : EIATTR_CBANK_PARAM_SIZE
	.align		4
.L_248:
        /*0018*/ 	.byte	0x03, 0x19
        /*001a*/ 	.short	0x003c


	//----- nvinfo : EIATTR_KPARAM_INFO
	.align		4
        /*001c*/ 	.byte	0x04, 0x17
        /*001e*/ 	.short	(.L_250 - .L_249)
.L_249:
        /*0020*/ 	.word	0x00000000
        /*0024*/ 	.short	0x0005
        /*0026*/ 	.short	0x0028
        /*0028*/ 	.byte	0x00, 0xf0, 0x51, 0x00


	//----- nvinfo : EIATTR_KPARAM_INFO
	.align		4
.L_250:
        /*002c*/ 	.byte	0x04, 0x17
        /*002e*/ 	.short	(.L_252 - .L_251)
.L_251:
        /*0030*/ 	.word	0x00000000
        /*0034*/ 	.short	0x0004
        /*0036*/ 	.short	0x0020
        /*0038*/ 	.byte	0x00, 0xf0, 0x21, 0x00


	//----- nvinfo : EIATTR_KPARAM_INFO
	.align		4
.L_252:
        /*003c*/ 	.byte	0x04, 0x17
        /*003e*/ 	.short	(.L_254 - .L_253)
.L_253:
        /*0040*/ 	.word	0x00000000
        /*0044*/ 	.short	0x0003
        /*0046*/ 	.short	0x0018
        /*0048*/ 	.byte	0x00, 0xf0, 0x21, 0x00


	//----- nvinfo : EIATTR_KPARAM_INFO
	.align		4
.L_254:
        /*004c*/ 	.byte	0x04, 0x17
        /*004e*/ 	.short	(.L_256 - .L_255)
.L_255:
        /*0050*/ 	.word	0x00000000
        /*0054*/ 	.short	0x0002
        /*0056*/ 	.short	0x0010
        /*0058*/ 	.byte	0x00, 0xf0, 0x21, 0x00


	//----- nvinfo : EIATTR_KPARAM_INFO
	.align		4
.L_256:
        /*005c*/ 	.byte	0x04, 0x17
        /*005e*/ 	.short	(.L_258 - .L_257)
.L_257:
        /*0060*/ 	.word	0x00000000
        /*0064*/ 	.short	0x0001
        /*0066*/ 	.short	0x0008
        /*0068*/ 	.byte	0x00, 0xf0, 0x21, 0x00


	//----- nvinfo : EIATTR_KPARAM_INFO
	.align		4
.L_258:
        /*006c*/ 	.byte	0x04, 0x17
        /*006e*/ 	.short	(.L_260 - .L_259)
.L_259:
        /*0070*/ 	.word	0x00000000
        /*0074*/ 	.short	0x0000
        /*0076*/ 	.short	0x0000
        /*0078*/ 	.byte	0x00, 0xf0, 0x21, 0x00


	//----- nvinfo : EIATTR_MAXREG_COUNT
	.align		4
.L_260:
        /*007c*/ 	.byte	0x03, 0x1b
        /*007e*/ 	.short	0x00ff


	//----- nvinfo : EIATTR_EXIT_INSTR_OFFSETS
	.align		4
        /*0080*/ 	.byte	0x04, 0x1c
        /*0082*/ 	.short	(.L_262 - .L_261)


	//   ....[0]....
.L_261:
        /*0084*/ 	.word	0x00000960


	//   ....[1]....
        /*0088*/ 	.word	0x00000990
.L_262:


//--------------------- .nv.info._ZN7gpuImpl6kernel15FMHAInferKernelILi64ELi64ELi128ELi4ELb0EEENSt9enable_ifIXeqT3_Lb0EEvE4typeEPKaS6_S6_S6_Pa11FMHAParamI8 --------------------------
	.section	.nv.info._ZN7gpuImpl6kernel15FMHAInferKernelILi64ELi64ELi128ELi4ELb0EEENSt9enable_ifIXeqT3_Lb0EEvE4typeEPKaS6_S6_S6_Pa11FMHAParamI8,"",@"SHT_CUDA_INFO"
	.align	4


	//----- nvinfo : EIATTR_CUDA_API_VERSION
	.align		4
        /*0000*/ 	.byte	0x04, 0x37
        /*0002*/ 	.short	(.L_264 - .L_263)
.L_263:
        /*0004*/ 	.word	0x00000074


	//----- nvinfo : EIATTR_SW2861232_WAR
	.align		4
.L_264:
        /*0008*/ 	.byte	0x01, 0x35
	.zero		2


	//----- nvinfo : EIATTR_PARAM_CBANK
	.align		4
        /*000c*/ 	.byte	0x04, 0x0a
        /*000e*/ 	.short	(.L_266 - .L_265)
	.align		4
.L_265:
        /*0010*/ 	.word	index@(.nv.constant0._ZN7gpuImpl6kernel15FMHAInferKernelILi64ELi64ELi128ELi4ELb0EEENSt9enable_ifIXeqT3_Lb0EEvE4typeEPKaS6_S6_S6_Pa11FMHAParamI8)
        /*0014*/ 	.short	0x0160
        /*0016*/ 	.short	0x003c


	//----- nvinfo : EIATTR_CBANK_PARAM_SIZE
	.align		4
.L_266:
        /*0018*/ 	.byte	0x03, 0x19
        /*001a*/ 	.short	0x003c


	//----- nvinfo : EIATTR_KPARAM_INFO
	.align		4
        /*001c*/ 	.byte	0x04, 0x17
        /*001e*/ 	.short	(.L_268 - .L_267)
.L_267:
        /*0020*/ 	.word	0x00000000
        /*0024*/ 	.short	0x0005
        /*0026*/ 	.short	0x0028
        /*0028*/ 	.byte	0x00, 0xf0, 0x51, 0x00


	//----- nvinfo : EIATTR_KPARAM_INFO
	.align		4
.L_268:
        /*002c*/ 	.byte	0x04, 0x17
        /*002e*/ 	.short	(.L_270 - .L_269)
.L_269:
        /*0030*/ 	.word	0x00000000
        /*0034*/ 	.short	0x0004
        /*0036*/ 	.short	0x0020
        /*0038*/ 	.byte	0x00, 0xf0, 0x21, 0x00


	//----- nvinfo : EIATTR_KPARAM_INFO
	.align		4
.L_270:
        /*003c*/ 	.byte	0x04, 0x17
        /*003e*/ 	.short	(.L_272 - .L_271)
.L_271:
        /*0040*/ 	.word	0x00000000
        /*0044*/ 	.short	0x0003
        /*0046*/ 	.short	0x0018
        /*0048*/ 	.byte	0x00, 0xf0, 0x21, 0x00


	//----- nvinfo : EIATTR_KPARAM_INFO
	.align		4
.L_272:
        /*004c*/ 	.byte	0x04, 0x17
        /*004e*/ 	.short	(.L_274 - .L_273)
.L_273:
        /*0050*/ 	.word	0x00000000
        /*0054*/ 	.short	0x0002
        /*0056*/ 	.short	0x0010
        /*0058*/ 	.byte	0x00, 0xf0, 0x21, 0x00


	//----- nvinfo : EIATTR_KPARAM_INFO
	.align		4
.L_274:
        /*005c*/ 	.byte	0x04, 0x17
        /*005e*/ 	.short	(.L_276 - .L_275)
.L_275:
        /*0060*/ 	.word	0x00000000
        /*0064*/ 	.short	0x0001
        /*0066*/ 	.short	0x0008
        /*0068*/ 	.byte	0x00, 0xf0, 0x21, 0x00


	//----- nvinfo : EIATTR_KPARAM_INFO
	.align		4
.L_276:
        /*006c*/ 	.byte	0x04, 0x17
        /*006e*/ 	.short	(.L_278 - .L_277)
.L_277:
        /*0070*/ 	.word	0x00000000
        /*0074*/ 	.short	0x0000
        /*0076*/ 	.short	0x0000
        /*0078*/ 	.byte	0x00, 0xf0, 0x21, 0x00


	//----- nvinfo : EIATTR_MAXREG_COUNT
	.align		4
.L_278:
        /*007c*/ 	.byte	0x03, 0x1b
        /*007e*/ 	.short	0x00ff


	//----- nvinfo : EIATTR_EXIT_INSTR_OFFSETS
	.align		4
        /*0080*/ 	.byte	0x04, 0x1c
        /*0082*/ 	.short	(.L_280 - .L_279)


	//   ....[0]....
.L_279:
        /*0084*/ 	.word	0x00000960


	//   ....[1]....
        /*0088*/ 	.word	0x00000990
.L_280:


//--------------------- .nv.info._ZN7gpuImpl6kernel15FMHAInferKernelILi64ELi64ELi256ELi4ELb0EEENSt9enable_ifIXeqT3_Lb0EEvE4typeEPKaS6_S6_S6_Pa11FMHAParamI8 --------------------------
	.section	.nv.info._ZN7gpuImpl6kernel15FMHAInferKernelILi64ELi64ELi256ELi4ELb0EEENSt9enable_ifIXeqT3_Lb0EEvE4typeEPKaS6_S6_S6_Pa11FMHAParamI8,"",@"SHT_CUDA_INFO"
	.align	4


	//----- nvinfo : EIATTR_CUDA_API_VERSION
	.align		4
        /*0000*/ 	.byte	0x04, 0x37
        /*0002*/ 	.short	(.L_282 - .L_281)
.L_281:
        /*0004*/ 	.word	0x00000074


	//----- nvinfo : EIATTR_SW2861232_WAR
	.align		4
.L_282:
        /*0008*/ 	.byte	0x01, 0x35
	.zero		2


	//----- nvinfo : EIATTR_PARAM_CBANK
	.align		4
        /*000c*/ 	.byte	0x04, 0x0a
        /*000e*/ 	.short	(.L_284 - .L_283)
	.align		4
.L_283:
        /*0010*/ 	.word	index@(.nv.constant0._ZN7gpuImpl6kernel15FMHAInferKernelILi64ELi64ELi256ELi4ELb0EEENSt9enable_ifIXeqT3_Lb0EEvE4typeEPKaS6_S6_S6_Pa11FMHAParamI8)
        /*0014*/ 	.short	0x0160
        /*0016*/ 	.short	0x003c


	//----- nvinfo : EIATTR_CBANK_PARAM_SIZE
	.align		4
.L_284:
        /*0018*/ 	.byte	0x03, 0x19
        /*001a*/ 	.short	0x003c


	//----- nvinfo : EIATTR_KPARAM_INFO
	.align		4
        /*001c*/ 	.byte	0x04, 0x17
        /*001e*/ 	.short	(.L_286 - .L_285)
.L_285:
        /*0020*/ 	.word	0x00000000
        /*0024*/ 	.short	0x0005
        /*0026*/ 	.short	0x0028
        /*0028*/ 	.byte	0x00, 0xf0, 0x51, 0x00


	//----- nvinfo : EIATTR_KPARAM_INFO
	.align		4
.L_286:
        /*002c*/ 	.byte	0x04, 0x17
        /*002e*/ 	.short	(.L_288 - .L_287)
.L_287:
        /*0030*/ 	.word	0x00000000
        /*0034*/ 	.short	0x0004
        /*0036*/ 	.short	0x0020
        /*0038*/ 	.byte	0x00, 0xf0, 0x21, 0x00


	//----- nvinfo : EIATTR_KPARAM_INFO
	.align		4
.L_288:
        /*003c*/ 	.byte	0x04, 0x17
        /*003e*/ 	.short	(.L_290 - .L_289)
.L_289:
        /*0040*/ 	.word	0x00000000
        /*0044*/ 	.short	0x0003
        /*0046*/ 	.short	0x0018
        /*0048*/ 	.byte	0x00, 0xf0, 0x21, 0x00


	//----- nvinfo : EIATTR_KPARAM_INFO
	.align		4
.L_290:
        /*004c*/ 	.byte	0x04, 0x17
        /*004e*/ 	.short	(.L_292 - .L_291)
.L_291:
        /*0050*/ 	.word	0x00000000
        /*0054*/ 	.short	0x0002
        /*0056*/ 	.short	0x0010
        /*0058*/ 	.byte	0x00, 0xf0, 0x21, 0x00


	//----- nvinfo : EIATTR_KPARAM_INFO
	.align		4
.L_292:
        /*005c*/ 	.byte	0x04, 0x17
        /*005e*/ 	.short	(.L_294 - .L_293)
.L_293:
        /*0060*/ 	.word	0x00000000
        /*0064*/ 	.short	0x0001
        /*0066*/ 	.short	0x0008
        /*0068*/ 	.byte	0x00, 0xf0, 0x21, 0x00


	//----- nvinfo : EIATTR_KPARAM_INFO
	.align		4
.L_294:
        /*006c*/ 	.byte	0x04, 0x17
        /*006e*/ 	.short	(.L_296 - .L_295)
.L_295:
        /*0070*/ 	.word	0x00000000
        /*0074*/ 	.short	0x0000
        /*0076*/ 	.short	0x0000
        /*0078*/ 	.byte	0x00, 0xf0, 0x21, 0x00


	//----- nvinfo : EIATTR_MAXREG_COUNT
	.align		4
.L_296:
        /*007c*/ 	.byte	0x03, 0x1b
        /*007e*/ 	.short	0x00ff


	//----- nvinfo : EIATTR_EXIT_INSTR_OFFSETS
	.align		4
        /*0080*/ 	.byte	0x04, 0x1c
        /*0082*/ 	.short	(.L_298 - .L_297)


	//   ....[0]....
.L_297:
        /*0084*/ 	.word	0x00000960


	//   ....[1]....
        /*0088*/ 	.word	0x00000990
.L_298:


//--------------------- .nv.info._ZN7gpuImpl6kernel15FMHAInferKernelILi64ELi64ELi384ELi4ELb0EEENSt9enable_ifIXeqT3_Lb0EEvE4typeEPKaS6_S6_S6_Pa11FMHAParamI8 --------------------------
	.section	.nv.info._ZN7gpuImpl6kernel15FMHAInferKernelILi64ELi64ELi384ELi4ELb0EEENSt9enable_ifIXeqT3_Lb0EEvE4typeEPKaS6_S6_S6_Pa11FMHAParamI8,"",@"SHT_CUDA_INFO"
	.align	4


	//----- nvinfo : EIATTR_CUDA_API_VERSION
	.align		4
        /*0000*/ 	.byte	0x04, 0x37
        /*0002*/ 	.short	(.L_300 - .L_299)
.L_299:
        /*0004*/ 	.word	0x00000074


	//----- nvinfo : EIATTR_SW2861232_WAR
	.align		4
.L_300:
        /*0008*/ 	.byte	0x01, 0x35
	.zero		2


	//----- nvinfo : EIATTR_PARAM_CBANK
	.align		4
        /*000c*/ 	.byte	0x04, 0x0a
        /*000e*/ 	.short	(.L_302 - .L_301)
	.align		4
.L_301:
        /*0010*/ 	.word	index@(.nv.constant0._ZN7gpuImpl6kernel15FMHAInferKernelILi64ELi64ELi384ELi4ELb0EEENSt9enable_ifIXeqT3_Lb0EEvE4typeEPKaS6_S6_S6_Pa11FMHAParamI8)
        /*0014*/ 	.short	0x0160
        /*0016*/ 	.short	0x003c


	//----- nvinfo : EIATTR_CBANK_PARAM_SIZE
	.align		4
.L_302:
        /*0018*/ 	.byte	0x03, 0x19
        /*001a*/ 	.short	0x003c


	//----- nvinfo : EIATTR_KPARAM_INFO
	.align		4
        /*001c*/ 	.byte	0x04, 0x17
        /*001e*/ 	.short	(.L_304 - .L_303)
.L_303:
        /*0020*/ 	.word	0x00000000
        /*0024*/ 	.short	0x0005
        /*0026*/ 	.short	0x0028
        /*0028*/ 	.byte	0x00, 0xf0, 0x51, 0x00


	//----- nvinfo : EIATTR_KPARAM_INFO
	.align		4
.L_304:
        /*002c*/ 	.byte	0x04, 0x17
        /*002e*/ 	.short	(.L_306 - .L_305)
.L_305:
        /*0030*/ 	.word	0x00000000
        /*0034*/ 	.short	0x0004
        /*0036*/ 	.short	0x0020
        /*0038*/ 	.byte	0x00, 0xf0, 0x21, 0x00


	//----- nvinfo : EIATTR_KPARAM_INFO
	.align		4
.L_306:
        /*003c*/ 	.byte	0x04, 0x17
        /*003e*/ 	.short	(.L_308 - .L_307)
.L_307:
        /*0040*/ 	.word	0x00000000
        /*0044*/ 	.short	0x0003
        /*0046*/ 	.short	0x0018
        /*0048*/ 	.byte	0x00, 0xf0, 0x21, 0x00


	//----- nvinfo : EIATTR_KPARAM_INFO
	.align		4
.L_308:
        /*004c*/ 	.byte	0x04, 0x17
        /*004e*/ 	.short	(.L_310 - .L_309)
.L_309:
        /*0050*/ 	.word	0x00000000
        /*0054*/ 	.short	0x0002
        /*0056*/ 	.short	0x0010
        /*0058*/ 	.byte	0x00, 0xf0, 0x21, 0x00


	//----- nvinfo : EIATTR_KPARAM_INFO
	.align		4
.L_310:
        /*005c*/ 	.byte	0x04, 0x17
        /*005e*/ 	.short	(.L_312 - .L_311)
.L_311:
        /*0060*/ 	.word	0x00000000
        /*0064*/ 	.short	0x0001
        /*0066*/ 	.short	0x0008
        /*0068*/ 	.byte	0x00, 0xf0, 0x21, 0x00


	//----- nvinfo : EIATTR_KPARAM_INFO
	.align		4
.L_312:
        /*006c*/ 	.byte	0x04, 0x17
        /*006e*/ 	.short	(.L_314 - .L_313)
.L_313:
        /*0070*/ 	.word	0x00000000
        /*0074*/ 	.short	0x0000
        /*0076*/ 	.short	0x0000
        /*0078*/ 	.byte	0x00, 0xf0, 0x21, 0x00


	//----- nvinfo : EIATTR_MAXREG_COUNT
	.align		4
.L_314:
        /*007c*/ 	.byte	0x03, 0x1b
        /*007e*/ 	.short	0x00ff


	//----- nvinfo : EIATTR_EXIT_INSTR_OFFSETS
	.align		4
        /*0080*/ 	.byte	0x04, 0x1c
        /*0082*/ 	.short	(.L_316 - .L_315)


	//   ....[0]....
.L_315:
        /*0084*/ 	.word	0x00000960


	//   ....[1]....
        /*0088*/ 	.word	0x00000990
.L_316:


//--------------------- .nv.info._ZN7gpuImpl6kernel15FMHAInferKernelILi64ELi64ELi512ELi4ELb0EEENSt9enable_ifIXeqT3_Lb0EEvE4typeEPKaS6_S6_S6_Pa11FMHAParamI8 --------------------------
	.section	.nv.info._ZN7gpuImpl6kernel15FMHAInferKernelILi64ELi64ELi512ELi4ELb0EEENSt9enable_ifIXeqT3_Lb0EEvE4typeEPKaS6_S6_S6_Pa11FMHAParamI8,"",@"SHT_CUDA_INFO"
	.align	4


	//----- nvinfo : EIATTR_CUDA_API_VERSION
	.align		4
        /*0000*/ 	.byte	0x04, 0x37
        /*0002*/ 	.short	(.L_318 - .L_317)
.L_317:
        /*0004*/ 	.word	0x00000074


	//----- nvinfo : EIATTR_SW2861232_WAR
	.align		4
.L_318:
        /*0008*/ 	.byte	0x01, 0x35
	.zero		2


	//----- nvinfo : EIATTR_PARAM_CBANK
	.align		4
        /*000c*/ 	.byte	0x04, 0x0a
        /*000e*/ 	.short	(.L_320 - .L_319)
	.align		4
.L_319:
        /*0010*/ 	.word	index@(.nv.constant0._ZN7gpuImpl6kernel15FMHAInferKernelILi64ELi64ELi512ELi4ELb0EEENSt9enable_ifIXeqT3_Lb0EEvE4typeEPKaS6_S6_S6_Pa11FMHAParamI8)
        /*0014*/ 	.short	0x0160
        /*0016*/ 	.short	0x003c


	//----- nvinfo : EIATTR_CBANK_PARAM_SIZE
	.align		4
.L_320:
        /*0018*/ 	.byte	0x03, 0x19
        /*001a*/ 	.short	0x003c


	//----- nvinfo : EIATTR_KPARAM_INFO
	.align		4
        /*001c*/ 	.byte	0x04, 0x17
        /*001e*/ 	.short	(.L_322 - .L_321)
.L_321:
        /*0020*/ 	.word	0x00000000
        /*0024*/ 	.short	0x0005
        /*0026*/ 	.short	0x0028
        /*0028*/ 	.byte	0x00, 0xf0, 0x51, 0x00


	//----- nvinfo : EIATTR_KPARAM_INFO
	.align		4
.L_322:
        /*002c*/ 	.byte	0x04, 0x17
        /*002e*/ 	.short	(.L_324 - .L_323)
.L_323:
        /*0030*/ 	.word	0x00000000
        /*0034*/ 	.short	0x0004
        /*0036*/ 	.short	0x0020
        /*0038*/ 	.byte	0x00, 0xf0, 0x21, 0x00


	//----- nvinfo : EIATTR_KPARAM_INFO
	.align		4
.L_324:
        /*003c*/ 	.byte	0x04, 0x17
        /*003e*/ 	.short	(.L_326 - .L_325)
.L_325:
        /*0040*/ 	.word	0x00000000
        /*0044*/ 	.short	0x0003
        /*0046*/ 	.short	0x0018
        /*0048*/ 	.byte	0x00, 0xf0, 0x21, 0x00


	//----- nvinfo : EIATTR_KPARAM_INFO
	.align		4
.L_326:
        /*004c*/ 	.byte	0x04, 0x17
        /*004e*/ 	.short	(.L_328 - .L_327)
.L_327:
        /*0050*/ 	.word	0x00000000
        /*0054*/ 	.short	0x0002
        /*0056*/ 	.short	0x0010
        /*0058*/ 	.byte	0x00, 0xf0, 0x21, 0x00


	//----- nvinfo : EIATTR_KPARAM_INFO
	.align		4
.L_328:
        /*005c*/ 	.byte	0x04, 0x17
        /*005e*/ 	.short	(.L_330 - .L_329)
.L_329:
        /*0060*/ 	.word	0x00000000
        /*0064*/ 	.short	0x0001
        /*0066*/ 	.short	0x0008
        /*0068*/ 	.byte	0x00, 0xf0, 0x21, 0x00


	//----- nvinfo : EIATTR_KPARAM_INFO
	.align		4
.L_330:
        /*006c*/ 	.byte	0x04, 0x17
        /*006e*/ 	.short	(.L_332 - .L_331)
.L_331:
        /*0070*/ 	.word	0x00000000
        /*0074*/ 	.short	0x0000
        /*0076*/ 	.short	0x0000
        /*0078*/ 	.byte	0x00, 0xf0, 0x21, 0x00


	//----- nvinfo : EIATTR_MAXREG_COUNT
	.align		4
.L_332:
        /*007c*/ 	.byte	0x03, 0x1b
        /*007e*/ 	.short	0x00ff


	//----- nvinfo : EIATTR_EXIT_INSTR_OFFSETS
	.align		4
        /*0080*/ 	.byte	0x04, 0x1c
        /*0082*/ 	.short	(.L_334 - .L_333)


	//   ....[0]....
.L_333:
        /*0084*/ 	.word	0x00000960


	//   ....[1]....
        /*0088*/ 	.word	0x00000990
.L_334:


//--------------------- .nv.info._ZN7gpuImpl6kernel15FMHAInferKernelILi128ELi128ELi128ELi8ELb1EEENSt9enable_ifIXeqT3_Lb1EEvE4typeEPKaS6_S6_S6_Pa11FMHAParamI8 --------------------------
	.section	.nv.info._ZN7gpuImpl6kernel15FMHAInferKernelILi128ELi128ELi128ELi8ELb1EEENSt9enable_ifIXeqT3_Lb1EEvE4typeEPKaS6_S6_S6_Pa11FMHAParamI8,"",@"SHT_CUDA_INFO"
	.align	4


	//----- nvinfo : EIATTR_CUDA_API_VERSION
	.align		4
        /*0000*/ 	.byte	0x04, 0x37
        /*0002*/ 	.short	(.L_336 - .L_335)
.L_335:
        /*0004*/ 	.word	0x00000074


	//----- nvinfo : EIATTR_SW2861232_WAR
	.align		4
.L_336:
        /*0008*/ 	.byte	0x01, 0x35
	.zero		2


	//----- nvinfo : EIATTR_PARAM_CBANK
	.align		4
        /*000c*/ 	.byte	0x04, 0x0a
        /*000e*/ 	.short	(.L_338 - .L_337)
	.align		4
.L_337:
        /*0010*/ 	.word	index@(.nv.constant0._ZN7gpuImpl6kernel15FMHAInferKernelILi128ELi128ELi128ELi8ELb1EEENSt9enable_ifIXeqT3_Lb1EEvE4typeEPKaS6_S6_S6_Pa11FMHAParamI8)
        /*0014*/ 	.short	0x0160
        /*0016*/ 	.short	0x003c


	//----- nvinfo : EIATTR_CBANK_PARAM_SIZE
	.align		4
.L_338:
        /*0018*/ 	.byte	0x03, 0x19
        /*001a*/ 	.short	0x003c


	//----- nvinfo : EIATTR_KPARAM_INFO
	.align		4
        /*001c*/ 	.byte	0x04, 0x17
        /*001e*/ 	.short	(.L_340 - .L_339)
.L_339:
        /*0020*/ 	.word	0x00000000
        /*0024*/ 	.short	0x0005
        /*0026*/ 	.short	0x0028
        /*0028*/ 	.byte	0x00, 0xf0, 0x51, 0x00


	//----- nvinfo : EIATTR_KPARAM_INFO
	.align		4
.L_340:
        /*002c*/ 	.byte	0x04, 0x17
        /*002e*/ 	.short	(.L_342 - .L_341)
.L_341:
        /*0030*/ 	.word	0x00000000
        /*0034*/ 	.short	0x0004
        /*0036*/ 	.short	0x0020
        /*0038*/ 	.byte	0x00, 0xf0, 0x21, 0x00


	//----- nvinfo : EIATTR_KPARAM_INFO
	.align		4
.L_342:
        /*003c*/ 	.byte	0x04, 0x17
        /*003e*/ 	.short	(.L_344 - .L_343)
.L_343:
        /*0040*/ 	.word	0x00000000
        /*0044*/ 	.short	0x0003
        /*0046*/ 	.short	0x0018
        /*0048*/ 	.byte	0x00, 0xf0, 0x21, 0x00


	//----- nvinfo : EIATTR_KPARAM_INFO
	.align		4
.L_344:
        /*004c*/ 	.byte	0x04, 0x17
        /*004e*/ 	.short	(.L_346 - .L_345)
.L_345:
        /*0050*/ 	.word	0x00000000
        /*0054*/ 	.short	0x0002
        /*0056*/ 	.short	0x0010
        /*0058*/ 	.byte	0x00, 0xf0, 0x21, 0x00


	//----- nvinfo : EIATTR_KPARAM_INFO
	.align		4
.L_346:
        /*005c*/ 	.byte	0x04, 0x17
        /*005e*/ 	.short	(.L_348 - .L_347)
.L_347:
        /*0060*/ 	.word	0x00000000
        /*0064*/ 	.short	0x0001
        /*0066*/ 	.short	0x0008
        /*0068*/ 	.byte	0x00, 0xf0, 0x21, 0x00


	//----- nvinfo : EIATTR_KPARAM_INFO
	.align		4
.L_348:
        /*006c*/ 	.byte	0x04, 0x17
        /*006e*/ 	.short	(.L_350 - .L_349)
.L_349:
        /*0070*/ 	.word	0x00000000
        /*0074*/ 	.short	0x0000
        /*0076*/ 	.short	0x0000
        /*0078*/ 	.byte	0x00, 0xf0, 0x21, 0x00


	//----- nvinfo : EIATTR_MAXREG_COUNT
	.align		4
.L_350:
        /*007c*/ 	.byte	0x03, 0x1b
        /*007e*/ 	.short	0x00ff


	//----- nvinfo : EIATTR_EXIT_INSTR_OFFSETS
	.align		4
        /*0080*/ 	.byte	0x04, 0x1c
        /*0082*/ 	.short	(.L_352 - .L_351)


	//   ....[0]....
.L_351:
        /*0084*/ 	.word	0x0000ec50


	//----- nvinfo : EIATTR_CRS_STACK_SIZE
	.align		4
.L_352:
        /*0088*/ 	.byte	0x04, 0x1e
        /*008a*/ 	.short	(.L_354 - .L_353)
.L_353:
        /*008c*/ 	.word	0x00000000
.L_354:


//--------------------- .nv.info._ZN7gpuImpl6kernel15FMHAInferKernelILi128ELi128ELi256ELi8ELb1EEENSt9enable_ifIXeqT3_Lb1EEvE4typeEPKaS6_S6_S6_Pa11FMHAParamI8 --------------------------
	.section	.nv.info._ZN7gpuImpl6kernel15FMHAInferKernelILi128ELi128ELi256ELi8ELb1EEENSt9enable_ifIXeqT3_Lb1EEvE4typeEPKaS6_S6_S6_Pa11FMHAParamI8,"",@"SHT_CUDA_INFO"
	.align	4


	//----- nvinfo : EIATTR_CUDA_API_VERSION
	.align		4
        /*0000*/ 	.byte	0x04, 0x37
        /*0002*/ 	.short	(.L_356 - .L_355)
.L_355:
        /*0004*/ 	.word	0x00000074


	//----- nvinfo : EIATTR_SW2861232_WAR
	.align		4
.L_356:
        /*0008*/ 	.byte	0x01, 0x35
	.zero		2


	//----- nvinfo : EIATTR_PARAM_CBANK
	.align		4
        /*000c*/ 	.byte	0x04, 0x0a
        /*000e*/ 	.short	(.L_358 - .L_357)
	.align		4
.L_357:
        /*0010*/ 	.word	index@(.nv.constant0._ZN7gpuImpl6kernel15FMHAInferKernelILi128ELi128ELi256ELi8ELb1EEENSt9enable_ifIXeqT3_Lb1EEvE4typeEPKaS6_S6_S6_Pa11FMHAParamI8)
        /*0014*/ 	.short	0x0160
        /*0016*/ 	.short	0x003c


	//----- nvinfo : EIATTR_CBANK_PARAM_SIZE
	.align		4
.L_358:
        /*0018*/ 	.byte	0x03, 0x19
        /*001a*/ 	.short	0x003c


	//----- nvinfo : EIATTR_KPARAM_INFO
	.align		4
        /*001c*/ 	.byte	0x04, 0x17
        /*001e*/ 	.short	(.L_360 - .L_359)
.L_359:
        /*0020*/ 	.word	0x00000000
        /*0024*/ 	.short	0x0005
        /*0026*/ 	.short	0x0028
        /*0028*/ 	.byte	0x00, 0xf0, 0x51, 0x00


	//----- nvinfo : EIATTR_KPARAM_INFO
	.align		4
.L_360:
        /*002c*/ 	.byte	0x04, 0x17
        /*002e*/ 	.short	(.L_362 - .L_361)
.L_361:
        /*0030*/ 	.word	0x00000000
        /*0034*/ 	.short	0x0004
        /*0036*/ 	.short	0x0020
        /*0038*/ 	.byte	0x00, 0xf0, 0x21, 0x00


	//----- nvinfo : EIATTR_KPARAM_INFO
	.align		4
.L_362:
        /*003c*/ 	.byte	0x04, 0x17
        /*003e*/ 	.short	(.L_364 - .L_363)
.L_363:
        /*0040*/ 	.word	0x00000000
        /*0044*/ 	.short	0x0003
        /*0046*/ 	.short	0x0018
        /*0048*/ 	.byte	0x00, 0xf0, 0x21, 0x00


	//----- nvinfo : EIATTR_KPARAM_INFO
	.align		4
.L_364:
        /*004c*/ 	.byte	0x04, 0x17
        /*004e*/ 	.short	(.L_366 - .L_365)
.L_365:
        /*0050*/ 	.word	0x00000000
        /*0054*/ 	.short	0x0002
        /*0056*/ 	.short	0x0010
        /*0058*/ 	.byte	0x00, 0xf0, 0x21, 0x00


	//----- nvinfo : EIATTR_KPARAM_INFO
	.align		4
.L_366:
        /*005c*/ 	.byte	0x04, 0x17
        /*005e*/ 	.short	(.L_368 - .L_367)
.L_367:
        /*0060*/ 	.word	0x00000000
        /*0064*/ 	.short	0x0001
        /*0066*/ 	.short	0x0008
        /*0068*/ 	.byte	0x00, 0xf0, 0x21, 0x00


	//----- nvinfo : EIATTR_KPARAM_INFO
	.align		4
.L_368:
        /*006c*/ 	.byte	0x04, 0x17
        /*006e*/ 	.short	(.L_370 - .L_369)
.L_369:
        /*0070*/ 	.word	0x00000000
        /*0074*/ 	.short	0x0000
        /*0076*/ 	.short	0x0000
        /*0078*/ 	.byte	0x00, 0xf0, 0x21, 0x00


	//----- nvinfo : EIATTR_MAXREG_COUNT
	.align		4
.L_370:
        /*007c*/ 	.byte	0x03, 0x1b
        /*007e*/ 	.short	0x00ff


	//----- nvinfo : EIATTR_EXIT_INSTR_OFFSETS
	.align		4
        /*0080*/ 	.byte	0x04, 0x1c
        /*0082*/ 	.short	(.L_372 - .L_371)


	//   ....[0]....
.L_371:
        /*0084*/ 	.word	0x0000ec50


	//----- nvinfo : EIATTR_CRS_STACK_SIZE
	.align		4
.L_372:
        /*0088*/ 	.byte	0x04, 0x1e
        /*008a*/ 	.short	(.L_374 - .L_373)
.L_373:
        /*008c*/ 	.word	0x00000000
.L_374:


//--------------------- .nv.info._ZN7gpuImpl6kernel15FMHAInferKernelILi128ELi128ELi384ELi8ELb1EEENSt9enable_ifIXeqT3_Lb1EEvE4typeEPKaS6_S6_S6_Pa11FMHAParamI8 --------------------------
	.section	.nv.info._ZN7gpuImpl6kernel15FMHAInferKernelILi128ELi128ELi384ELi8ELb1EEENSt9enable_ifIXeqT3_Lb1EEvE4typeEPKaS6_S6_S6_Pa11FMHAParamI8,"",@"SHT_CUDA_INFO"
	.align	4


	//----- nvinfo : EIATTR_CUDA_API_VERSION
	.align		4
        /*0000*/ 	.byte	0x04, 0x37
        /*0002*/ 	.short	(.L_376 - .L_375)
.L_375:
        /*0004*/ 	.word	0x00000074


	//----- nvinfo : EIATTR_SW2861232_WAR
	.align		4
.L_376:
        /*0008*/ 	.byte	0x01, 0x35
	.zero		2


	//----- nvinfo : EIATTR_PARAM_CBANK
	.align		4
        /*000c*/ 	.byte	0x04, 0x0a
        /*000e*/ 	.short	(.L_378 - .L_377)
	.align		4
.L_377:
        /*0010*/ 	.word	index@(.nv.constant0._ZN7gpuImpl6kernel15FMHAInferKernelILi128ELi128ELi384ELi8ELb1EEENSt9enable_ifIXeqT3_Lb1EEvE4typeEPKaS6_S6_S6_Pa11FMHAParamI8)
        /*0014*/ 	.short	0x0160
        /*0016*/ 	.short	0x003c


	//----- nvinfo : EIATTR_CBANK_PARAM_SIZE
	.align		4
.L_378:
        /*0018*/ 	.byte	0x03, 0x19
        /*001a*/ 	.short	0x003c


	//----- nvinfo : EIATTR_KPARAM_INFO
	.align		4
        /*001c*/ 	.byte	0x04, 0x17
        /*001e*/ 	.short	(.L_380 - .L_379)
.L_379:
        /*0020*/ 	.word	0x00000000
        /*0024*/ 	.short	0x0005
        /*0026*/ 	.short	0x0028
        /*0028*/ 	.byte	0x00, 0xf0, 0x51, 0x00


	//----- nvinfo : EIATTR_KPARAM_INFO
	.align		4
.L_380:
        /*002c*/ 	.byte	0x04, 0x17
        /*002e*/ 	.short	(.L_382 - .L_381)
.L_381:
        /*0030*/ 	.word	0x00000000
        /*0034*/ 	.short	0x0004
        /*0036*/ 	.short	0x0020
        /*0038*/ 	.byte	0x00, 0xf0, 0x21, 0x00


	//----- nvinfo : EIATTR_KPARAM_INFO
	.align		4
.L_382:
        /*003c*/ 	.byte	0x04, 0x17
        /*003e*/ 	.short	(.L_384 - .L_383)
.L_383:
        /*0040*/ 	.word	0x00000000
        /*0044*/ 	.short	0x0003
        /*0046*/ 	.short	0x0018
        /*0048*/ 	.byte	0x00, 0xf0, 0x21, 0x00


	//----- nvinfo : EIATTR_KPARAM_INFO
	.align		4
.L_384:
        /*004c*/ 	.byte	0x04, 0x17
        /*004e*/ 	.short	(.L_386 - .L_385)
.L_385:
        /*0050*/ 	.word	0x00000000
        /*0054*/ 	.short	0x0002
        /*0056*/ 	.short	0x0010
        /*0058*/ 	.byte	0x00, 0xf0, 0x21, 0x00


	//----- nvinfo : EIATTR_KPARAM_INFO
	.align		4
.L_386:
        /*005c*/ 	.byte	0x04, 0x17
        /*005e*/ 	.short	(.L_388 - .L_387)
.L_387:
        /*0060*/ 	.word	0x00000000
        /*0064*/ 	.short	0x0001
        /*0066*/ 	.short	0x0008
        /*0068*/ 	.byte	0x00, 0xf0, 0x21, 0x00


	//----- nvinfo : EIATTR_KPARAM_INFO
	.align		4
.L_388:
        /*006c*/ 	.byte	0x04, 0x17
        /*006e*/ 	.short	(.L_390 - .L_389)
.L_389:
        /*0070*/ 	.word	0x00000000
        /*0074*/ 	.short	0x0000
        /*0076*/ 	.short	0x0000
        /*0078*/ 	.byte	0x00, 0xf0, 0x21, 0x00


	//----- nvinfo : EIATTR_MAXREG_COUNT
	.align		4
.L_390:
        /*007c*/ 	.byte	0x03, 0x1b
        /*007e*/ 	.short	0x00ff


	//----- nvinfo : EIATTR_EXIT_INSTR_OFFSETS
	.align		4
        /*0080*/ 	.byte	0x04, 0x1c
        /*0082*/ 	.short	(.L_392 - .L_391)


	//   ....[0]....
.L_391:
        /*0084*/ 	.word	0x0000ec50


	//----- nvinfo : EIATTR_CRS_STACK_SIZE
	.align		4
.L_392:
        /*0088*/ 	.byte	0x04, 0x1e
        /*008a*/ 	.short	(.L_394 - .L_393)
.L_393:
        /*008c*/ 	.word	0x00000000
.L_394:


//--------------------- .nv.info._ZN7gpuImpl6kernel15FMHAInferKernelILi128ELi128ELi512ELi8ELb1EEENSt9enable_ifIXeqT3_Lb1EEvE4typeEPKaS6_S6_S6_Pa11FMHAParamI8 --------------------------
	.section	.nv.info._ZN7gpuImpl6kernel15FMHAInferKernelILi128ELi128ELi512ELi8ELb1EEENSt9enable_ifIXeqT3_Lb1EEvE4typeEPKaS6_S6_S6_Pa11FMHAParamI8,"",@"SHT_CUDA_INFO"
	.align	4


	//----- nvinfo : EIATTR_CUDA_API_VERSION
	.align		4
        /*0000*/ 	.byte	0x04, 0x37
        /*0002*/ 	.short	(.L_396 - .L_395)
.L_395:
        /*0004*/ 	.word	0x00000074


	//----- nvinfo : EIATTR_SW2861232_WAR
	.align		4
.L_396:
        /*0008*/ 	.byte	0x01, 0x35
	.zero		2


	//----- nvinfo : EIATTR_PARAM_CBANK
	.align		4
        /*000c*/ 	.byte	0x04, 0x0a
        /*000e*/ 	.short	(.L_398 - .L_397)
	.align		4
.L_397:
        /*0010*/ 	.word	index@(.nv.constant0._ZN7gpuImpl6kernel15FMHAInferKernelILi128ELi128ELi512ELi8ELb1EEENSt9enable_ifIXeqT3_Lb1EEvE4typeEPKaS6_S6_S6_Pa11FMHAParamI8)
        /*0014*/ 	.short	0x0160
        /*0016*/ 	.short	0x003c


	//----- nvinfo : EIATTR_CBANK_PARAM_SIZE
	.align		4
.L_398:
        /*0018*/ 	.byte	0x03, 0x19
        /*001a*/ 	.short	0x003c


	//----- nvinfo : EIATTR_KPARAM_INFO
	.align		4
        /*001c*/ 	.byte	0x04, 0x17
        /*001e*/ 	.short	(.L_400 - .L_399)
.L_399:
        /*0020*/ 	.word	0x00000000
        /*0024*/ 	.short	0x0005
        /*0026*/ 	.short	0x0028
        /*0028*/ 	.byte	0x00, 0xf0, 0x51, 0x00


	//----- nvinfo : EIATTR_KPARAM_INFO
	.align		4
.L_400:
        /*002c*/ 	.byte	0x04, 0x17
        /*002e*/ 	.short	(.L_402 - .L_401)
.L_401:
        /*0030*/ 	.word	0x00000000
        /*0034*/ 	.short	0x0004
        /*0036*/ 	.short	0x0020
        /*0038*/ 	.byte	0x00, 0xf0, 0x21, 0x00


	//----- nvinfo : EIATTR_KPARAM_INFO
	.align		4
.L_402:
        /*003c*/ 	.byte	0x04, 0x17
        /*003e*/ 	.short	(.L_404 - .L_403)
.L_403:
        /*0040*/ 	.word	0x00000000
        /*0044*/ 	.short	0x0003
        /*0046*/ 	.short	0x0018
        /*0048*/ 	.byte	0x00, 0xf0, 0x21, 0x00


	//----- nvinfo : EIATTR_KPARAM_INFO
	.align		4
.L_404:
        /*004c*/ 	.byte	0x04, 0x17
        /*004e*/ 	.short	(.L_406 - .L_405)
.L_405:
        /*0050*/ 	.word	0x00000000
        /*0054*/ 	.short	0x0002
        /*0056*/ 	.short	0x0010
        /*0058*/ 	.byte	0x00, 0xf0, 0x21, 0x00


	//----- nvinfo : EIATTR_KPARAM_INFO
	.align		4
.L_406:
        /*005c*/ 	.byte	0x04, 0x17
        /*005e*/ 	.short	(.L_408 - .L_407)
.L_407:
        /*0060*/ 	.word	0x00000000
        /*0064*/ 	.short	0x0001
        /*0066*/ 	.short	0x0008
        /*0068*/ 	.byte	0x00, 0xf0, 0x21, 0x00


	//----- nvinfo : EIATTR_KPARAM_INFO
	.align		4
.L_408:
        /*006c*/ 	.byte	0x04, 0x17
        /*006e*/ 	.short	(.L_410 - .L_409)
.L_409:
        /*0070*/ 	.word	0x00000000
        /*0074*/ 	.short	0x0000
        /*0076*/ 	.short	0x0000
        /*0078*/ 	.byte	0x00, 0xf0, 0x21, 0x00


	//----- nvinfo : EIATTR_MAXREG_COUNT
	.align		4
.L_410:
        /*007c*/ 	.byte	0x03, 0x1b
        /*007e*/ 	.short	0x00ff


	//----- nvinfo : EIATTR_EXIT_INSTR_OFFSETS
	.align		4
        /*0080*/ 	.byte	0x04, 0x1c
        /*0082*/ 	.short	(.L_412 - .L_411)


	//   ....[0]....
.L_411:
        /*0084*/ 	.word	0x0000ec50


	//----- nvinfo : EIATTR_CRS_STACK_SIZE
	.align		4
.L_412:
        /*0088*/ 	.byte	0x04, 0x1e
        /*008a*/ 	.short	(.L_414 - .L_413)
.L_413:
        /*008c*/ 	.word	0x00000000
.L_414:


//--------------------- .nv.info._ZN7gpuImpl6kernel15FMHAInferKernelILi128ELi128ELi1024ELi8ELb1EEENSt9enable_ifIXeqT3_Lb1EEvE4typeEPKaS6_S6_S6_Pa11FMHAParamI8 --------------------------
	.section	.nv.info._ZN7gpuImpl6kernel15FMHAInferKernelILi128ELi128ELi1024ELi8ELb1EEENSt9enable_ifIXeqT3_Lb1EEvE4typeEPKaS6_S6_S6_Pa11FMHAParamI8,"",@"SHT_CUDA_INFO"
	.align	4


	//----- nvinfo : EIATTR_CUDA_API_VERSION
	.align		4
        /*0000*/ 	.byte	0x04, 0x37
        /*0002*/ 	.short	(.L_416 - .L_415)
.L_415:
        /*0004*/ 	.word	0x00000074


	//----- nvinfo : EIATTR_SW2861232_WAR
	.align		4
.L_416:
        /*0008*/ 	.byte	0x01, 0x35
	.zero		2


	//----- nvinfo : EIATTR_PARAM_CBANK
	.align		4
        /*000c*/ 	.byte	0x04, 0x0a
        /*000e*/ 	.short	(.L_418 - .L_417)
	.align		4
.L_417:
        /*0010*/ 	.word	index@(.nv.constant0._ZN7gpuImpl6kernel15FMHAInferKernelILi128ELi128ELi1024ELi8ELb1EEENSt9enable_ifIXeqT3_Lb1EEvE4typeEPKaS6_S6_S6_Pa11FMHAParamI8)
        /*0014*/ 	.short	0x0160
        /*0016*/ 	.short	0x003c


	//----- nvinfo : EIATTR_CBANK_PARAM_SIZE
	.align		4
.L_418:
        /*0018*/ 	.byte	0x03, 0x19
        /*001a*/ 	.short	0x003c


	//----- nvinfo : EIATTR_KPARAM_INFO
	.align		4
        /*001c*/ 	.byte	0x04, 0x17
        /*001e*/ 	.short	(.L_420 - .L_419)
.L_419:
        /*0020*/ 	.word	0x00000000
        /*0024*/ 	.short	0x0005
        /*0026*/ 	.short	0x0028
        /*0028*/ 	.byte	0x00, 0xf0, 0x51, 0x00


	//----- nvinfo : EIATTR_KPARAM_INFO
	.align		4
.L_420:
        /*002c*/ 	.byte	0x04, 0x17
        /*002e*/ 	.short	(.L_422 - .L_421)
.L_421:
        /*0030*/ 	.word	0x00000000
        /*0034*/ 	.short	0x0004
        /*0036*/ 	.short	0x0020
        /*0038*/ 	.byte	0x00, 0xf0, 0x21, 0x00


	//----- nvinfo : EIATTR_KPARAM_INFO
	.align		4
.L_422:
        /*003c*/ 	.byte	0x04, 0x17
        /*003e*/ 	.short	(.L_424 - .L_423)
.L_423:
        /*0040*/ 	.word	0x00000000
        /*0044*/ 	.short	0x0003
        /*0046*/ 	.short	0x0018
        /*0048*/ 	.byte	0x00, 0xf0, 0x21, 0x00


	//----- nvinfo : EIATTR_KPARAM_INFO
	.align		4
.L_424:
        /*004c*/ 	.byte	0x04, 0x17
        /*004e*/ 	.short	(.L_426 - .L_425)
.L_425:
        /*0050*/ 	.word	0x00000000
        /*0054*/ 	.short	0x0002
        /*0056*/ 	.short	0x0010
        /*0058*/ 	.byte	0x00, 0xf0, 0x21, 0x00


	//----- nvinfo : EIATTR_KPARAM_INFO
	.align		4
.L_426:
        /*005c*/ 	.byte	0x04, 0x17
        /*005e*/ 	.short	(.L_428 - .L_427)
.L_427:
        /*0060*/ 	.word	0x00000000
        /*0064*/ 	.short	0x0001
        /*0066*/ 	.short	0x0008
        /*0068*/ 	.byte	0x00, 0xf0, 0x21, 0x00


	//----- nvinfo : EIATTR_KPARAM_INFO
	.align		4
.L_428:
        /*006c*/ 	.byte	0x04, 0x17
        /*006e*/ 	.short	(.L_430 - .L_429)
.L_429:
        /*0070*/ 	.word	0x00000000
        /*0074*/ 	.short	0x0000
        /*0076*/ 	.short	0x0000
        /*0078*/ 	.byte	0x00, 0xf0, 0x21, 0x00


	//----- nvinfo : EIATTR_MAXREG_COUNT
	.align		4
.L_430:
        /*007c*/ 	.byte	0x03, 0x1b
        /*007e*/ 	.short	0x00ff


	//----- nvinfo : EIATTR_EXIT_INSTR_OFFSETS
	.align		4
        /*0080*/ 	.byte	0x04, 0x1c
        /*0082*/ 	.short	(.L_432 - .L_431)


	//   ....[0]....
.L_431:
        /*0084*/ 	.word	0x0000ec50


	//----- nvinfo : EIATTR_CRS_STACK_SIZE
	.align		4
.L_432:
        /*0088*/ 	.byte	0x04, 0x1e
        /*008a*/ 	.short	(.L_434 - .L_433)
.L_433:
        /*008c*/ 	.word	0x00000000
.L_434:


//--------------------- .nv.info._ZN7gpuImpl6kernel15FMHAInferKernelILi128ELi128ELi2048ELi8ELb1EEENSt9enable_ifIXeqT3_Lb1EEvE4typeEPKaS6_S6_S6_Pa11FMHAParamI8 --------------------------
	.section	.nv.info._ZN7gpuImpl6kernel15FMHAInferKernelILi128ELi128ELi2048ELi8ELb1EEENSt9enable_ifIXeqT3_Lb1EEvE4typeEPKaS6_S6_S6_Pa11FMHAParamI8,"",@"SHT_CUDA_INFO"
	.align	4


	//----- nvinfo : EIATTR_CUDA_API_VERSION
	.align		4
        /*0000*/ 	.byte	0x04, 0x37
        /*0002*/ 	.short	(.L_436 - .L_435)
.L_435:
        /*0004*/ 	.word	0x00000074


	//----- nvinfo : EIATTR_SW2861232_WAR
	.align		4
.L_436:
        /*0008*/ 	.byte	0x01, 0x35
	.zero		2


	//----- nvinfo : EIATTR_PARAM_CBANK
	.align		4
        /*000c*/ 	.byte	0x04, 0x0a
        /*000e*/ 	.short	(.L_438 - .L_437)
	.align		4
.L_437:
        /*0010*/ 	.word	index@(.nv.constant0._ZN7gpuImpl6kernel15FMHAInferKernelILi128ELi128ELi2048ELi8ELb1EEENSt9enable_ifIXeqT3_Lb1EEvE4typeEPKaS6_S6_S6_Pa11FMHAParamI8)
        /*0014*/ 	.short	0x0160
        /*0016*/ 	.short	0x003c


	//----- nvinfo : EIATTR_CBANK_PARAM_SIZE
	.align		4
.L_438:
        /*0018*/ 	.byte	0x03, 0x19
        /*001a*/ 	.short	0x003c


	//----- nvinfo : EIATTR_KPARAM_INFO
	.align		4
        /*001c*/ 	.byte	0x04, 0x17
        /*001e*/ 	.short	(.L_440 - .L_439)
.L_439:
        /*0020*/ 	.word	0x00000000
        /*0024*/ 	.short	0x0005
        /*0026*/ 	.short	0x0028
        /*0028*/ 	.byte	0x00, 0xf0, 0x51, 0x00


	//----- nvinfo : EIATTR_KPARAM_INFO
	.align		4
.L_440:
        /*002c*/ 	.byte	0x04, 0x17
        /*002e*/ 	.short	(.L_442 - .L_441)
.L_441:
        /*0030*/ 	.word	0x00000000
        /*0034*/ 	.short	0x0004
        /*0036*/ 	.short	0x0020
        /*0038*/ 	.byte	0x00, 0xf0, 0x21, 0x00


	//----- nvinfo : EIATTR_KPARAM_INFO
	.align		4
.L_442:
        /*003c*/ 	.byte	0x04, 0x17
        /*003e*/ 	.short	(.L_444 - .L_443)
.L_443:
        /*0040*/ 	.word	0x00000000
        /*0044*/ 	.short	0x0003
        /*0046*/ 	.short	0x0018
        /*0048*/ 	.byte	0x00, 0xf0, 0x21, 0x00


	//----- nvinfo : EIATTR_KPARAM_INFO
	.align		4
.L_444:
        /*004c*/ 	.byte	0x04, 0x17
        /*004e*/ 	.short	(.L_446 - .L_445)
.L_445:
        /*0050*/ 	.word	0x00000000
        /*0054*/ 	.short	0x0002
        /*0056*/ 	.short	0x0010
        /*0058*/ 	.byte	0x00, 0xf0, 0x21, 0x00


	//----- nvinfo : EIATTR_KPARAM_INFO
	.align		4
.L_446:
        /*005c*/ 	.byte	0x04, 0x17
        /*005e*/ 	.short	(.L_448 - .L_447)
.L_447:
        /*0060*/ 	.word	0x00000000
        /*0064*/ 	.short	0x0001
        /*0066*/ 	.short	0x0008
        /*0068*/ 	.byte	0x00, 0xf0, 0x21, 0x00


	//----- nvinfo : EIATTR_KPARAM_INFO
	.align		4
.L_448:
        /*006c*/ 	.byte	0x04, 0x17
        /*006e*/ 	.short	(.L_450 - .L_449)
.L_449:
        /*0070*/ 	.word	0x00000000
        /*0074*/ 	.short	0x0000
        /*0076*/ 	.short	0x0000
        /*0078*/ 	.byte	0x00, 0xf0, 0x21, 0x00


	//----- nvinfo : EIATTR_MAXREG_COUNT
	.align		4
.L_450:
        /*007c*/ 	.byte	0x03, 0x1b
        /*007e*/ 	.short	0x00ff


	//----- nvinfo : EIATTR_EXIT_INSTR_OFFSETS
	.align		4
        /*0080*/ 	.byte	0x04, 0x1c
        /*0082*/ 	.short	(.L_452 - .L_451)


	//   ....[0]....
.L_451:
        /*0084*/ 	.word	0x0000ec50


	//----- nvinfo : EIATTR_CRS_STACK_SIZE
	.align		4
.L_452:
        /*0088*/ 	.byte	0x04, 0x1e
        /*008a*/ 	.short	(.L_454 - .L_453)
.L_453:
        /*008c*/ 	.word	0x00000000
.L_454:


//--------------------- .nv.info._ZN4dim3C1Ejjj   --------------------------
	.section	.nv.info._ZN4dim3C1Ejjj,"",@"SHT_CUDA_INFO"
	.align	4


	//----- nvinfo : EIATTR_CUDA_API_VERSION
	.align		4
        /*0000*/ 	.byte	0x04, 0x37
        /*0002*/ 	.short	(.L_456 - .L_455)
.L_455:
        /*0004*/ 	.word	0x00000074


	//----- nvinfo : EIATTR_SW2861232_WAR
	.align		4
.L_456:
        /*0008*/ 	.byte	0x01, 0x35
	.zero		2


//--------------------- .nv.info._ZN4dim3C2Ejjj   --------------------------
	.section	.nv.info._ZN4dim3C2Ejjj,"",@"SHT_CUDA_INFO"
	.align	4


	//----- nvinfo : EIATTR_CUDA_API_VERSION
	.align		4
        /*0000*/ 	.byte	0x04, 0x37
        /*0002*/ 	.short	(.L_458 - .L_457)
.L_457:
        /*0004*/ 	.word	0x00000074


	//----- nvinfo : EIATTR_SW2861232_WAR
	.align		4
.L_458:
        /*0008*/ 	.byte	0x01, 0x35
	.zero		2


//--------------------- .nv.info._ZN4dim3C2E5uint3 --------------------------
	.section	.nv.info._ZN4dim3C2E5uint3,"",@"SHT_CUDA_INFO"
	.align	4


	//----- nvinfo : EIATTR_CUDA_API_VERSION
	.align		4
        /*0000*/ 	.byte	0x04, 0x37
        /*0002*/ 	.short	(.L_460 - .L_459)
.L_459:
        /*0004*/ 	.word	0x00000074


	//----- nvinfo : EIATTR_SW2861232_WAR
	.align		4
.L_460:
        /*0008*/ 	.byte	0x01, 0x35
	.zero		2


//--------------------- .nv.info._ZN18cooperative_groups4__v112thread_groupC2Ej --------------------------
	.section	.nv.info._ZN18cooperative_groups4__v112thread_groupC2Ej,"",@"SHT_CUDA_INFO"
	.align	4


	//----- nvinfo : EIATTR_CUDA_API_VERSION
	.align		4
        /*0000*/ 	.byte	0x04, 0x37
        /*0002*/ 	.short	(.L_462 - .L_461)
.L_461:
        /*0004*/ 	.word	0x00000074


	//----- nvinfo : EIATTR_SW2861232_WAR
	.align		4
.L_462:
        /*0008*/ 	.byte	0x01, 0x35
	.zero		2


//--------------------- .nv.info._ZN18cooperative_groups4__v110grid_groupC2EPNS0_7details14grid_workspaceE --------------------------
	.section	.nv.info._ZN18cooperative_groups4__v110grid_groupC2EPNS0_7details14grid_workspaceE,"",@"SHT_CUDA_INFO"
	.align	4


	//----- nvinfo : EIATTR_CUDA_API_VERSION
	.align		4
        /*0000*/ 	.byte	0x04, 0x37
        /*0002*/ 	.short	(.L_464 - .L_463)
.L_463:
        /*0004*/ 	.word	0x00000074


	//----- nvinfo : EIATTR_SW2861232_WAR
	.align		4
.L_464:
        /*0008*/ 	.byte	0x01, 0x35
	.zero		2


//--------------------- .nv.info._ZN18cooperative_groups4__v112thread_blockC2Ev --------------------------
	.section	.nv.info._ZN18cooperative_groups4__v112thread_blockC2Ev,"",@"SHT_CUDA_INFO"
	.align	4


	//----- nvinfo : EIATTR_CUDA_API_VERSION
	.align		4
        /*0000*/ 	.byte	0x04, 0x37
        /*0002*/ 	.short	(.L_466 - .L_465)
.L_465:
        /*0004*/ 	.word	0x00000074


	//----- nvinfo : EIATTR_SW2861232_WAR
	.align		4
.L_466:
        /*0008*/ 	.byte	0x01, 0x35
	.zero		2


//--------------------- .nv.info._ZN18cooperative_groups4__v117thread_group_baseILj1EEC2Ev --------------------------
	.section	.nv.info._ZN18cooperative_groups4__v117thread_group_baseILj1EEC2Ev,"",@"SHT_CUDA_INFO"
	.align	4


	//----- nvinfo : EIATTR_CUDA_API_VERSION
	.align		4
        /*0000*/ 	.byte	0x04, 0x37
        /*0002*/ 	.short	(.L_468 - .L_467)
.L_467:
        /*0004*/ 	.word	0x00000074


	//----- nvinfo : EIATTR_SW2861232_WAR
	.align		4
.L_468:
        /*0008*/ 	.byte	0x01, 0x35
	.zero		2


//--------------------- .nv.info._ZN18cooperative_groups4__v131__single_warp_thread_block_tileILj32EvEC2Ejj --------------------------
	.section	.nv.info._ZN18cooperative_groups4__v131__single_warp_thread_block_tileILj32EvEC2Ejj,"",@"SHT_CUDA_INFO"
	.align	4


	//----- nvinfo : EIATTR_CUDA_API_VERSION
	.align		4
        /*0000*/ 	.byte	0x04, 0x37
        /*0002*/ 	.short	(.L_470 - .L_469)
.L_469:
        /*0004*/ 	.word	0x00000074


	//----- nvinfo : EIATTR_SW2861232_WAR
	.align		4
.L_470:
        /*0008*/ 	.byte	0x01, 0x35
	.zero		2


//--------------------- .nv.info._ZN18cooperative_groups4__v117thread_block_tileILj32EvEC2INS0_12thread_blockEEERKNS1_ILj32ET_EE --------------------------
	.section	.nv.info._ZN18cooperative_groups4__v117thread_block_tileILj32EvEC2INS0_12thread_blockEEERKNS1_ILj32ET_EE,"",@"SHT_CUDA_INFO"
	.align	4


	//----- nvinfo : EIATTR_CUDA_API_VERSION
	.align		4
        /*0000*/ 	.byte	0x04, 0x37
        /*0002*/ 	.short	(.L_472 - .L_471)
.L_471:
        /*0004*/ 	.word	0x00000074


	//----- nvinfo : EIATTR_SW2861232_WAR
	.align		4
.L_472:
        /*0008*/ 	.byte	0x01, 0x35
	.zero		2


//--------------------- .nv.info._ZN18cooperative_groups4__v131__single_warp_thread_block_tileILj32ENS0_12thread_blockEEC2Ev --------------------------
	.section	.nv.info._ZN18cooperative_groups4__v131__single_warp_thread_block_tileILj32ENS0_12thread_blockEEC2Ev,"",@"SHT_CUDA_INFO"
	.align	4


	//----- nvinfo : EIATTR_CUDA_API_VERSION
	.align		4
        /*0000*/ 	.byte	0x04, 0x37
        /*0002*/ 	.short	(.L_474 - .L_473)
.L_473:
        /*0004*/ 	.word	0x00000074


	//----- nvinfo : EIATTR_SW2861232_WAR
	.align		4
.L_474:
        /*0008*/ 	.byte	0x01, 0x35
	.zero		2


//--------------------- .nv.info._ZN18cooperative_groups4__v17details22thread_block_tile_implILj32ENS0_12thread_blockELb0EEC2ERKS3_ --------------------------
	.section	.nv.info._ZN18cooperative_groups4__v17details22thread_block_tile_implILj32ENS0_12thread_blockELb0EEC2ERKS3_,"",@"SHT_CUDA_INFO"
	.align	4


	//----- nvinfo : EIATTR_CUDA_API_VERSION
	.align		4
        /*0000*/ 	.byte	0x04, 0x37
        /*0002*/ 	.short	(.L_476 - .L_475)
.L_475:
        /*0004*/ 	.word	0x00000074


	//----- nvinfo : EIATTR_SW2861232_WAR
	.align		4
.L_476:
        /*0008*/ 	.byte	0x01, 0x35
	.zero		2


//--------------------- .nv.info._ZN18cooperative_groups4__v17details20tiled_partition_implILj32ENS0_12thread_blockEEC2ERKS3_ --------------------------
	.section	.nv.info._ZN18cooperative_groups4__v17details20tiled_partition_implILj32ENS0_12thread_blockEEC2ERKS3_,"",@"SHT_CUDA_INFO"
	.align	4


	//----- nvinfo : EIATTR_CUDA_API_VERSION
	.align		4
        /*0000*/ 	.byte	0x04, 0x37
        /*0002*/ 	.short	(.L_478 - .L_477)
.L_477:
        /*0004*/ 	.word	0x00000074


	//----- nvinfo : EIATTR_SW2861232_WAR
	.align		4
.L_478:
        /*0008*/ 	.byte	0x01, 0x35
	.zero		2


//--------------------- .nv.info._ZN41_INTERNAL_2148b633_10_fmha_i8_cu_e1def6af6nvcuda4wmma13fill_fragmentIfLi8ELi8EEEvRNS1_11__frag_baseIT_XT0_EXT1_EEERKNS1_13helper_traitsIS4_E18fill_argument_typeE --------------------------
	.section	.nv.info._ZN41_INTERNAL_2148b633_10_fmha_i8_cu_e1def6af6nvcuda4wmma13fill_fragmentIfLi8ELi8EEEvRNS1_11__frag_baseIT_XT0_EXT1_EEERKNS1_13helper_traitsIS4_E18fill_argument_typeE,"",@"SHT_CUDA_INFO"
	.align	4


	//----- nvinfo : EIATTR_CUDA_API_VERSION
	.align		4
        /*0000*/ 	.byte	0x04, 0x37
        /*0002*/ 	.short	(.L_480 - .L_479)
.L_479:
        /*0004*/ 	.word	0x00000074


	//----- nvinfo : EIATTR_SW2861232_WAR
	.align		4
.L_480:
        /*0008*/ 	.byte	0x01, 0x35
	.zero		2


	//----- nvinfo : EIATTR_CRS_STACK_SIZE
	.align		4
        /*000c*/ 	.byte	0x04, 0x1e
        /*000e*/ 	.short	(.L_482 - .L_481)
.L_481:
        /*0010*/ 	.word	0x00000000
.L_482:


//--------------------- .nv.info._ZN41_INTERNAL_2148b633_10_fmha_i8_cu_e1def6af6nvcuda4wmma13fill_fragmentIiLi8ELi8EEEvRNS1_11__frag_baseIT_XT0_EXT1_EEERKNS1_13helper_traitsIS4_E18fill_argument_typeE --------------------------
	.section	.nv.info._ZN41_INTERNAL_2148b633_10_fmha_i8_cu_e1def6af6nvcuda4wmma13fill_fragmentIiLi8ELi8EEEvRNS1_11__frag_baseIT_XT0_EXT1_EEERKNS1_13helper_traitsIS4_E18fill_argument_typeE,"",@"SHT_CUDA_INFO"
	.align	4


	//----- nvinfo : EIATTR_CUDA_API_VERSION
	.align		4
        /*0000*/ 	.byte	0x04, 0x37
        /*0002*/ 	.short	(.L_484 - .L_483)
.L_483:
        /*0004*/ 	.word	0x00000074


	//----- nvinfo : EIATTR_SW2861232_WAR
	.align		4
.L_484:
        /*0008*/ 	.byte	0x01, 0x35
	.zero		2


	//----- nvinfo : EIATTR_CRS_STACK_SIZE
	.align		4
        /*000c*/ 	.byte	0x04, 0x1e
        /*000e*/ 	.short	(.L_486 - .L_485)
.L_485:
        /*0010*/ 	.word	0x00000000
.L_486:


//--------------------- .nv.info._ZN41_INTERNAL_2148b633_10_fmha_i8_cu_e1def6af6nvcuda4wmma16load_matrix_syncERNS1_8fragmentINS1_8matrix_aELi16ELi16ELi16EaNS1_9row_majorEEEPKaj --------------------------
	.section	.nv.info._ZN41_INTERNAL_2148b633_10_fmha_i8_cu_e1def6af6nvcuda4wmma16load_matrix_syncERNS1_8fragmentINS1_8matrix_aELi16ELi16ELi16EaNS1_9row_majorEEEPKaj,"",@"SHT_CUDA_INFO"
	.align	4


	//----- nvinfo : EIATTR_CUDA_API_VERSION
	.align		4
        /*0000*/ 	.byte	0x04, 0x37
        /*0002*/ 	.short	(.L_488 - .L_487)
.L_487:
        /*0004*/ 	.word	0x00000074


	//----- nvinfo : EIATTR_SW2861232_WAR
	.align		4
.L_488:
        /*0008*/ 	.byte	0x01, 0x35
	.zero		2


	//----- nvinfo : EIATTR_WMMA_USED
	.align		4
        /*000c*/ 	.byte	0x01, 0x2b
	.zero		2


//--------------------- .nv.info._ZN41_INTERNAL_2148b633_10_fmha_i8_cu_e1def6af6nvcuda4wmma16load_matrix_syncERNS1_8fragmentINS1_8matrix_bELi16ELi16ELi16EaNS1_9col_majorEEEPKaj --------------------------
	.section	.nv.info._ZN41_INTERNAL_2148b633_10_fmha_i8_cu_e1def6af6nvcuda4wmma16load_matrix_syncERNS1_8fragmentINS1_8matrix_bELi16ELi16ELi16EaNS1_9col_majorEEEPKaj,"",@"SHT_CUDA_INFO"
	.align	4


	//----- nvinfo : EIATTR_CUDA_API_VERSION
	.align		4
        /*0000*/ 	.byte	0x04, 0x37
        /*0002*/ 	.short	(.L_490 - .L_489)
.L_489:
        /*0004*/ 	.word	0x00000074


	//----- nvinfo : EIATTR_SW2861232_WAR
	.align		4
.L_490:
        /*0008*/ 	.byte	0x01, 0x35
	.zero		2


	//----- nvinfo : EIATTR_WMMA_USED
	.align		4
        /*000c*/ 	.byte	0x01, 0x2b
	.zero		2


//--------------------- .nv.info._ZN41_INTERNAL_2148b633_10_fmha_i8_cu_e1def6af6nvcuda4wmma8mma_syncERNS1_8fragmentINS1_11accumulatorELi16ELi16ELi16EivEERKNS2_INS1_8matrix_aELi16ELi16ELi16EaNS1_9row_majorEEERKNS2_INS1_8matrix_bELi16ELi16ELi16EaNS1_9col_majorEEERKS4_b --------------------------
	.section	.nv.info._ZN41_INTERNAL_2148b633_10_fmha_i8_cu_e1def6af6nvcuda4wmma8mma_syncERNS1_8fragmentINS1_11accumulatorELi16ELi16ELi16EivEERKNS2_INS1_8matrix_aELi16ELi16ELi16EaNS1_9row_majorEEERKNS2_INS1_8matrix_bELi16ELi16ELi16EaNS1_9col_majorEEERKS4_b,"",@"SHT_CUDA_INFO"
	.align	4


	//----- nvinfo : EIATTR_CUDA_API_VERSION
	.align		4
        /*0000*/ 	.byte	0x04, 0x37
        /*0002*/ 	.short	(.L_492 - .L_491)
.L_491:
        /*0004*/ 	.word	0x00000074


	//----- nvinfo : EIATTR_SW2861232_WAR
	.align		4
.L_492:
        /*0008*/ 	.byte	0x01, 0x35
	.zero		2


	//----- nvinfo : EIATTR_WMMA_USED
	.align		4
        /*000c*/ 	.byte	0x01, 0x2b
	.zero		2


	//----- nvinfo : EIATTR_CRS_STACK_SIZE
	.align		4
        /*0010*/ 	.byte	0x04, 0x1e
        /*0012*/ 	.short	(.L_494 - .L_493)
.L_493:
        /*0014*/ 	.word	0x00000000
.L_494:


//--------------------- .nv.info._ZN41_INTERNAL_2148b633_10_fmha_i8_cu_e1def6af6nvcuda4wmma16load_matrix_syncERNS1_8fragmentINS1_8matrix_bELi16ELi16ELi16EaNS1_9row_majorEEEPKaj --------------------------
	.section	.nv.info._ZN41_INTERNAL_2148b633_10_fmha_i8_cu_e1def6af6nvcuda4wmma16load_matrix_syncERNS1_8fragmentINS1_8matrix_bELi16ELi16ELi16EaNS1_9row_majorEEEPKaj,"",@"SHT_CUDA_INFO"
	.align	4


	//----- nvinfo : EIATTR_CUDA_API_VERSION
	.align		4
        /*0000*/ 	.byte	0x04, 0x37
        /*0002*/ 	.short	(.L_496 - .L_495)
.L_495:
        /*0004*/ 	.word	0x00000074


	//----- nvinfo : EIATTR_SW2861232_WAR
	.align		4
.L_496:
        /*0008*/ 	.byte	0x01, 0x35
	.zero		2


	//----- nvinfo : EIATTR_WMMA_USED
	.align		4
        /*000c*/ 	.byte	0x01, 0x2b
	.zero		2


//--------------------- .nv.info._ZN41_INTERNAL_2148b633_10_fmha_i8_cu_e1def6af6nvcuda4wmma8mma_syncERNS1_8fragmentINS1_11accumulatorELi16ELi16ELi16EivEERKNS2_INS1_8matrix_aELi16ELi16ELi16EaNS1_9row_majorEEERKNS2_INS1_8matrix_bELi16ELi16ELi16EaS7_EERKS4_b --------------------------
	.section	.nv.info._ZN41_INTERNAL_2148b633_10_fmha_i8_cu_e1def6af6nvcuda4wmma8mma_syncERNS1_8fragmentINS1_11accumulatorELi16ELi16ELi16EivEERKNS2_INS1_8matrix_aELi16ELi16ELi16EaNS1_9row_majorEEERKNS2_INS1_8matrix_bELi16ELi16ELi16EaS7_EERKS4_b,"",@"SHT_CUDA_INFO"
	.align	4


	//----- nvinfo : EIATTR_CUDA_API_VERSION
	.align		4
        /*0000*/ 	.byte	0x04, 0x37
        /*0002*/ 	.short	(.L_498 - .L_497)
.L_497:
        /*0004*/ 	.word	0x00000074


	//----- nvinfo : EIATTR_SW2861232_WAR
	.align		4
.L_498:
        /*0008*/ 	.byte	0x01, 0x35
	.zero		2


	//----- nvinfo : EIATTR_WMMA_USED
	.align		4
        /*000c*/ 	.byte	0x01, 0x2b
	.zero		2


	//----- nvinfo : EIATTR_CRS_STACK_SIZE
	.align		4
        /*0010*/ 	.byte	0x04, 0x1e
        /*0012*/ 	.short	(.L_500 - .L_499)
.L_499:
        /*0014*/ 	.word	0x00000000
.L_500:


//--------------------- .nv.info._ZN41_INTERNAL_2148b633_10_fmha_i8_cu_e1def6af6nvcuda4wmma19__get_storage_valueIfffEET0_T1_ --------------------------
	.section	.nv.info._ZN41_INTERNAL_2148b633_10_fmha_i8_cu_e1def6af6nvcuda4wmma19__get_storage_valueIfffEET0_T1_,"",@"SHT_CUDA_INFO"
	.align	4


	//----- nvinfo : EIATTR_CUDA_API_VERSION
	.align		4
        /*0000*/ 	.byte	0x04, 0x37
        /*0002*/ 	.short	(.L_502 - .L_501)
.L_501:
        /*0004*/ 	.word	0x00000074


	//----- nvinfo : EIATTR_SW2861232_WAR
	.align		4
.L_502:
        /*0008*/ 	.byte	0x01, 0x35
	.zero		2


//--------------------- .nv.info._ZN41_INTERNAL_2148b633_10_fmha_i8_cu_e1def6af6nvcuda4wmma19__get_storage_valueIiiiEET0_T1_ --------------------------
	.section	.nv.info._ZN41_INTERNAL_2148b633_10_fmha_i8_cu_e1def6af6nvcuda4wmma19__get_storage_valueIiiiEET0_T1_,"",@"SHT_CUDA_INFO"
	.align	4


	//----- nvinfo : EIATTR_CUDA_API_VERSION
	.align		4
        /*0000*/ 	.byte	0x04, 0x37
        /*0002*/ 	.short	(.L_504 - .L_503)
.L_503:
        /*0004*/ 	.word	0x00000074


	//----- nvinfo : EIATTR_SW2861232_WAR
	.align		4
.L_504:
        /*0008*/ 	.byte	0x01, 0x35
	.zero		2


//--------------------- .nv.info.fminf            --------------------------
	.section	.nv.info.fminf,"",@"SHT_CUDA_INFO"
	.align	4


	//----- nvinfo : EIATTR_CUDA_API_VERSION
	.align		4
        /*0000*/ 	.byte	0x04, 0x37
        /*0002*/ 	.short	(.L_506 - .L_505)
.L_505:
        /*0004*/ 	.word	0x00000074


	//----- nvinfo : EIATTR_SW2861232_WAR
	.align		4
.L_506:
        /*0008*/ 	.byte	0x01, 0x35
	.zero		2


//--------------------- .nv.info.fmaxf            --------------------------
	.section	.nv.info.fmaxf,"",@"SHT_CUDA_INFO"
	.align	4


	//----- nvinfo : EIATTR_CUDA_API_VERSION
	.align		4
        /*0000*/ 	.byte	0x04, 0x37
        /*0002*/ 	.short	(.L_508 - .L_507)
.L_507:
        /*0004*/ 	.word	0x00000074


	//----- nvinfo : EIATTR_SW2861232_WAR
	.align		4
.L_508:
        /*0008*/ 	.byte	0x01, 0x35
	.zero		2


//--------------------- .nv.info.__frcp_rn        --------------------------
	.section	.nv.info.__frcp_rn,"",@"SHT_CUDA_INFO"
	.align	4


	//----- nvinfo : EIATTR_CUDA_API_VERSION
	.align		4
        /*0000*/ 	.byte	0x04, 0x37
        /*0002*/ 	.short	(.L_510 - .L_509)
.L_509:
        /*0004*/ 	.word	0x00000074


	//----- nvinfo : EIATTR_SW2861232_WAR
	.align		4
.L_510:
        /*0008*/ 	.byte	0x01, 0x35
	.zero		2


	//----- nvinfo : EIATTR_CRS_STACK_SIZE
	.align		4
        /*000c*/ 	.byte	0x04, 0x1e
        /*000e*/ 	.short	(.L_512 - .L_511)
.L_511:
        /*0010*/ 	.word	0x00000000
.L_512:


//--------------------- .nv.info.__float2int_rn   --------------------------
	.section	.nv.info.__float2int_rn,"",@"SHT_CUDA_INFO"
	.align	4


	//----- nvinfo : EIATTR_CUDA_API_VERSION
	.align		4
        /*0000*/ 	.byte	0x04, 0x37
        /*0002*/ 	.short	(.L_514 - .L_513)
.L_513:
        /*0004*/ 	.word	0x00000074


	//----- nvinfo : EIATTR_SW2861232_WAR
	.align		4
.L_514:
        /*0008*/ 	.byte	0x01, 0x35
	.zero		2


//--------------------- .nv.info.__expf           --------------------------
	.section	.nv.info.__expf,"",@"SHT_CUDA_INFO"
	.align	4


	//----- nvinfo : EIATTR_CUDA_API_VERSION
	.align		4
        /*0000*/ 	.byte	0x04, 0x37
        /*0002*/ 	.short	(.L_516 - .L_515)
.L_515:
        /*0004*/ 	.word	0x00000074


	//----- nvinfo : EIATTR_SW2861232_WAR
	.align		4
.L_516:
        /*0008*/ 	.byte	0x01, 0x35
	.zero		2


//--------------------- .nv.info._ZN41_INTERNAL_2148b633_10_fmha_i8_cu_e1def6af3minEff --------------------------
	.section	.nv.info._ZN41_INTERNAL_2148b633_10_fmha_i8_cu_e1def6af3minEff,"",@"SHT_CUDA_INFO"
	.align	4


	//----- nvinfo : EIATTR_CUDA_API_VERSION
	.align		4
        /*0000*/ 	.byte	0x04, 0x37
        /*0002*/ 	.short	(.L_518 - .L_517)
.L_517:
        /*0004*/ 	.word	0x00000074


	//----- nvinfo : EIATTR_SW2861232_WAR
	.align		4
.L_518:
        /*0008*/ 	.byte	0x01, 0x35
	.zero		2


//--------------------- .nv.info._ZN41_INTERNAL_2148b633_10_fmha_i8_cu_e1def6af3maxEff --------------------------
	.section	.nv.info._ZN41_INTERNAL_2148b633_10_fmha_i8_cu_e1def6af3maxEff,"",@"SHT_CUDA_INFO"
	.align	4


	//----- nvinfo : EIATTR_CUDA_API_VERSION
	.align		4
        /*0000*/ 	.byte	0x04, 0x37
        /*0002*/ 	.short	(.L_520 - .L_519)
.L_519:
        /*0004*/ 	.word	0x00000074


	//----- nvinfo : EIATTR_SW2861232_WAR
	.align		4
.L_520:
        /*0008*/ 	.byte	0x01, 0x35
	.zero		2


//--------------------- .nv.info._ZN41_INTERNAL_2148b633_10_fmha_i8_cu_e1def6af24__cvta_generic_to_sharedEPKv --------------------------
	.section	.nv.info._ZN41_INTERNAL_2148b633_10_fmha_i8_cu_e1def6af24__cvta_generic_to_sharedEPKv,"",@"SHT_CUDA_INFO"
	.align	4


	//----- nvinfo : EIATTR_CUDA_API_VERSION
	.align		4
        /*0000*/ 	.byte	0x04, 0x37
        /*0002*/ 	.short	(.L_522 - .L_521)
.L_521:
        /*0004*/ 	.word	0x00000074


	//----- nvinfo : EIATTR_SW2861232_WAR
	.align		4
.L_522:
        /*0008*/ 	.byte	0x01, 0x35
	.zero		2


//--------------------- .nv.info._ZN41_INTERNAL_2148b633_10_fmha_i8_cu_e1def6af15__shfl_xor_syncEjfii --------------------------
	.section	.nv.info._ZN41_INTERNAL_2148b633_10_fmha_i8_cu_e1def6af15__shfl_xor_syncEjfii,"",@"SHT_CUDA_INFO"
	.align	4


	//----- nvinfo : EIATTR_CUDA_API_VERSION
	.align		4
        /*0000*/ 	.byte	0x04, 0x37
        /*0002*/ 	.short	(.L_524 - .L_523)
.L_523:
        /*0004*/ 	.word	0x00000074


	//----- nvinfo : EIATTR_SW2861232_WAR
	.align		4
.L_524:
        /*0008*/ 	.byte	0x01, 0x35
	.zero		2


	//----- nvinfo : EIATTR_COOP_GROUP_INSTR_OFFSETS
	.align		4
        /*000c*/ 	.byte	0x04, 0x28
        /*000e*/ 	.short	(.L_526 - .L_525)


	//   ....[0]....
.L_525:
        /*0010*/ 	.word	0x00000270


	//   ....[1]....
        /*0014*/ 	.word	0x000002e0
.L_526:


//--------------------- .nv.rel.action            --------------------------
	.section	.nv.rel.action,"",@"SHT_CUDA_RELOCINFO"
	.align	8
	.sectionentsize	8
        /* <DEDUP_REMOVED lines=14> */


//--------------------- .nv.constant0._ZN7gpuImpl6kernel15FMHAInferKernelILi64ELi64ELi64ELi4ELb0EEENSt9enable_ifIXeqT3_Lb0EEvE4typeEPKaS6_S6_S6_Pa11FMHAParamI8 --------------------------
	.section	.nv.constant0._ZN7gpuImpl6kernel15FMHAInferKernelILi64ELi64ELi64ELi4ELb0EEENSt9enable_ifIXeqT3_Lb0EEvE4typeEPKaS6_S6_S6_Pa11FMHAParamI8,"a",@progbits
	.align	4
.nv.constant0._ZN7gpuImpl6kernel15FMHAInferKernelILi64ELi64ELi64ELi4ELb0EEENSt9enable_ifIXeqT3_Lb0EEvE4typeEPKaS6_S6_S6_Pa11FMHAParamI8:
	.zero		412


//--------------------- .nv.constant0._ZN7gpuImpl6kernel15FMHAInferKernelILi64ELi64ELi128ELi4ELb0EEENSt9enable_ifIXeqT3_Lb0EEvE4typeEPKaS6_S6_S6_Pa11FMHAParamI8 --------------------------
	.section	.nv.constant0._ZN7gpuImpl6kernel15FMHAInferKernelILi64ELi64ELi128ELi4ELb0EEENSt9enable_ifIXeqT3_Lb0EEvE4typeEPKaS6_S6_S6_Pa11FMHAParamI8,"a",@progbits
	.align	4
.nv.constant0._ZN7gpuImpl6kernel15FMHAInferKernelILi64ELi64ELi128ELi4ELb0EEENSt9enable_ifIXeqT3_Lb0EEvE4typeEPKaS6_S6_S6_Pa11FMHAParamI8:
	.zero		412


//--------------------- .nv.constant0._ZN7gpuImpl6kernel15FMHAInferKernelILi64ELi64ELi256ELi4ELb0EEENSt9enable_ifIXeqT3_Lb0EEvE4typeEPKaS6_S6_S6_Pa11FMHAParamI8 --------------------------
	.section	.nv.constant0._ZN7gpuImpl6kernel15FMHAInferKernelILi64ELi64ELi256ELi4ELb0EEENSt9enable_ifIXeqT3_Lb0EEvE4typeEPKaS6_S6_S6_Pa11FMHAParamI8,"a",@progbits
	.align	4
.nv.constant0._ZN7gpuImpl6kernel15FMHAInferKernelILi64ELi64ELi256ELi4ELb0EEENSt9enable_ifIXeqT3_Lb0EEvE4typeEPKaS6_S6_S6_Pa11FMHAParamI8:
	.zero		412


//--------------------- .nv.constant0._ZN7gpuImpl6kernel15FMHAInferKernelILi64ELi64ELi384ELi4ELb0EEENSt9enable_ifIXeqT3_Lb0EEvE4typeEPKaS6_S6_S6_Pa11FMHAParamI8 --------------------------
	.section	.nv.constant0._ZN7gpuImpl6kernel15FMHAInferKernelILi64ELi64ELi384ELi4ELb0EEENSt9enable_ifIXeqT3_Lb0EEvE4typeEPKaS6_S6_S6_Pa11FMHAParamI8,"a",@progbits
	.align	4
.nv.constant0._ZN7gpuImpl6kernel15FMHAInferKernelILi64ELi64ELi384ELi4ELb0EEENSt9enable_ifIXeqT3_Lb0EEvE4typeEPKaS6_S6_S6_Pa11FMHAParamI8:
	.zero		412


//--------------------- .nv.constant0._ZN7gpuImpl6kernel15FMHAInferKernelILi64ELi64ELi512ELi4ELb0EEENSt9enable_ifIXeqT3_Lb0EEvE4typeEPKaS6_S6_S6_Pa11FMHAParamI8 --------------------------
	.section	.nv.constant0._ZN7gpuImpl6kernel15FMHAInferKernelILi64ELi64ELi512ELi4ELb0EEENSt9enable_ifIXeqT3_Lb0EEvE4typeEPKaS6_S6_S6_Pa11FMHAParamI8,"a",@progbits
	.align	4
.nv.constant0._ZN7gpuImpl6kernel15FMHAInferKernelILi64ELi64ELi512ELi4ELb0EEENSt9enable_ifIXeqT3_Lb0EEvE4typeEPKaS6_S6_S6_Pa11FMHAParamI8:
	.zero		412


//--------------------- .nv.constant0._ZN7gpuImpl6kernel15FMHAInferKernelILi128ELi128ELi128ELi8ELb1EEENSt9enable_ifIXeqT3_Lb1EEvE4typeEPKaS6_S6_S6_Pa11FMHAParamI8 --------------------------
	.section	.nv.constant0._ZN7gpuImpl6kernel15FMHAInferKernelILi128ELi128ELi128ELi8ELb1EEENSt9enable_ifIXeqT3_Lb1EEvE4typeEPKaS6_S6_S6_Pa11FMHAParamI8,"a",@progbits
	.align	4
.nv.constant0._ZN7gpuImpl6kernel15FMHAInferKernelILi128ELi128ELi128ELi8ELb1EEENSt9enable_ifIXeqT3_Lb1EEvE4typeEPKaS6_S6_S6_Pa11FMHAParamI8:
	.zero		412


//--------------------- .nv.constant0._ZN7gpuImpl6kernel15FMHAInferKernelILi128ELi128ELi256ELi8ELb1EEENSt9enable_ifIXeqT3_Lb1EEvE4typeEPKaS6_S6_S6_Pa11FMHAParamI8 --------------------------
	.section	.nv.constant0._ZN7gpuImpl6kernel15FMHAInferKernelILi128ELi128ELi256ELi8ELb1EEENSt9enable_ifIXeqT3_Lb1EEvE4typeEPKaS6_S6_S6_Pa11FMHAParamI8,"a",@progbits
	.align	4
.nv.constant0._ZN7gpuImpl6kernel15FMHAInferKernelILi128ELi128ELi256ELi8ELb1EEENSt9enable_ifIXeqT3_Lb1EEvE4typeEPKaS6_S6_S6_Pa11FMHAParamI8:
	.zero		412


//--------------------- .nv.constant0._ZN7gpuImpl6kernel15FMHAInferKernelILi128ELi128ELi384ELi8ELb1EEENSt9enable_ifIXeqT3_Lb1EEvE4typeEPKaS6_S6_S6_Pa11FMHAParamI8 --------------------------
	.section	.nv.constant0._ZN7gpuImpl6kernel15FMHAInferKernelILi128ELi128ELi384ELi8ELb1EEENSt9enable_ifIXeqT3_Lb1EEvE4typeEPKaS6_S6_S6_Pa11FMHAParamI8,"a",@progbits
	.align	4
.nv.constant0._ZN7gpuImpl6kernel15FMHAInferKernelILi128ELi128ELi384ELi8ELb1EEENSt9enable_ifIXeqT3_Lb1EEvE4typeEPKaS6_S6_S6_Pa11FMHAParamI8:
	.zero		412


//--------------------- .nv.constant0._ZN7gpuImpl6kernel15FMHAInferKernelILi128ELi128ELi512ELi8ELb1EEENSt9enable_ifIXeqT3_Lb1EEvE4typeEPKaS6_S6_S6_Pa11FMHAParamI8 --------------------------
	.section	.nv.constant0._ZN7gpuImpl6kernel15FMHAInferKernelILi128ELi128ELi512ELi8ELb1EEENSt9enable_ifIXeqT3_Lb1EEvE4typeEPKaS6_S6_S6_Pa11FMHAParamI8,"a",@progbits
	.align	4
.nv.constant0._ZN7gpuImpl6kernel15FMHAInferKernelILi128ELi128ELi512ELi8ELb1EEENSt9enable_ifIXeqT3_Lb1EEvE4typeEPKaS6_S6_S6_Pa11FMHAParamI8:
	.zero		412


//--------------------- .nv.constant0._ZN7gpuImpl6kernel15FMHAInferKernelILi128ELi128ELi1024ELi8ELb1EEENSt9enable_ifIXeqT3_Lb1EEvE4typeEPKaS6_S6_S6_Pa11FMHAParamI8 --------------------------
	.section	.nv.constant0._ZN7gpuImpl6kernel15FMHAInferKernelILi128ELi128ELi1024ELi8ELb1EEENSt9enable_ifIXeqT3_Lb1EEvE4typeEPKaS6_S6_S6_Pa11FMHAParamI8,"a",@progbits
	.align	4
.nv.constant0._ZN7gpuImpl6kernel15FMHAInferKernelILi128ELi128ELi1024ELi8ELb1EEENSt9enable_ifIXeqT3_Lb1EEvE4typeEPKaS6_S6_S6_Pa11FMHAParamI8:
	.zero		412


//--------------------- .nv.constant0._ZN7gpuImpl6kernel15FMHAInferKernelILi128ELi128ELi2048ELi8ELb1EEENSt9enable_ifIXeqT3_Lb1EEvE4typeEPKaS6_S6_S6_Pa11FMHAParamI8 --------------------------
	.section	.nv.constant0._ZN7gpuImpl6kernel15FMHAInferKernelILi128ELi128ELi2048ELi8ELb1EEENSt9enable_ifIXeqT3_Lb1EEvE4typeEPKaS6_S6_S6_Pa11FMHAParamI8,"a",@progbits
	.align	4
.nv.constant0._ZN7gpuImpl6kernel15FMHAInferKernelILi128ELi128ELi2048ELi8ELb1EEENSt9enable_ifIXeqT3_Lb1EEvE4typeEPKaS6_S6_S6_Pa11FMHAParamI8:
	.zero		412


//--------------------- .text.__cuda_sm3x_div_rn_noftz_f32_slowpath --------------------------
	.section	.text.__cuda_sm3x_div_rn_noftz_f32_slowpath,"ax",@progbits
	.sectioninfo	@"SHI_REGISTERS=24"
	.align	128
.text.__cuda_sm3x_div_rn_noftz_f32_slowpath:
        .weak           __cuda_sm3x_div_rn_noftz_f32_slowpath
        .type           __cuda_sm3x_div_rn_noftz_f32_slowpath,@function
        .size           __cuda_sm3x_div_rn_noftz_f32_slowpath,(.L_x_2080 - __cuda_sm3x_div_rn_noftz_f32_slowpath)
__cuda_sm3x_div_rn_noftz_f32_slowpath:
[----:B01----:R-:W-:-:S15]  /*0000*/  MOV R5, R5 ;  /* 0x0000000500057202 */ /* 0x003fde0000000f00 */
[----:B01----:R-:W-:-:S15]  /*0010*/  MOV R4, R4 ;  /* 0x0000000400047202 */ /* 0x003fde0000000f00 */
[----:B01----:R-:W-:-:S15]  /*0020*/  MOV R4, R4 ;  /* 0x0000000400047202 */ /* 0x003fde0000000f00 */
[----:B01----:R-:W-:-:S15]  /*0030*/  MOV R5, R5 ;  /* 0x0000000500057202 */ /* 0x003fde0000000f00 */
[----:B01----:R-:W-:-:S15]  /*0040*/  MOV R0, R4 ;  /* 0x0000000400007202 */ /* 0x003fde0000000f00 */
[----:B01----:R-:W-:-:S15]  /*0050*/  MOV R3, R5 ;  /* 0x0000000500037202 */ /* 0x003fde0000000f00 */
[----:B01----:R-:W-:-:S15]  /*0060*/  MOV R0, R0 ;  /* 0x0000000000007202 */ /* 0x003fde0000000f00 */
[----:B01----:R-:W-:-:S15]  /*0070*/  SHF.R.U32.HI R6, RZ, 0x17, R0 ;  /* 0x00000017ff067819 */ /* 0x003fde0000011600 */
[----:B01----:R-:W-:-:S15]  /*0080*/  LOP3.LUT R6, R6, 0xff, RZ, 0xc0, !PT ;  /* 0x000000ff06067812 */ /* 0x003fde00078ec0ff */
[----:B01----:R-:W-:-:S15]  /*0090*/  IADD3 R8, R6, -0x1, RZ ;  /* 0xffffffff06087810 */ /* 0x003fde0007ffe0ff */
[----:B01----:R-:W-:-:S15]  /*00a0*/  MOV R3, R3 ;  /* 0x0000000300037202 */ /* 0x003fde0000000f00 */
[----:B01----:R-:W-:-:S15]  /*00b0*/  SHF.R.U32.HI R7, RZ, 0x17, R3 ;  /* 0x00000017ff077819 */ /* 0x003fde0000011603 */
[----:B01----:R-:W-:-:S15]  /*00c0*/  LOP3.LUT R9, R7, 0xff, RZ, 0xc0, !PT ;  /* 0x000000ff07097812 */ /* 0x003fde00078ec0ff */
[----:B01----:R-:W-:-:S15]  /*00d0*/  IADD3 R10, R9, -0x1, RZ ;  /* 0xffffffff090a7810 */ /* 0x003fde0007ffe0ff */
[----:B01----:R-:W-:-:S15]  /*00e0*/  ISETP.GT.U32.AND P0, PT, R8, 0xfd, PT ;  /* 0x000000fd0800780c */ /* 0x003fde0003f04070 */
[----:B01----:R-:W-:-:S15]  /*00f0*/  ISETP.GT.U32.AND P1, PT, R10, 0xfd, PT ;  /* 0x000000fd0a00780c */ /* 0x003fde0003f24070 */
[----:B01----:R-:W-:-:S15]  /*0100*/  PLOP3.LUT P0, PT, P0, P1, PT, 0xa8, 0x0 ;  /* 0x000000000000781c */ /* 0x003fde0000703570 */
[----:B01----:R-:W-:-:S15]  /*0110*/  MOV R11, R4 ;  /* 0x00000004000b7202 */ /* 0x003fde0000000f00 */
[----:B01----:R-:W-:-:S15]  /*0120*/  MOV R7, R5 ;  /* 0x0000000500077202 */ /* 0x003fde0000000f00 */
[----:B01----:R-:W-:-:S15]  /*0130*/  MOV R4, R0 ;  /* 0x0000000000047202 */ /* 0x003fde0000000f00 */
[----:B01----:R-:W-:-:S15]  /*0140*/  MOV R0, R6 ;  /* 0x0000000600007202 */ /* 0x003fde0000000f00 */
[----:B01----:R-:W-:-:S15]  /*0150*/  MOV R8, R8 ;  /* 0x0000000800087202 */ /* 0x003fde0000000f00 */
[----:B01----:R-:W-:-:S15]  /*0160*/  MOV R5, R3 ;  /* 0x0000000300057202 */ /* 0x003fde0000000f00 */
[----:B01----:R-:W-:-:S15]  /*0170*/  MOV R3, R9 ;  /* 0x0000000900037202 */ /* 0x003fde0000000f00 */
[----:B01----:R-:W-:-:S15]  /*0180*/  MOV R10, R10 ;  /* 0x0000000a000a7202 */ /* 0x003fde0000000f00 */
[----:B01----:R-:W-:-:S15]  /*0190*/  BSSY B0, `(.L_x_218) ;  /* 0x00000b0000007945 */ /* 0x003fde0003800000 */
[----:B01----:R-:W-:-:S15]  /*01a0*/  @P0 BRA `(.L_x_219) ;  /* 0x0000003000000947 */ /* 0x003fde0003800000 */
[----:B01----:R-:W-:-:S15]  /*01b0*/  MOV R6, RZ ;  /* 0x000000ff00067202 */ /* 0x003fde0000000f00 */
[----:B01----:R-:W-:-:S15]  /*01c0*/  MOV R6, R6 ;  /* 0x0000000600067202 */ /* 0x003fde0000000f00 */
[----:B01----:R-:W-:-:S15]  /*01d0*/  BRA `(.L_x_220) ;  /* 0x000003b000007947 */ /* 0x003fde0003800000 */
.L_x_219:
[----:B01----:R-:W-:-:S15]  /*01e0*/  MOV R6, R11 ;  /* 0x0000000b00067202 */ /* 0x003fde0000000f00 */
[----:B01----:R-:W-:-:S15]  /*01f0*/  FADD.FTZ R6, -RZ, |R6| ;  /* 0x40000006ff067221 */ /* 0x003fde0000010100 */
[----:B01----:R-:W-:-:S15]  /*0200*/  MOV R9, 0x7f800000 ;  /* 0x7f80000000097802 */ /* 0x003fde0000000f00 */
[----:B01----:R-:W-:-:S15]  /*0210*/  MOV R9, R9 ;  /* 0x0000000900097202 */ /* 0x003fde0000000f00 */
[----:B01----:R-:W-:-:S15]  /*0220*/  FSETP.GTU.FTZ.AND P0, PT, R6, R9, PT ;  /* 0x000000090600720b */ /* 0x003fde0003f1c000 */
[----:B01----:R-:W-:-:S15]  /*0230*/  MOV R6, R6 ;  /* 0x0000000600067202 */ /* 0x003fde0000000f00 */
[----:B01----:R-:W-:-:S15]  /*0240*/  MOV R9, R9 ;  /* 0x0000000900097202 */ /* 0x003fde0000000f00 */
[----:B01----:R-:W-:-:S15]  /*0250*/  @P0 BRA `(.L_x_221) ;  /* 0x000009d000000947 */ /* 0x003fde0003800000 */
[----:B01----:R-:W-:-:S15]  /*0260*/  MOV R7, R7 ;  /* 0x0000000700077202 */ /* 0x003fde0000000f00 */
[----:B01----:R-:W-:-:S15]  /*0270*/  FADD.FTZ R12, -RZ, |R7| ;  /* 0x40000007ff0c7221 */ /* 0x003fde0000010100 */
[----:B01----:R-:W-:-:S15]  /*0280*/  FSETP.GTU.FTZ.AND P0, PT, R12, R9, PT ;  /* 0x000000090c00720b */ /* 0x003fde0003f1c000 */
[----:B01----:R-:W-:-:S15]  /*0290*/  MOV R12, R12 ;  /* 0x0000000c000c7202 */ /* 0x003fde0000000f00 */
[----:B01----:R-:W-:-:S15]  /*02a0*/  @P0 BRA `(.L_x_221) ;  /* 0x0000098000000947 */ /* 0x003fde0003800000 */
[----:B01----:R-:W-:-:S15]  /*02b0*/  LOP3.LUT R13, R5, R4, RZ, 0xfc, !PT ;  /* 0x00000004050d7212 */ /* 0x003fde00078efcff */
[----:B01----:R-:W-:-:S15]  /*02c0*/  LOP3.LUT R13, R13, 0x7fffffff, RZ, 0xc0, !PT ;  /* 0x7fffffff0d0d7812 */ /* 0x003fde00078ec0ff */
[----:B01----:R-:W-:-:S15]  /*02d0*/  ISETP.EQ.AND P0, PT, R13, RZ, PT ;  /* 0x000000ff0d00720c */ /* 0x003fde0003f02270 */
[----:B01----:R-:W-:-:S15]  /*02e0*/  @P0 BRA `(.L_x_222) ;  /* 0x000008e000000947 */ /* 0x003fde0003800000 */
[----:B01----:R-:W-:-:S15]  /*02f0*/  FSETP.EQ.FTZ.AND P0, PT, R6, R9, PT ;  /* 0x000000090600720b */ /* 0x003fde0003f12000 */
[----:B01----:R-:W-:-:S15]  /*0300*/  FSETP.EQ.FTZ.AND P1, PT, R12, R9, PT ;  /* 0x000000090c00720b */ /* 0x003fde0003f32000 */
[----:B01----:R-:W-:-:S15]  /*0310*/  PLOP3.LUT P2, PT, P0, P1, PT, 0x80, 0x0 ;  /* 0x000000000000781c */ /* 0x003fde0000743070 */
[----:B01----:R-:W-:-:S15]  /*0320*/  PLOP3.LUT P0, PT, P0, PT, PT, 0x80, 0x0 ;  /* 0x000000000000781c */ /* 0x003fde000070f070 */
[----:B01----:R-:W-:-:S15]  /*0330*/  PLOP3.LUT P1, PT, P1, PT, PT, 0x80, 0x0 ;  /* 0x000000000000781c */ /* 0x003fde0000f2f070 */
[----:B01----:R-:W-:-:S15]  /*0340*/  @P2 BRA `(.L_x_222) ;  /* 0x0000088000002947 */ /* 0x003fde0003800000 */
[----:B01----:R-:W-:-:S15]  /*0350*/  LOP3.LUT R6, R4, 0x7fffffff, RZ, 0xc0, !PT ;  /* 0x7fffffff04067812 */ /* 0x003fde00078ec0ff */
[----:B01----:R-:W-:-:S15]  /*0360*/  ISETP.EQ.AND P2, PT, R6, RZ, PT ;  /* 0x000000ff0600720c */ /* 0x003fde0003f42270 */
[----:B01----:R-:W-:-:S15]  /*0370*/  PLOP3.LUT P1, PT, P1, P2, PT, 0xa8, 0x0 ;  /* 0x000000000000781c */ /* 0x003fde0000f25570 */
[----:B01----:R-:W-:-:S15]  /*0380*/  @P1 BRA `(.L_x_223) ;  /* 0x000007e000001947 */ /* 0x003fde0003800000 */
[----:B01----:R-:W-:-:S15]  /*0390*/  LOP3.LUT R6, R5, 0x7fffffff, RZ, 0xc0, !PT ;  /* 0x7fffffff05067812 */ /* 0x003fde00078ec0ff */
[----:B01----:R-:W-:-:S15]  /*03a0*/  ISETP.EQ.AND P1, PT, R6, RZ, PT ;  /* 0x000000ff0600720c */ /* 0x003fde0003f22270 */
[----:B01----:R-:W-:-:S15]  /*03b0*/  PLOP3.LUT P0, PT, P0, P1, PT, 0xa8, 0x0 ;  /* 0x000000000000781c */ /* 0x003fde0000703570 */
[----:B01----:R-:W-:-:S15]  /*03c0*/  @P0 BRA `(.L_x_224) ;  /* 0x0000073000000947 */ /* 0x003fde0003800000 */
[----:B01----:R-:W-:-:S15]  /*03d0*/  ISETP.LT.AND P0, PT, R8, RZ, PT ;  /* 0x000000ff0800720c */ /* 0x003fde0003f01270 */
[----:B01----:R-:W-:-:S15]  /*03e0*/  BSSY B1, `(.L_x_225) ;  /* 0x000000d000017945 */ /* 0x003fde0003800000 */
[----:B01----:R-:W-:-:S15]  /*03f0*/  @P0 BRA `(.L_x_226) ;  /* 0x0000003000000947 */ /* 0x003fde0003800000 */
[----:B01----:R-:W-:-:S15]  /*0400*/  MOV R6, RZ ;  /* 0x000000ff00067202 */ /* 0x003fde0000000f00 */
[----:B01----:R-:W-:-:S15]  /*0410*/  MOV R6, R6 ;  /* 0x0000000600067202 */ /* 0x003fde0000000f00 */
[----:B01----:R-:W-:-:S15]  /*0420*/  BRA `(.L_x_227) ;  /* 0x0000008000007947 */ /* 0x003fde0003800000 */
.L_x_226:
[----:B01----:R-:W-:-:S15]  /*0430*/  MOV R4, RZ ;  /* 0x000000ff00047202 */ /* 0x003fde0000000f00 */
[----:B01----:R-:W-:-:S15]  /*0440*/  MOV R6, 0x5f800000 ;  /* 0x5f80000000067802 */ /* 0x003fde0000000f00 */
[----:B01----:R-:W-:-:S15]  /*0450*/  MOV R11, R11 ;  /* 0x0000000b000b7202 */ /* 0x003fde0000000f00 */
[----:B01----:R-:W-:-:S15]  /*0460*/  FFMA R4, R11, R6, R4 ;  /* 0x000000060b047223 */ /* 0x003fde0000000004 */
[----:B01----:R-:W-:-:S15]  /*0470*/  MOV R4, R4 ;  /* 0x0000000400047202 */ /* 0x003fde0000000f00 */
[----:B01----:R-:W-:-:S15]  /*0480*/  MOV R6, 0xffffffc0 ;  /* 0xffffffc000067802 */ /* 0x003fde0000000f00 */
[----:B01----:R-:W-:-:S15]  /*0490*/  MOV R4, R4 ;  /* 0x0000000400047202 */ /* 0x003fde0000000f00 */
[----:B01----:R-:W-:-:S15]  /*04a0*/  MOV R6, R6 ;  /* 0x0000000600067202 */ /* 0x003fde0000000f00 */
.L_x_227:
[----:B01----:R-:W-:-:S15]  /*04b0*/  BSYNC B1 ;  /* 0x0000000000017941 */ /* 0x003fde0003800000 */
.L_x_225:
[----:B01----:R-:W-:-:S15]  /*04c0*/  ISETP.LT.AND P0, PT, R10, RZ, PT ;  /* 0x000000ff0a00720c */ /* 0x003fde0003f01270 */
[----:B01----:R-:W-:-:S15]  /*04d0*/  BSSY B1, `(.L_x_220) ;  /* 0x000000b000017945 */ /* 0x003fde0003800000 */
[----:B01----:R-:W-:-:S15]  /*04e0*/  @P0 BRA `(.L_x_228) ;  /* 0x0000001000000947 */ /* 0x003fde0003800000 */
[----:B01----:R-:W-:-:S15]  /*04f0*/  BRA `(.L_x_229) ;  /* 0x0000008000007947 */ /* 0x003fde0003800000 */
.L_x_228:
[----:B01----:R-:W-:-:S15]  /*0500*/  MOV R5, RZ ;  /* 0x000000ff00057202 */ /* 0x003fde0000000f00 */
[----:B01----:R-:W-:-:S15]  /*0510*/  MOV R8, 0x5f800000 ;  /* 0x5f80000000087802 */ /* 0x003fde0000000f00 */
[----:B01----:R-:W-:-:S15]  /*0520*/  MOV R7, R7 ;  /* 0x0000000700077202 */ /* 0x003fde0000000f00 */
[----:B01----:R-:W-:-:S15]  /*0530*/  FFMA R5, R7, R8, R5 ;  /* 0x0000000807057223 */ /* 0x003fde0000000005 */
[----:B01----:R-:W-:-:S15]  /*0540*/  MOV R5, R5 ;  /* 0x0000000500057202 */ /* 0x003fde0000000f00 */
[----:B01----:R-:W-:-:S15]  /*0550*/  IADD3 R6, R6, 0x40, RZ ;  /* 0x0000004006067810 */ /* 0x003fde0007ffe0ff */
[----:B01----:R-:W-:-:S15]  /*0560*/  MOV R5, R5 ;  /* 0x0000000500057202 */ /* 0x003fde0000000f00 */
[----:B01----:R-:W-:-:S15]  /*0570*/  MOV R6, R6 ;  /* 0x0000000600067202 */ /* 0x003fde0000000f00 */
.L_x_229:
[----:B01----:R-:W-:-:S15]  /*0580*/  BSYNC B1 ;  /* 0x0000000000017941 */ /* 0x003fde0003800000 */
.L_x_220:
[----:B01----:R-:W-:-:S15]  /*0590*/  IADD3 R0, R0, -0x7f, RZ ;  /* 0xffffff8100007810 */ /* 0x003fde0007ffe0ff */
[----:B01----:R-:W-:-:S15]  /*05a0*/  SHF.L.U32 R7, R0, 0x17, RZ ;  /* 0x0000001700077819 */ /* 0x003fde00000006ff */
[----:B01----:R-:W-:-:S15]  /*05b0*/  IADD3 R7, R4, -R7, RZ ;  /* 0x8000000704077210 */ /* 0x003fde0007ffe0ff */
[----:B01----:R-:W-:-:S15]  /*05c0*/  MOV R7, R7 ;  /* 0x0000000700077202 */ /* 0x003fde0000000f00 */
[----:B01----:R-:W-:-:S15]  /*05d0*/  SHF.L.U32 R4, R3, 0x17, RZ ;  /* 0x0000001703047819 */ /* 0x003fde00000006ff */
[----:B01----:R-:W-:-:S15]  /*05e0*/  IADD3 R4, R4, -0x3f800000, RZ ;  /* 0xc080000004047810 */ /* 0x003fde0007ffe0ff */
[----:B01----:R-:W-:-:S15]  /*05f0*/  IADD3 R4, R5, -R4, RZ ;  /* 0x8000000405047210 */ /* 0x003fde0007ffe0ff */
[----:B01----:R-:W-:-:S15]  /*0600*/  MOV R4, R4 ;  /* 0x0000000400047202 */ /* 0x003fde0000000f00 */
[----:B01----:R1:W0:-:S15]  /*0610*/  MUFU.RCP R5, R4 ;  /* 0x0000000400057308 */ /* 0x00321e0000001000 */
[----:B01----:R-:W-:-:S15]  /*0620*/  FADD.FTZ R4, -RZ, -R4 ;  /* 0x80000004ff047221 */ /* 0x003fde0000010100 */
[----:B01----:R-:W-:-:S15]  /*0630*/  MOV R8, 0x3f800000 ;  /* 0x3f80000000087802 */ /* 0x003fde0000000f00 */
[----:B01----:R-:W-:-:S15]  /*0640*/  FFMA R8, R4, R5, R8 ;  /* 0x0000000504087223 */ /* 0x003fde0000000008 */
[----:B01----:R-:W-:-:S15]  /*0650*/  FFMA R8, R5, R8, R5 ;  /* 0x0000000805087223 */ /* 0x003fde0000000005 */
[----:B01----:R-:W-:-:S15]  /*0660*/  MOV R5, RZ ;  /* 0x000000ff00057202 */ /* 0x003fde0000000f00 */
[----:B01----:R-:W-:-:S15]  /*0670*/  FFMA R5, R7, R8, R5 ;  /* 0x0000000807057223 */ /* 0x003fde0000000005 */
[----:B01----:R-:W-:-:S15]  /*0680*/  FFMA R9, R4, R5, R7 ;  /* 0x0000000504097223 */ /* 0x003fde0000000007 */
[----:B01----:R-:W-:-:S15]  /*0690*/  FFMA R9, R9, R8, R5 ;  /* 0x0000000809097223 */ /* 0x003fde0000000005 */
[----:B01----:R-:W-:-:S15]  /*06a0*/  FFMA R4, R4, R9, R7 ;  /* 0x0000000904047223 */ /* 0x003fde0000000007 */
[----:B01----:R-:W-:-:S15]  /*06b0*/  FFMA R5, R4, R8, R9 ;  /* 0x0000000804057223 */ /* 0x003fde0000000009 */
[----:B01----:R-:W-:-:S15]  /*06c0*/  MOV R5, R5 ;  /* 0x0000000500057202 */ /* 0x003fde0000000f00 */
[----:B01----:R-:W-:-:S15]  /*06d0*/  SHF.R.U32.HI R7, RZ, 0x17, R5 ;  /* 0x00000017ff077819 */ /* 0x003fde0000011605 */
[----:B01----:R-:W-:-:S15]  /*06e0*/  LOP3.LUT R7, R7, 0xff, RZ, 0xc0, !PT ;  /* 0x000000ff07077812 */ /* 0x003fde00078ec0ff */
[----:B01----:R-:W-:-:S15]  /*06f0*/  MOV R10, 0x7f ;  /* 0x0000007f000a7802 */ /* 0x003fde0000000f00 */
[----:B01----:R-:W-:-:S15]  /*0700*/  IADD3 R10, R10, -R3, RZ ;  /* 0x800000030a0a7210 */ /* 0x003fde0007ffe0ff */
[----:B01----:R-:W-:-:S15]  /*0710*/  IADD3 R10, R10, R0, RZ ;  /* 0x000000000a0a7210 */ /* 0x003fde0007ffe0ff */
[----:B01----:R-:W-:-:S15]  /*0720*/  IADD3 R10, R10, R6, RZ ;  /* 0x000000060a0a7210 */ /* 0x003fde0007ffe0ff */
[----:B01----:R-:W-:-:S15]  /*0730*/  IADD3 R7, R10, R7, RZ ;  /* 0x000000070a077210 */ /* 0x003fde0007ffe0ff */
[----:B01----:R-:W-:-:S15]  /*0740*/  IADD3 R0, R7, -0x1, RZ ;  /* 0xffffffff07007810 */ /* 0x003fde0007ffe0ff */
[----:B01----:R-:W-:-:S15]  /*0750*/  ISETP.LT.U32.AND P0, PT, R0, 0xfe, PT ;  /* 0x000000fe0000780c */ /* 0x003fde0003f01070 */
        /* <DEDUP_REMOVED lines=8> */
[----:B01----:R-:W-:-:S15]  /*07e0*/  ISETP.GT.AND P0, PT, R7, 0xfe, PT ;  /* 0x000000fe0700780c */ /* 0x003fde0003f04270 */
[----:B01----:R-:W-:-:S15]  /*07f0*/  @P0 BRA `(.L_x_232) ;  /* 0x0000023000000947 */ /* 0x003fde0003800000 */
[----:B01----:R-:W-:-:S15]  /*0800*/  ISETP.LT.AND P0, PT, R7, 0x1, PT ;  /* 0x000000010700780c */ /* 0x003fde0003f01270 */
[----:B01----:R-:W-:-:S15]  /*0810*/  @P0 BRA `(.L_x_233) ;  /* 0x0000001000000947 */ /* 0x003fde0003800000 */
[----:B01----:R-:W-:-:S15]  /*0820*/  BRA `(.L_x_234) ;  /* 0x0000028000007947 */ /* 0x003fde0003800000 */
.L_x_233:
[----:B01----:R-:W-:-:S15]  /*0830*/  ISETP.LT.AND P0, PT, R7, -0x18, PT ;  /* 0xffffffe80700780c */ /* 0x003fde0003f01270 */
[----:B01----:R-:W-:-:S15]  /*0840*/  LOP3.LUT R5, R5, 0x80000000, RZ, 0xc0, !PT ;  /* 0x8000000005057812 */ /* 0x003fde00078ec0ff */
[----:B01----:R-:W-:-:S15]  /*0850*/  MOV R5, R5 ;  /* 0x0000000500057202 */ /* 0x003fde0000000f00 */
[----:B01----:R-:W-:-:S15]  /*0860*/  @P0 BRA `(.L_x_234) ;  /* 0x0000024000000947 */ /* 0x003fde0003800000 */
[----:B01----:R-:W-:-:S15]  /*0870*/  FFMA.RP R0, R4, R8, R9 ;  /* 0x0000000804007223 */ /* 0x003fde0000008009 */
[----:B01----:R-:W-:-:S15]  /*0880*/  FFMA.RM R3, R4, R8, R9 ;  /* 0x0000000804037223 */ /* 0x003fde0000004009 */
[----:B01----:R-:W-:-:S15]  /*0890*/  FSETP.NEU.FTZ.AND P0, PT, R0, R3, PT ;  /* 0x000000030000720b */ /* 0x003fde0003f1d000 */
[----:B01----:R-:W-:-:S15]  /*08a0*/  FFMA.RZ R4, R4, R8, R9 ;  /* 0x0000000804047223 */ /* 0x003fde000000c009 */
[----:B01----:R-:W-:-:S15]  /*08b0*/  MOV R4, R4 ;  /* 0x0000000400047202 */ /* 0x003fde0000000f00 */
[----:B01----:R-:W-:-:S15]  /*08c0*/  LOP3.LUT R4, R4, 0x7fffff, RZ, 0xc0, !PT ;  /* 0x007fffff04047812 */ /* 0x003fde00078ec0ff */
[----:B01----:R-:W-:-:S15]  /*08d0*/  LOP3.LUT R4, R4, 0x800000, RZ, 0xfc, !PT ;  /* 0x0080000004047812 */ /* 0x003fde00078efcff */
[----:B01----:R-:W-:-:S15]  /*08e0*/  IADD3 R0, R7, 0x20, RZ ;  /* 0x0000002007007810 */ /* 0x003fde0007ffe0ff */
[----:B01----:R-:W-:-:S15]  /*08f0*/  SHF.L.U32 R0, R4, R0, RZ ;  /* 0x0000000004007219 */ /* 0x003fde00000006ff */
[----:B01----:R-:W-:-:S15]  /*0900*/  ISETP.NE.AND P1, PT, R0, RZ, PT ;  /* 0x000000ff0000720c */ /* 0x003fde0003f25270 */
[----:B01----:R-:W-:-:S15]  /*0910*/  ISETP.EQ.AND P2, PT, R7, RZ, PT ;  /* 0x000000ff0700720c */ /* 0x003fde0003f42270 */
[----:B01----:R-:W-:-:S15]  /*0920*/  IADD3 R0, RZ, -R7, RZ ;  /* 0x80000007ff007210 */ /* 0x003fde0007ffe0ff */
[----:B01----:R-:W-:-:S15]  /*0930*/  MOV R0, R0 ;  /* 0x0000000000007202 */ /* 0x003fde0000000f00 */
[----:B01----:R-:W-:-:S15]  /*0940*/  MOV R0, R0 ;  /* 0x0000000000007202 */ /* 0x003fde0000000f00 */
[----:B01----:R-:W-:-:S15]  /*0950*/  SEL R0, RZ, R0, P2 ;  /* 0x00000000ff007207 */ /* 0x003fde0001000000 */
[----:B01----:R-:W-:-:S15]  /*0960*/  SHF.R.U32.HI R0, RZ, R0, R4 ;  /* 0x00000000ff007219 */ /* 0x003fde0000011604 */
[----:B01----:R-:W-:-:S15]  /*0970*/  ISETP.NE.AND P2, PT, R7, RZ, PT ;  /* 0x000000ff0700720c */ /* 0x003fde0003f45270 */
[----:B01----:R-:W-:-:S15]  /*0980*/  PLOP3.LUT P1, PT, P1, P2, PT, 0x80, 0x0 ;  /* 0x000000000000781c */ /* 0x003fde0000f25070 */
[----:B01----:R-:W-:-:S15]  /*0990*/  PLOP3.LUT P0, PT, P0, P1, PT, 0xa8, 0x0 ;  /* 0x000000000000781c */ /* 0x003fde0000703570 */
[----:B01----:R-:W-:-:S15]  /*09a0*/  SEL R3, RZ, 0x1, !P0 ;  /* 0x00000001ff037807 */ /* 0x003fde0004000000 */
[----:B01----:R-:W-:-:S15]  /*09b0*/  SHF.R.U32.HI R4, RZ, 0x1, R0 ;  /* 0x00000001ff047819 */ /* 0x003fde0000011600 */
[----:B01----:R-:W-:-:S15]  /*09c0*/  LOP3.LUT R6, R4, 0x1, RZ, 0xc0, !PT ;  /* 0x0000000104067812 */ /* 0x003fde00078ec0ff */
[----:B01----:R-:W-:-:S15]  /*09d0*/  LOP3.LUT R3, R3, R6, RZ, 0xfc, !PT ;  /* 0x0000000603037212 */ /* 0x003fde00078efcff */
[----:B01----:R-:W-:-:S15]  /*09e0*/  LOP3.LUT R3, R3, R0, RZ, 0xc0, !PT ;  /* 0x0000000003037212 */ /* 0x003fde00078ec0ff */
[----:B01----:R-:W-:-:S15]  /*09f0*/  IADD3 R3, R3, R4, RZ ;  /* 0x0000000403037210 */ /* 0x003fde0007ffe0ff */
[----:B01----:R-:W-:-:S15]  /*0a00*/  LOP3.LUT R3, R3, R5, RZ, 0xfc, !PT ;  /* 0x0000000503037212 */ /* 0x003fde00078efcff */
[----:B01----:R-:W-:-:S15]  /*0a10*/  MOV R5, R3 ;  /* 0x0000000300057202 */ /* 0x003fde0000000f00 */
[----:B01----:R-:W-:-:S15]  /*0a20*/  BRA `(.L_x_234) ;  /* 0x0000008000007947 */ /* 0x003fde0003800000 */
.L_x_232:
[----:B01----:R-:W-:-:S15]  /*0a30*/  LOP3.LUT R5, R5, 0x80000000, RZ, 0xc0, !PT ;  /* 0x8000000005057812 */ /* 0x003fde00078ec0ff */
[----:B01----:R-:W-:-:S15]  /*0a40*/  LOP3.LUT R5, R5, 0x7f800000, RZ, 0xfc, !PT ;  /* 0x7f80000005057812 */ /* 0x003fde00078efcff */
[----:B01----:R-:W-:-:S15]  /*0a50*/  MOV R5, R5 ;  /* 0x0000000500057202 */ /* 0x003fde0000000f00 */
[----:B01----:R-:W-:-:S15]  /*0a60*/  BRA `(.L_x_234) ;  /* 0x0000004000007947 */ /* 0x003fde0003800000 */
.L_x_231:
[----:B01----:R-:W-:-:S15]  /*0a70*/  SHF.L.U32 R10, R10, 0x17, RZ ;  /* 0x000000170a0a7819 */ /* 0x003fde00000006ff */
[----:B01----:R-:W-:-:S15]  /*0a80*/  IADD3 R5, R10, R5, RZ ;  /* 0x000000050a057210 */ /* 0x003fde0007ffe0ff */
[----:B01----:R-:W-:-:S15]  /*0a90*/  MOV R5, R5 ;  /* 0x0000000500057202 */ /* 0x003fde0000000f00 */
[----:B01----:R-:W-:-:S15]  /*0aa0*/  BRA `(.L_x_234) ;  /* 0x0000000000007947 */ /* 0x003fde0003800000 */
.L_x_234:
[----:B01----:R-:W-:-:S15]  /*0ab0*/  BSYNC B1 ;  /* 0x0000000000017941 */ /* 0x003fde0003800000 */
.L_x_230:
[----:B01----:R-:W-:-:S15]  /*0ac0*/  MOV R5, R5 ;  /* 0x0000000500057202 */ /* 0x003fde0000000f00 */
[----:B01----:R-:W-:-:S15]  /*0ad0*/  MOV R5, R5 ;  /* 0x0000000500057202 */ /* 0x003fde0000000f00 */
[----:B01----:R-:W-:-:S15]  /*0ae0*/  MOV R4, R5 ;  /* 0x0000000500047202 */ /* 0x003fde0000000f00 */
[----:B01----:R-:W-:-:S15]  /*0af0*/  BRA `(.L_x_235) ;  /* 0x0000019000007947 */ /* 0x003fde0003800000 */
.L_x_224:
[----:B01----:R-:W-:-:S15]  /*0b00*/  LOP3.LUT R4, R5, R4, RZ, 0x3c, !PT ;  /* 0x0000000405047212 */ /* 0x003fde00078e3cff */
[----:B01----:R-:W-:-:S15]  /*0b10*/  LOP3.LUT R4, R4, 0x80000000, RZ, 0xc0, !PT ;  /* 0x8000000004047812 */ /* 0x003fde00078ec0ff */
[----:B01----:R-:W-:-:S15]  /*0b20*/  LOP3.LUT R4, R4, 0x7f800000, RZ, 0xfc, !PT ;  /* 0x7f80000004047812 */ /* 0x003fde00078efcff */
[----:B01----:R-:W-:-:S15]  /*0b30*/  MOV R4, R4 ;  /* 0x0000000400047202 */ /* 0x003fde0000000f00 */
[----:B01----:R-:W-:-:S15]  /*0b40*/  MOV R4, R4 ;  /* 0x0000000400047202 */ /* 0x003fde0000000f00 */
[----:B01----:R-:W-:-:S15]  /*0b50*/  MOV R4, R4 ;  /* 0x0000000400047202 */ /* 0x003fde0000000f00 */
[----:B01----:R-:W-:-:S15]  /*0b60*/  BRA `(.L_x_235) ;  /* 0x0000012000007947 */ /* 0x003fde0003800000 */
.L_x_223:
[----:B01----:R-:W-:-:S15]  /*0b70*/  LOP3.LUT R4, R5, R4, RZ, 0x3c, !PT ;  /* 0x0000000405047212 */ /* 0x003fde00078e3cff */
[----:B01----:R-:W-:-:S15]  /*0b80*/  LOP3.LUT R4, R4, 0x80000000, RZ, 0xc0, !PT ;  /* 0x8000000004047812 */ /* 0x003fde00078ec0ff */
[----:B01----:R-:W-:-:S15]  /*0b90*/  MOV R4, R4 ;  /* 0x0000000400047202 */ /* 0x003fde0000000f00 */
[----:B01----:R-:W-:-:S15]  /*0ba0*/  MOV R4, R4 ;  /* 0x0000000400047202 */ /* 0x003fde0000000f00 */
[----:B01----:R-:W-:-:S15]  /*0bb0*/  MOV R4, R4 ;  /* 0x0000000400047202 */ /* 0x003fde0000000f00 */
[----:B01----:R-:W-:-:S15]  /*0bc0*/  BRA `(.L_x_235) ;  /* 0x000000c000007947 */ /* 0x003fde0003800000 */
.L_x_222:
[----:B01----:R-:W-:-:S15]  /*0bd0*/  MOV R0, 0xffc00000 ;  /* 0xffc0000000007802 */ /* 0x003fde0000000f00 */
[----:B01----:R-:W-:-:S15]  /*0be0*/  MOV R0, R0 ;  /* 0x0000000000007202 */ /* 0x003fde0000000f00 */
[----:B01----:R1:W0:-:S15]  /*0bf0*/  MUFU.RSQ R0, R0 ;  /* 0x0000000000007308 */ /* 0x00321e0000001400 */
[----:B01----:R-:W-:-:S15]  /*0c00*/  MOV R0, R0 ;  /* 0x0000000000007202 */ /* 0x003fde0000000f00 */
[----:B01----:R-:W-:-:S15]  /*0c10*/  MOV R4, R0 ;  /* 0x0000000000047202 */ /* 0x003fde0000000f00 */
[----:B01----:R-:W-:-:S15]  /*0c20*/  BRA `(.L_x_235) ;  /* 0x0000006000007947 */ /* 0x003fde0003800000 */
.L_x_221:
[----:B01----:R-:W-:-:S15]  /*0c30*/  MOV R11, R11 ;  /* 0x0000000b000b7202 */ /* 0x003fde0000000f00 */
[----:B01----:R-:W-:-:S15]  /*0c40*/  MOV R7, R7 ;  /* 0x0000000700077202 */ /* 0x003fde0000000f00 */
[----:B01----:R-:W-:-:S15]  /*0c50*/  FADD.FTZ R7, R11, R7 ;  /* 0x000000070b077221 */ /* 0x003fde0000010000 */
[----:B01----:R-:W-:-:S15]  /*0c60*/  MOV R7, R7 ;  /* 0x0000000700077202 */ /* 0x003fde0000000f00 */
[----:B01----:R-:W-:-:S15]  /*0c70*/  MOV R4, R7 ;  /* 0x0000000700047202 */ /* 0x003fde0000000f00 */
[----:B01----:R-:W-:-:S15]  /*0c80*/  BRA `(.L_x_235) ;  /* 0x0000000000007947 */ /* 0x003fde0003800000 */
.L_x_235:
[----:B01----:R-:W-:-:S15]  /*0c90*/  BSYNC B0 ;  /* 0x0000000000007941 */ /* 0x003fde0003800000 */
.L_x_218:
[----:B01----:R-:W-:-:S15]  /*0ca0*/  MOV R4, R4 ;  /* 0x0000000400047202 */ /* 0x003fde0000000f00 */
[----:B01----:R-:W-:-:S15]  /*0cb0*/  MOV R4, R4 ;  /* 0x0000000400047202 */ /* 0x003fde0000000f00 */
[----:B01----:R-:W-:-:S15]  /*0cc0*/  RET.ABS.NODEC R20 0x0 ;  /* 0x0000000014007950 */ /* 0x003fde0003e00000 */
.L_x_236:
[----:B------:R-:W-:-:S00]  /*0cd0*/  BRA `(.L_x_236) ;  /* 0xfffffff000007947 */ /* 0x000fc0000383ffff */
[----:B------:R-:W-:-:S00]  /*0ce0*/  NOP ;  /* 0x0000000000007918 */ /* 0x000fc00000000000 */
        /* <DEDUP_REMOVED lines=9> */
.L_x_2080:


//--------------------- .text.__cuda_sm20_rcp_rn_f32_slowpath --------------------------
	.section	.text.__cuda_sm20_rcp_rn_f32_slowpath,"ax",@progbits
	.sectioninfo	@"SHI_REGISTERS=24"
	.align	128
.text.__cuda_sm20_rcp_rn_f32_slowpath:
        .weak           __cuda_sm20_rcp_rn_f32_slowpath
        .type           __cuda_sm20_rcp_rn_f32_slowpath,@function
        .size           __cuda_sm20_rcp_rn_f32_slowpath,(.L_x_2081 - __cuda_sm20_rcp_rn_f32_slowpath)
__cuda_sm20_rcp_rn_f32_slowpath:
[----:B01----:R-:W-:-:S15]  /*0000*/  MOV R4, R4 ;  /* 0x0000000400047202 */ /* 0x003fde0000000f00 */
[----:B01----:R-:W-:-:S15]  /*0010*/  MOV R4, R4 ;  /* 0x0000000400047202 */ /* 0x003fde0000000f00 */
[----:B01----:R-:W-:-:S15]  /*0020*/  MOV R4, R4 ;  /* 0x0000000400047202 */ /* 0x003fde0000000f00 */
[----:B01----:R-:W-:-:S15]  /*0030*/  MOV R4, R4 ;  /* 0x0000000400047202 */ /* 0x003fde0000000f00 */
[----:B01----:R-:W-:-:S15]  /*0040*/  MOV R4, R4 ;  /* 0x0000000400047202 */ /* 0x003fde0000000f00 */
[----:B01----:R-:W-:-:S15]  /*0050*/  MOV R0, R4 ;  /* 0x0000000400007202 */ /* 0x003fde0000000f00 */
[----:B01----:R-:W-:-:S15]  /*0060*/  SHF.L.U32 R3, R0, 0x1, RZ ;  /* 0x0000000100037819 */ /* 0x003fde00000006ff */
[----:B01----:R-:W-:-:S15]  /*0070*/  SHF.R.U32.HI R3, RZ, 0x18, R3 ;  /* 0x00000018ff037819 */ /* 0x003fde0000011603 */
[----:B01----:R-:W-:-:S15]  /*0080*/  MOV R5, RZ ;  /* 0x000000ff00057202 */ /* 0x003fde0000000f00 */
[----:B01----:R-:W-:-:S15]  /*0090*/  ISETP.NE.U32.AND P0, PT, R3, R5, PT ;  /* 0x000000050300720c */ /* 0x003fde0003f05070 */
[----:B01----:R-:W-:-:S15]  /*00a0*/  MOV R4, R4 ;  /* 0x0000000400047202 */ /* 0x003fde0000000f00 */
[----:B01----:R-:W-:-:S15]  /*00b0*/  MOV R0, R0 ;  /* 0x0000000000007202 */ /* 0x003fde0000000f00 */
[----:B01----:R-:W-:-:S15]  /*00c0*/  MOV R3, R3 ;  /* 0x0000000300037202 */ /* 0x003fde0000000f00 */
[----:B01----:R-:W-:-:S15]  /*00d0*/  BSSY B0, `(.L_x_237) ;  /* 0x000005d000007945 */ /* 0x003fde0003800000 */
[----:B01----:R-:W-:-:S15]  /*00e0*/  @P0 BRA `(.L_x_238) ;  /* 0x0000015000000947 */ /* 0x003fde0003800000 */
[----:B01----:R-:W-:-:S15]  /*00f0*/  SHF.L.U32 R0, R0, 0x1, RZ ;  /* 0x0000000100007819 */ /* 0x003fde00000006ff */
[----:B01----:R-:W-:-:S15]  /*0100*/  MOV R3, RZ ;  /* 0x000000ff00037202 */ /* 0x003fde0000000f00 */
[----:B01----:R-:W-:-:S15]  /*0110*/  ISETP.NE.AND P0, PT, R0, R3, PT ;  /* 0x000000030000720c */ /* 0x003fde0003f05270 */
[----:B01----:R-:W-:-:S15]  /*0120*/  @P0 BRA `(.L_x_239) ;  /* 0x0000003000000947 */ /* 0x003fde0003800000 */
[----:B01----:R1:W0:-:S15]  /*0130*/  MUFU.RCP R4, R4 ;  /* 0x0000000400047308 */ /* 0x00321e0000001000 */
[----:B01----:R-:W-:-:S15]  /*0140*/  MOV R4, R4 ;  /* 0x0000000400047202 */ /* 0x003fde0000000f00 */
[----:B01----:R-:W-:-:S15]  /*0150*/  BRA `(.L_x_240) ;  /* 0x0000054000007947 */ /* 0x003fde0003800000 */
.L_x_239:
[----:B01----:R-:W-:-:S15]  /*0160*/  MOV R0, 0x5f800000 ;  /* 0x5f80000000007802 */ /* 0x003fde0000000f00 */
[----:B01----:R-:W-:-:S15]  /*0170*/  MOV R3, RZ ;  /* 0x000000ff00037202 */ /* 0x003fde0000000f00 */
[----:B01----:R-:W-:-:S15]  /*0180*/  FFMA R0, R4, R0, R3 ;  /* 0x0000000004007223 */ /* 0x003fde0000000003 */
[----:B01----:R1:W0:-:S15]  /*0190*/  MUFU.RCP R3, R0 ;  /* 0x0000000000037308 */ /* 0x00321e0000001000 */
[----:B01----:R-:W-:-:S15]  /*01a0*/  MOV R4, 0xbf800000 ;  /* 0xbf80000000047802 */ /* 0x003fde0000000f00 */
[----:B01----:R-:W-:-:S15]  /*01b0*/  FFMA R4, R0, R3, R4 ;  /* 0x0000000300047223 */ /* 0x003fde0000000004 */
[----:B01----:R-:W-:-:S15]  /*01c0*/  FADD.FTZ R4, -RZ, -R4 ;  /* 0x80000004ff047221 */ /* 0x003fde0000010100 */
[----:B01----:R-:W-:-:S15]  /*01d0*/  FFMA R4, R3, R4, R3 ;  /* 0x0000000403047223 */ /* 0x003fde0000000003 */
[----:B01----:R-:W-:-:S15]  /*01e0*/  MOV R3, 0x5f800000 ;  /* 0x5f80000000037802 */ /* 0x003fde0000000f00 */
[----:B01----:R-:W-:-:S15]  /*01f0*/  MOV R5, RZ ;  /* 0x000000ff00057202 */ /* 0x003fde0000000f00 */
[----:B01----:R-:W-:-:S15]  /*0200*/  FFMA R3, R4, R3, R5 ;  /* 0x0000000304037223 */ /* 0x003fde0000000005 */
[----:B01----:R-:W-:-:S15]  /*0210*/  MOV R4, R0 ;  /* 0x0000000000047202 */ /* 0x003fde0000000f00 */
[----:B01----:R-:W-:-:S15]  /*0220*/  MOV R4, R3 ;  /* 0x0000000300047202 */ /* 0x003fde0000000f00 */
[----:B01----:R-:W-:-:S15]  /*0230*/  BRA `(.L_x_240) ;  /* 0x0000046000007947 */ /* 0x003fde0003800000 */
.L_x_238:
[----:B01----:R-:W-:-:S15]  /*0240*/  IADD3 R5, R3, -0xfd, RZ ;  /* 0xffffff0303057810 */ /* 0x003fde0007ffe0ff */
[----:B01----:R-:W-:-:S15]  /*0250*/  MOV R6, 0x1 ;  /* 0x0000000100067802 */ /* 0x003fde0000000f00 */
[----:B01----:R-:W-:-:S15]  /*0260*/  ISETP.GT.U32.AND P0, PT, R5, R6, PT ;  /* 0x000000060500720c */ /* 0x003fde0003f04070 */
[----:B01----:R-:W-:-:S15]  /*0270*/  MOV R5, R5 ;  /* 0x0000000500057202 */ /* 0x003fde0000000f00 */
[----:B01----:R-:W-:-:S15]  /*0280*/  @P0 BRA `(.L_x_241) ;  /* 0x000003e000000947 */ /* 0x003fde0003800000 */
[----:B01----:R-:W-:-:S15]  /*0290*/  LOP3.LUT R8, R0, 0x7fffff, RZ, 0xc0, !PT ;  /* 0x007fffff00087812 */ /* 0x003fde00078ec0ff */
[----:B01----:R-:W-:-:S15]  /*02a0*/  LOP3.LUT R4, R8, 0x3f800000, RZ, 0xfc, !PT ;  /* 0x3f80000008047812 */ /* 0x003fde00078efcff */
[----:B01----:R-:W-:-:S15]  /*02b0*/  MOV R4, R4 ;  /* 0x0000000400047202 */ /* 0x003fde0000000f00 */
[----:B01----:R1:W0:-:S15]  /*02c0*/  MUFU.RCP R6, R4 ;  /* 0x0000000400067308 */ /* 0x00321e0000001000 */
[----:B01----:R-:W-:-:S15]  /*02d0*/  MOV R7, 0xbf800000 ;  /* 0xbf80000000077802 */ /* 0x003fde0000000f00 */
[----:B01----:R-:W-:-:S15]  /*02e0*/  FFMA R7, R4, R6, R7 ;  /* 0x0000000604077223 */ /* 0x003fde0000000007 */
[----:B01----:R-:W-:-:S15]  /*02f0*/  FADD.FTZ R7, -RZ, -R7 ;  /* 0x80000007ff077221 */ /* 0x003fde0000010100 */
[----:B01----:R-:W-:-:S15]  /*0300*/  FFMA.RM R9, R6, R7, R6 ;  /* 0x0000000706097223 */ /* 0x003fde0000004006 */
[----:B01----:R-:W-:-:S15]  /*0310*/  MOV R4, R9 ;  /* 0x0000000900047202 */ /* 0x003fde0000000f00 */
[----:B01----:R-:W-:-:S15]  /*0320*/  LOP3.LUT R4, R4, 0x7fffff, RZ, 0xc0, !PT ;  /* 0x007fffff04047812 */ /* 0x003fde00078ec0ff */
[----:B01----:R-:W-:-:S15]  /*0330*/  LOP3.LUT R4, R4, 0x800000, RZ, 0xfc, !PT ;  /* 0x0080000004047812 */ /* 0x003fde00078efcff */
[----:B01----:R-:W-:-:S15]  /*0340*/  FFMA.RP R6, R6, R7, R6 ;  /* 0x0000000706067223 */ /* 0x003fde0000008006 */
[----:B01----:R-:W-:-:S15]  /*0350*/  FSETP.NEU.FTZ.AND P0, PT, R9, R6, PT ;  /* 0x000000060900720b */ /* 0x003fde0003f1d000 */
[----:B01----:R-:W-:-:S15]  /*0360*/  SEL R6, RZ, 0xffffffff, !P0 ;  /* 0xffffffffff067807 */ /* 0x003fde0004000000 */
[----:B01----:R-:W-:-:S15]  /*0370*/  IADD3 R6, RZ, -R6, RZ ;  /* 0x80000006ff067210 */ /* 0x003fde0007ffe0ff */
[----:B01----:R-:W-:-:S15]  /*0380*/  MOV R6, R6 ;  /* 0x0000000600067202 */ /* 0x003fde0000000f00 */
[----:B01----:R-:W-:-:S15]  /*0390*/  MOV R6, R6 ;  /* 0x0000000600067202 */ /* 0x003fde0000000f00 */
[----:B01----:R-:W-:-:S15]  /*03a0*/  LOP3.LUT R7, R5, R4, RZ, 0xc0, !PT ;  /* 0x0000000405077212 */ /* 0x003fde00078ec0ff */
[----:B01----:R-:W-:-:S15]  /*03b0*/  LOP3.LUT R6, R6, R7, RZ, 0xfc, !PT ;  /* 0x0000000706067212 */ /* 0x003fde00078efcff */
[----:B01----:R-:W-:-:S15]  /*03c0*/  MOV R7, 0x3 ;  /* 0x0000000300077802 */ /* 0x003fde0000000f00 */
[----:B01----:R-:W-:-:S15]  /*03d0*/  SHF.L.U32 R7, R7, R5, RZ ;  /* 0x0000000507077219 */ /* 0x003fde00000006ff */
[----:B01----:R-:W-:-:S15]  /*03e0*/  LOP3.LUT R7, R7, R4, RZ, 0xc0, !PT ;  /* 0x0000000407077212 */ /* 0x003fde00078ec0ff */
[----:B01----:R-:W-:-:S15]  /*03f0*/  SHF.R.U32.HI R7, RZ, R5, R7 ;  /* 0x00000005ff077219 */ /* 0x003fde0000011607 */
[----:B01----:R-:W-:-:S15]  /*0400*/  LOP3.LUT R5, R7, 0x1, RZ, 0xc0, !PT ;  /* 0x0000000107057812 */ /* 0x003fde00078ec0ff */
[----:B01----:R-:W-:-:S15]  /*0410*/  LOP3.LUT R7, R7, 0x2, RZ, 0xc0, !PT ;  /* 0x0000000207077812 */ /* 0x003fde00078ec0ff */
[----:B01----:R-:W-:-:S15]  /*0420*/  IADD3 R3, R3, -0xfc, RZ ;  /* 0xffffff0403037810 */ /* 0x003fde0007ffe0ff */
[----:B01----:R-:W-:-:S15]  /*0430*/  SHF.R.U32.HI R3, RZ, R3, R4 ;  /* 0x00000003ff037219 */ /* 0x003fde0000011604 */
[----:B01----:R-:W-:-:S15]  /*0440*/  IADD3 R4, R3, 0x1, RZ ;  /* 0x0000000103047810 */ /* 0x003fde0007ffe0ff */
[----:B01----:R-:W-:-:S15]  /*0450*/  MOV R9, RZ ;  /* 0x000000ff00097202 */ /* 0x003fde0000000f00 */
[----:B01----:R-:W-:-:S15]  /*0460*/  ISETP.NE.U32.AND P0, PT, R5, R9, PT ;  /* 0x000000090500720c */ /* 0x003fde0003f05070 */
[----:B01----:R-:W-:-:S15]  /*0470*/  SEL R5, RZ, 0xffffffff, !P0 ;  /* 0xffffffffff057807 */ /* 0x003fde0004000000 */
[----:B01----:R-:W-:-:S15]  /*0480*/  IADD3 R5, RZ, -R5, RZ ;  /* 0x80000005ff057210 */ /* 0x003fde0007ffe0ff */
[----:B01----:R-:W-:-:S15]  /*0490*/  MOV R5, R5 ;  /* 0x0000000500057202 */ /* 0x003fde0000000f00 */
[----:B01----:R-:W-:-:S15]  /*04a0*/  MOV R5, R5 ;  /* 0x0000000500057202 */ /* 0x003fde0000000f00 */
        /* <DEDUP_REMOVED lines=12> */
[----:B01----:R-:W-:-:S15]  /*0570*/  LOP3.LUT R6, R6, R7, RZ, 0xfc, !PT ;  /* 0x0000000706067212 */ /* 0x003fde00078efcff */
[----:B01----:R-:W-:-:S15]  /*0580*/  LOP3.LUT R5, R5, R6, RZ, 0xc0, !PT ;  /* 0x0000000605057212 */ /* 0x003fde00078ec0ff */
[----:B01----:R-:W-:-:S15]  /*0590*/  IADD3 R5, RZ, -R5, RZ ;  /* 0x80000005ff057210 */ /* 0x003fde0007ffe0ff */
[----:B01----:R-:W-:-:S15]  /*05a0*/  MOV R5, R5 ;  /* 0x0000000500057202 */ /* 0x003fde0000000f00 */
[----:B01----:R-:W-:-:S15]  /*05b0*/  MOV R5, R5 ;  /* 0x0000000500057202 */ /* 0x003fde0000000f00 */
[----:B01----:R-:W-:-:S15]  /*05c0*/  ISETP.GE.AND P0, PT, R5, RZ, PT ;  /* 0x000000ff0500720c */ /* 0x003fde0003f06270 */
[----:B01----:R-:W-:-:S15]  /*05d0*/  SEL R4, R3, R4, P0 ;  /* 0x0000000403047207 */ /* 0x003fde0000000000 */
[----:B01----:R-:W-:-:S15]  /*05e0*/  SHF.L.U32 R3, R4, 0x1, RZ ;  /* 0x0000000104037819 */ /* 0x003fde00000006ff */
[----:B01----:R-:W-:-:S15]  /*05f0*/  MOV R5, RZ ;  /* 0x000000ff00057202 */ /* 0x003fde0000000f00 */
[----:B01----:R-:W-:-:S15]  /*0600*/  ISETP.EQ.U32.AND P0, PT, R8, R5, PT ;  /* 0x000000050800720c */ /* 0x003fde0003f02070 */
[----:B01----:R-:W-:-:S15]  /*0610*/  SEL R3, R3, R4, P0 ;  /* 0x0000000403037207 */ /* 0x003fde0000000000 */
[----:B01----:R-:W-:-:S15]  /*0620*/  LOP3.LUT R0, R0, 0x80000000, RZ, 0xc0, !PT ;  /* 0x8000000000007812 */ /* 0x003fde00078ec0ff */
[----:B01----:R-:W-:-:S15]  /*0630*/  LOP3.LUT R0, R3, R0, RZ, 0xfc, !PT ;  /* 0x0000000003007212 */ /* 0x003fde00078efcff */
[----:B01----:R-:W-:-:S15]  /*0640*/  MOV R0, R0 ;  /* 0x0000000000007202 */ /* 0x003fde0000000f00 */
[----:B01----:R-:W-:-:S15]  /*0650*/  MOV R4, R0 ;  /* 0x0000000000047202 */ /* 0x003fde0000000f00 */
[----:B01----:R-:W-:-:S15]  /*0660*/  BRA `(.L_x_240) ;  /* 0x0000003000007947 */ /* 0x003fde0003800000 */
.L_x_241:
[----:B01----:R1:W0:-:S15]  /*0670*/  MUFU.RCP R4, R4 ;  /* 0x0000000400047308 */ /* 0x00321e0000001000 */
[----:B01----:R-:W-:-:S15]  /*0680*/  MOV R4, R4 ;  /* 0x0000000400047202 */ /* 0x003fde0000000f00 */
[----:B01----:R-:W-:-:S15]  /*0690*/  BRA `(.L_x_240) ;  /* 0x0000000000007947 */ /* 0x003fde0003800000 */
.L_x_240:
[----:B01----:R-:W-:-:S15]  /*06a0*/  BSYNC B0 ;  /* 0x0000000000007941 */ /* 0x003fde0003800000 */
.L_x_237:
[----:B01----:R-:W-:-:S15]  /*06b0*/  MOV R4, R4 ;  /* 0x0000000400047202 */ /* 0x003fde0000000f00 */
[----:B01----:R-:W-:-:S15]  /*06c0*/  MOV R4, R4 ;  /* 0x0000000400047202 */ /* 0x003fde0000000f00 */
[----:B01----:R-:W-:-:S15]  /*06d0*/  MOV R4, R4 ;  /* 0x0000000400047202 */ /* 0x003fde0000000f00 */
[----:B01----:R-:W-:-:S15]  /*06e0*/  BRA `(.L_x_242) ;  /* 0x0000000000007947 */ /* 0x003fde0003800000 */
.L_x_242:
[----:B01----:R-:W-:-:S15]  /*06f0*/  MOV R4, R4 ;  /* 0x0000000400047202 */ /* 0x003fde0000000f00 */
[----:B01----:R-:W-:-:S15]  /*0700*/  RET.ABS.NODEC R20 0x0 ;  /* 0x0000000014007950 */ /* 0x003fde0003e00000 */
.L_x_243:
        /* <DEDUP_REMOVED lines=15> */
.L_x_2081:


//--------------------- .text.__cuda_sm70_shflsync_bfly_p --------------------------
	.section	.text.__cuda_sm70_shflsync_bfly_p,"ax",@progbits
	.sectioninfo	@"SHI_REGISTERS=24"
	.align	128
.text.__cuda_sm70_shflsync_bfly_p:
        .weak           __cuda_sm70_shflsync_bfly_p
        .type           __cuda_sm70_shflsync_bfly_p,@function
        .size           __cuda_sm70_shflsync_bfly_p,(.L_x_2082 - __cuda_sm70_shflsync_bfly_p)
__cuda_sm70_shflsync_bfly_p:
        /* <DEDUP_REMOVED lines=12> */
[----:B01----:R-:W-:-:S15]  /*00c0*/  WARPSYNC R7 ;  /* 0x0000000700007348 */ /* 0x003fde0003800000 */
[----:B01----:R1:W0:-:S15]  /*00d0*/  SHFL.BFLY PT, R0, R4, R5, R6 ;  /* 0x0c00000504007389 */ /* 0x00321e00000e0006 */
[----:B01----:R1:W0:-:S15]  /*00e0*/  SHFL.BFLY P0, RZ, R4, R5, R6 ;  /* 0x0c00000504ff7389 */ /* 0x00321e0000000006 */
[----:B01----:R-:W-:-:S15]  /*00f0*/  SEL R3, RZ, 0x1, !P0 ;  /* 0x00000001ff037807 */ /* 0x003fde0004000000 */
[----:B01----:R-:W-:-:S15]  /*0100*/  MOV R0, R0 ;  /* 0x0000000000007202 */ /* 0x003fde0000000f00 */
[----:B01----:R-:W-:-:S15]  /*0110*/  MOV R3, R3 ;  /* 0x0000000300037202 */ /* 0x003fde0000000f00 */
[----:B01----:R-:W-:-:S15]  /*0120*/  MOV R4, R0 ;  /* 0x0000000000047202 */ /* 0x003fde0000000f00 */
[----:B01----:R-:W-:-:S15]  /*0130*/  MOV R5, R3 ;  /* 0x0000000300057202 */ /* 0x003fde0000000f00 */
[----:B01----:R-:W-:-:S15]  /*0140*/  MOV R4, R4 ;  /* 0x0000000400047202 */ /* 0x003fde0000000f00 */
[----:B01----:R-:W-:-:S15]  /*0150*/  MOV R5, R5 ;  /* 0x0000000500057202 */ /* 0x003fde0000000f00 */
[----:B01----:R-:W-:-:S15]  /*0160*/  RET.ABS.NODEC R20 0x0 ;  /* 0x0000000014007950 */ /* 0x003fde0003e00000 */
.L_x_244:
        /* <DEDUP_REMOVED lines=9> */
.L_x_2082:


//--------------------- .text._ZN4dim3C1E5uint3   --------------------------
	.section	.text._ZN4dim3C1E5uint3,"ax",@progbits
	.sectioninfo	@"SHI_REGISTERS=24"
	.align	128
        .global         _ZN4dim3C1E5uint3
        .type           _ZN4dim3C1E5uint3,@function
        .size           _ZN4dim3C1E5uint3,(.L_x_2077 - _ZN4dim3C1E5uint3)
_ZN4dim3C1E5uint3:
.text._ZN4dim3C1E5uint3:
[----:B01----:R-:W-:-:S15]  /*0000*/  IADD3 R1, R1, -0x10, RZ ;  /* 0xfffffff001017810 */ /* 0x003fde0007ffe0ff */
[----:B01----:R1:W0:-:S15]  /*0010*/  S2R R0, SR_LMEMHIOFF ;  /* 0x0000000000007919 */ /* 0x00321e0000003700 */
[----:B01----:R-:W-:-:S15]  /*0020*/  ISETP.GE.U32.AND P0, PT, R1, R0, PT ;  /* 0x000000000100720c */ /* 0x003fde0003f06070 */
[----:B01----:R-:W-:-:S15]  /*0030*/  @P0 BRA `(.L_x_245) ;  /* 0x0000001000000947 */ /* 0x003fde0003800000 */
[----:B01----:R-:W-:-:S15]  /*0040*/  BPT.TRAP 0x1 ;  /* 0x000000040000795c */ /* 0x003fde0000300000 */
.L_x_245:
[----:B01----:R-:W-:-:S15]  /*0050*/  MOV R6, R6 ;  /* 0x0000000600067202 */ /* 0x003fde0000000f00 */
[----:B01----:R-:W-:-:S15]  /*0060*/  MOV R8, R8 ;  /* 0x0000000800087202 */ /* 0x003fde0000000f00 */
[----:B01----:R-:W-:-:S15]  /*0070*/  MOV R7, R7 ;  /* 0x0000000700077202 */ /* 0x003fde0000000f00 */
[----:B01----:R-:W-:-:S15]  /*0080*/  MOV R5, R5 ;  /* 0x0000000500057202 */ /* 0x003fde0000000f00 */
[----:B01----:R-:W-:-:S15]  /*0090*/  MOV R4, R4 ;  /* 0x0000000400047202 */ /* 0x003fde0000000f00 */
[----:B01----:R-:W-:-:S15]  /*00a0*/  MOV R12, c[0x0][0x118] ;  /* 0x00004600000c7a02 */ /* 0x003fde0000000f00 */
[----:B01----:R-:W-:-:S15]  /*00b0*/  MOV R13, c[0x0][0x11c] ;  /* 0x00004700000d7a02 */ /* 0x003fde0000000f00 */
[----:B01----:R-:W-:-:S15]  /*00c0*/  IADD3 R0, R1, RZ, RZ ;  /* 0x000000ff01007210 */ /* 0x003fde0007ffe0ff */
[----:B01----:R-:W-:-:S15]  /*00d0*/  MOV R0, R0 ;  /* 0x0000000000007202 */ /* 0x003fde0000000f00 */
[----:B01----:R-:W-:-:S15]  /*00e0*/  MOV R10, R0 ;  /* 0x00000000000a7202 */ /* 0x003fde0000000f00 */
[----:B01----:R-:W-:-:S15]  /*00f0*/  MOV R11, RZ ;  /* 0x000000ff000b7202 */ /* 0x003fde0000000f00 */
[----:B01----:R-:W-:-:S15]  /*0100*/  MOV R0, R10 ;  /* 0x0000000a00007202 */ /* 0x003fde0000000f00 */
[----:B01----:R-:W-:-:S15]  /*0110*/  MOV R3, R11 ;  /* 0x0000000b00037202 */ /* 0x003fde0000000f00 */
[----:B01----:R-:W-:-:S15]  /*0120*/  MOV R0, R0 ;  /* 0x0000000000007202 */ /* 0x003fde0000000f00 */
[----:B01----:R-:W-:-:S15]  /*0130*/  MOV R3, R3 ;  /* 0x0000000300037202 */ /* 0x003fde0000000f00 */
[----:B01----:R-:W-:-:S15]  /*0140*/  MOV R9, c[0x0][0x20] ;  /* 0x0000080000097a02 */ /* 0x003fde0000000f00 */
[----:B01----:R-:W-:-:S15]  /*0150*/  MOV R10, c[0x0][0x24] ;  /* 0x00000900000a7a02 */ /* 0x003fde0000000f00 */
[----:B01----:R-:W-:-:S15]  /*0160*/  IADD3 R9, P0, R0, R9, RZ ;  /* 0x0000000900097210 */ /* 0x003fde0007f1e0ff */
[----:B01----:R-:W-:-:S15]  /*0170*/  IADD3.X R10, R3, R10, RZ, P0, !PT ;  /* 0x0000000a030a7210 */ /* 0x003fde00007fe4ff */
[----:B01----:R-:W-:-:S15]  /*0180*/  MOV R4, R4 ;  /* 0x0000000400047202 */ /* 0x003fde0000000f00 */
[----:B01----:R-:W-:-:S15]  /*0190*/  MOV R5, R5 ;  /* 0x0000000500057202 */ /* 0x003fde0000000f00 */
[----:B01----:R-:W-:-:S15]  /*01a0*/  MOV R0, R7 ;  /* 0x0000000700007202 */ /* 0x003fde0000000f00 */
[----:B01----:R-:W-:-:S15]  /*01b0*/  MOV R8, R8 ;  /* 0x0000000800087202 */ /* 0x003fde0000000f00 */
[----:B01----:R-:W-:-:S15]  /*01c0*/  MOV R3, R6 ;  /* 0x0000000600037202 */ /* 0x003fde0000000f00 */
[----:B01----:R-:W-:-:S15]  /*01d0*/  IADD3 R6, P0, R9, 0x8, RZ ;  /* 0x0000000809067810 */ /* 0x003fde0007f1e0ff */
[----:B01----:R-:W-:-:S15]  /*01e0*/  IADD3.X R7, R10, RZ, RZ, P0, !PT ;  /* 0x000000ff0a077210 */ /* 0x003fde00007fe4ff */
[----:B01----:R-:W-:-:S15]  /*01f0*/  MOV R6, R6 ;  /* 0x0000000600067202 */ /* 0x003fde0000000f00 */
[----:B01----:R-:W-:-:S15]  /*0200*/  MOV R7, R7 ;  /* 0x0000000700077202 */ /* 0x003fde0000000f00 */
[----:B01----:R-:W-:-:S15]  /*0210*/  MOV R6, R6 ;  /* 0x0000000600067202 */ /* 0x003fde0000000f00 */
[----:B01----:R-:W-:-:S15]  /*0220*/  MOV R7, R7 ;  /* 0x0000000700077202 */ /* 0x003fde0000000f00 */
[----:B01----:R1:W0:-:S15]  /*0230*/  R2UR UR4, R12 ;  /* 0x000000000c0473c2 */ /* 0x00321e00000e0000 */
[----:B01----:R1:W0:-:S15]  /*0240*/  R2UR UR5, R13 ;  /* 0x000000000d0573c2 */ /* 0x00321e00000e0000 */
[----:B01----:R1:W-:-:S15]  /*0250*/  ST.E [R6.64], R8 ;  /* 0x0000000806007985 */ /* 0x0033de000c101904 */
        /* <DEDUP_REMOVED lines=9> */
[----:B01----:R-:W-:-:S15]  /*02f0*/  IADD3 R6, P0, R9, RZ, RZ ;  /* 0x000000ff09067210 */ /* 0x003fde0007f1e0ff */
        /* <DEDUP_REMOVED lines=8> */
[----:B01----:R-:W-:-:S15]  /*0380*/  MOV R7, R9 ;  /* 0x0000000900077202 */ /* 0x003fde0000000f00 */
[----:B01----:R-:W-:-:S15]  /*0390*/  MOV R8, R10 ;  /* 0x0000000a00087202 */ /* 0x003fde0000000f00 */
[----:B01----:R-:W-:-:S15]  /*03a0*/  MOV R0, R4 ;  /* 0x0000000400007202 */ /* 0x003fde0000000f00 */
[----:B01----:R-:W-:-:S15]  /*03b0*/  MOV R3, R5 ;  /* 0x0000000500037202 */ /* 0x003fde0000000f00 */
[----:B01----:R-:W-:-:S15]  /*03c0*/  MOV R0, R0 ;  /* 0x0000000000007202 */ /* 0x003fde0000000f00 */
[----:B01----:R-:W-:-:S15]  /*03d0*/  MOV R3, R3 ;  /* 0x0000000300037202 */ /* 0x003fde0000000f00 */
        /* <DEDUP_REMOVED lines=8> */
[----:B01----:R1:W0:-:S15]  /*0460*/  LD.E R6, [R4.64] ;  /* 0x0000000404067980 */ /* 0x00321e000c101900 */
        /* <DEDUP_REMOVED lines=43> */
[----:B01----:R-:W-:-:S15]  /*0720*/  BRA `(.L_x_246) ;  /* 0x0000000000007947 */ /* 0x003fde0003800000 */
.L_x_246:
[----:B01----:R-:W-:-:S15]  /*0730*/  IADD3 R1, R1, 0x10, RZ ;  /* 0x0000001001017810 */ /* 0x003fde0007ffe0ff */
[----:B01----:R-:W-:-:S15]  /*0740*/  RET.ABS.NODEC R20 0x0 ;  /* 0x0000000014007950 */ /* 0x003fde0003e00000 */
.L_x_247:
        /* <DEDUP_REMOVED lines=11> */
.L_x_2077:


//--------------------- .text._ZN18cooperative_groups4__v117thread_group_baseILj3EEC2Ev --------------------------
	.section	.text._ZN18cooperative_groups4__v117thread_group_baseILj3EEC2Ev,"ax",@progbits
	.sectioninfo	@"SHI_REGISTERS=24"
	.align	128
        .global         _ZN18cooperative_groups4__v117thread_group_baseILj3EEC2Ev
        .type           _ZN18cooperative_groups4__v117thread_group_baseILj3EEC2Ev,@function
        .size           _ZN18cooperative_groups4__v117thread_group_baseILj3EEC2Ev,(.L_x_2102 - _ZN18cooperative_groups4__v117thread_group_baseILj3EEC2Ev)
_ZN18cooperative_groups4__v117thread_group_baseILj3EEC2Ev:
.text._ZN18cooperative_groups4__v117thread_group_baseILj3EEC2Ev:
[----:B01----:R-:W-:-:S15]  /*0000*/  IADD3 R1, R1, -0x10, RZ ;  /* 0xfffffff001017810 */ /* 0x003fde0007ffe0ff */
[----:B01----:R1:W0:-:S15]  /*0010*/  S2R R0, SR_LMEMHIOFF ;  /* 0x0000000000007919 */ /* 0x00321e0000003700 */
[----:B01----:R-:W-:-:S15]  /*0020*/  ISETP.GE.U32.AND P0, PT, R1, R0, PT ;  /* 0x000000000100720c */ /* 0x003fde0003f06070 */
[----:B01----:R-:W-:-:S15]  /*0030*/  @P0 BRA `(.L_x_248) ;  /* 0x0000001000000947 */ /* 0x003fde0003800000 */
[----:B01----:R-:W-:-:S15]  /*0040*/  BPT.TRAP 0x1 ;  /* 0x000000040000795c */ /* 0x003fde0000300000 */
.L_x_248:
[----:B01----:R1:W-:-:S15]  /*0050*/  STL [R1+0xc], R21 ;  /* 0x00000c1501007387 */ /* 0x0033de0000100800 */
[----:B01----:R1:W-:-:S15]  /*0060*/  STL [R1+0x8], R20 ;  /* 0x0000081401007387 */ /* 0x0033de0000100800 */
        /* <DEDUP_REMOVED lines=28> */
[----:B01----:R1:W-:-:S15]  /*0230*/  ST.E.64 [R6.64], R4 ;  /* 0x0000000406007985 */ /* 0x0033de000c101b04 */
        /* <DEDUP_REMOVED lines=8> */
[----:B01----:R1:W0:-:S15]  /*02c0*/  LD.E.64 R6, [R6.64] ;  /* 0x0000000406067980 */ /* 0x00321e000c101b00 */
[----:B01----:R-:W-:-:S15]  /*02d0*/  MOV R4, R6 ;  /* 0x0000000600047202 */ /* 0x003fde0000000f00 */
[----:B01----:R-:W-:-:S15]  /*02e0*/  MOV R5, R7 ;  /* 0x0000000700057202 */ /* 0x003fde0000000f00 */
[----:B01----:R-:W-:-:S15]  /*02f0*/  MOV R6, 0x3 ;  /* 0x0000000300067802 */ /* 0x003fde0000000f00 */
[----:B01----:R-:W-:-:S15]  /*0300*/  MOV R4, R4 ;  /* 0x0000000400047202 */ /* 0x003fde0000000f00 */
[----:B01----:R-:W-:-:S15]  /*0310*/  MOV R5, R5 ;  /* 0x0000000500057202 */ /* 0x003fde0000000f00 */
[----:B01----:R-:W-:-:S15]  /*0320*/  MOV R6, R6 ;  /* 0x0000000600067202 */ /* 0x003fde0000000f00 */
[----:B01----:R-:W-:-:S15]  /*0330*/  MOV R20, 32@lo((_ZN18cooperative_groups4__v117thread_group_baseILj3EEC2Ev + .L_x_0@srel)) ;  /* 0x0000000000147802 */ /* 0x003fde0000000f00 */
[----:B01----:R-:W-:-:S15]  /*0340*/  MOV R21, 32@hi((_ZN18cooperative_groups4__v117thread_group_baseILj3EEC2Ev + .L_x_0@srel)) ;  /* 0x0000000000157802 */ /* 0x003fde0000000f00 */
[----:B01----:R-:W-:-:S15]  /*0350*/  CALL.ABS.NOINC `(_ZN18cooperative_groups4__v112thread_groupC2Ej) ;  /* 0x0000000000007943 */ /* 0x003fde0003c00000 */
.L_x_0:
[----:B01----:R1:W0:-:S15]  /*0360*/  LDL R20, [R1+0x8] ;  /* 0x0000080001147983 */ /* 0x00321e0000100800 */
[----:B01----:R1:W0:-:S15]  /*0370*/  LDL R21, [R1+0xc] ;  /* 0x00000c0001157983 */ /* 0x00321e0000100800 */
[----:B01----:R-:W-:-:S15]  /*0380*/  IADD3 R1, R1, 0x10, RZ ;  /* 0x0000001001017810 */ /* 0x003fde0007ffe0ff */
[----:B01----:R-:W-:-:S15]  /*0390*/  RET.ABS.NODEC R20 0x0 ;  /* 0x0000000014007950 */ /* 0x003fde0003e00000 */
.L_x_249:
        /* <DEDUP_REMOVED lines=14> */
.L_x_2102:


//--------------------- .text._ZN18cooperative_groups4__v117thread_group_baseILj4EEC2Ev --------------------------
	.section	.text._ZN18cooperative_groups4__v117thread_group_baseILj4EEC2Ev,"ax",@progbits
	.sectioninfo	@"SHI_REGISTERS=24"
	.align	128
        .global         _ZN18cooperative_groups4__v117thread_group_baseILj4EEC2Ev
        .type           _ZN18cooperative_groups4__v117thread_group_baseILj4EEC2Ev,@function
        .size           _ZN18cooperative_groups4__v117thread_group_baseILj4EEC2Ev,(.L_x_2104 - _ZN18cooperative_groups4__v117thread_group_baseILj4EEC2Ev)
_ZN18cooperative_groups4__v117thread_group_baseILj4EEC2Ev:
.text._ZN18cooperative_groups4__v117thread_group_baseILj4EEC2Ev:
[----:B01----:R-:W-:-:S15]  /*0000*/  IADD3 R1, R1, -0x10, RZ ;  /* 0xfffffff001017810 */ /* 0x003fde0007ffe0ff */
[----:B01----:R1:W0:-:S15]  /*0010*/  S2R R0, SR_LMEMHIOFF ;  /* 0x0000000000007919 */ /* 0x00321e0000003700 */
[----:B01----:R-:W-:-:S15]  /*0020*/  ISETP.GE.U32.AND P0, PT, R1, R0, PT ;  /* 0x000000000100720c */ /* 0x003fde0003f06070 */
[----:B01----:R-:W-:-:S15]  /*0030*/  @P0 BRA `(.L_x_250) ;  /* 0x0000001000000947 */ /* 0x003fde0003800000 */
[----:B01----:R-:W-:-:S15]  /*0040*/  BPT.TRAP 0x1 ;  /* 0x000000040000795c */ /* 0x003fde0000300000 */
.L_x_250:
        /* <DEDUP_REMOVED lines=46> */
[----:B01----:R-:W-:-:S15]  /*0330*/  MOV R20, 32@lo((_ZN18cooperative_groups4__v117thread_group_baseILj4EEC2Ev + .L_x_1@srel)) ;  /* 0x0000000000147802 */ /* 0x003fde0000000f00 */
[----:B01----:R-:W-:-:S15]  /*0340*/  MOV R21, 32@hi((_ZN18cooperative_groups4__v117thread_group_baseILj4EEC2Ev + .L_x_1@srel)) ;  /* 0x0000000000157802 */ /* 0x003fde0000000f00 */
[----:B01----:R-:W-:-:S15]  /*0350*/  CALL.ABS.NOINC `(_ZN18cooperative_groups4__v112thread_groupC2Ej) ;  /* 0x0000000000007943 */ /* 0x003fde0003c00000 */
.L_x_1:
[----:B01----:R1:W0:-:S15]  /*0360*/  LDL R20, [R1+0x8] ;  /* 0x0000080001147983 */ /* 0x00321e0000100800 */
[----:B01----:R1:W0:-:S15]  /*0370*/  LDL R21, [R1+0xc] ;  /* 0x00000c0001157983 */ /* 0x00321e0000100800 */
[----:B01----:R-:W-:-:S15]  /*0380*/  IADD3 R1, R1, 0x10, RZ ;  /* 0x0000001001017810 */ /* 0x003fde0007ffe0ff */
[----:B01----:R-:W-:-:S15]  /*0390*/  RET.ABS.NODEC R20 0x0 ;  /* 0x0000000014007950 */ /* 0x003fde0003e00000 */
.L_x_251:
        /* <DEDUP_REMOVED lines=14> */
.L_x_2104:


//--------------------- .text._ZN18cooperative_groups4__v17details22thread_block_tile_implILj32EvLb0EEC2ILj32ENS0_12thread_blockELb0EEERKNS2_IXT_ET0_XT1_EEE --------------------------
	.section	.text._ZN18cooperative_groups4__v17details22thread_block_tile_implILj32EvLb0EEC2ILj32ENS0_12thread_blockELb0EEERKNS2_IXT_ET0_XT1_EEE,"ax",@progbits
	.sectioninfo	@"SHI_REGISTERS=26"
	.align	128
        .global         _ZN18cooperative_groups4__v17details22thread_block_tile_implILj32EvLb0EEC2ILj32ENS0_12thread_blockELb0EEERKNS2_IXT_ET0_XT1_EEE
        .type           _ZN18cooperative_groups4__v17details22thread_block_tile_implILj32EvLb0EEC2ILj32ENS0_12thread_blockELb0EEERKNS2_IXT_ET0_XT1_EEE,@function
        .size           _ZN18cooperative_groups4__v17details22thread_block_tile_implILj32EvLb0EEC2ILj32ENS0_12thread_blockELb0EEERKNS2_IXT_ET0_XT1_EEE,(.L_x_2105 - _ZN18cooperative_groups4__v17details22thread_block_tile_implILj32EvLb0EEC2ILj32ENS0_12thread_blockELb0EEERKNS2_IXT_ET0_XT1_EEE)
_ZN18cooperative_groups4__v17details22thread_block_tile_implILj32EvLb0EEC2ILj32ENS0_12thread_blockELb0EEERKNS2_IXT_ET0_XT1_EEE:
.text._ZN18cooperative_groups4__v17details22thread_block_tile_implILj32EvLb0EEC2ILj32ENS0_12thread_blockELb0EEERKNS2_IXT_ET0_XT1_EEE:
[----:B01----:R-:W-:-:S15]  /*0000*/  IADD3 R1, R1, -0x70, RZ ;  /* 0xffffff9001017810 */ /* 0x003fde0007ffe0ff */
[----:B01----:R1:W0:-:S15]  /*0010*/  S2R R0, SR_LMEMHIOFF ;  /* 0x0000000000007919 */ /* 0x00321e0000003700 */
[----:B01----:R-:W-:-:S15]  /*0020*/  ISETP.GE.U32.AND P0, PT, R1, R0, PT ;  /* 0x000000000100720c */ /* 0x003fde0003f06070 */
[----:B01----:R-:W-:-:S15]  /*0030*/  @P0 BRA `(.L_x_252) ;  /* 0x0000001000000947 */ /* 0x003fde0003800000 */
[----:B01----:R-:W-:-:S15]  /*0040*/  BPT.TRAP 0x1 ;  /* 0x000000040000795c */ /* 0x003fde0000300000 */
.L_x_252:
[----:B01----:R1:W-:-:S15]  /*0050*/  STL [R1+0x6c], R23 ;  /* 0x00006c1701007387 */ /* 0x0033de0000100800 */
[----:B01----:R1:W-:-:S15]  /*0060*/  STL [R1+0x68], R22 ;  /* 0x0000681601007387 */ /* 0x0033de0000100800 */
[----:B01----:R1:W-:-:S15]  /*0070*/  STL [R1+0x64], R21 ;  /* 0x0000641501007387 */ /* 0x0033de0000100800 */
[----:B01----:R1:W-:-:S15]  /*0080*/  STL [R1+0x60], R20 ;  /* 0x0000601401007387 */ /* 0x0033de0000100800 */
[----:B01----:R1:W-:-:S15]  /*0090*/  STL [R1+0x5c], R18 ;  /* 0x00005c1201007387 */ /* 0x0033de0000100800 */
[----:B01----:R1:W-:-:S15]  /*00a0*/  STL [R1+0x58], R17 ;  /* 0x0000581101007387 */ /* 0x0033de0000100800 */
[----:B01----:R1:W-:-:S15]  /*00b0*/  STL [R1+0x54], R16 ;  /* 0x0000541001007387 */ /* 0x0033de0000100800 */
[----:B01----:R1:W-:-:S15]  /*00c0*/  STL [R1+0x50], R2 ;  /* 0x0000500201007387 */ /* 0x0033de0000100800 */
        /* <DEDUP_REMOVED lines=53> */
[----:B01----:R1:W0:-:S15]  /*0420*/  S2R R6, SR_TID.X ;  /* 0x0000000000067919 */ /* 0x00321e0000002100 */
        /* <DEDUP_REMOVED lines=10> */
[----:B01----:R1:W0:-:S15]  /*04d0*/  S2R R6, SR_TID.Y ;  /* 0x0000000000067919 */ /* 0x00321e0000002200 */
        /* <DEDUP_REMOVED lines=10> */
[----:B01----:R1:W0:-:S15]  /*0580*/  S2R R6, SR_TID.Z ;  /* 0x0000000000067919 */ /* 0x00321e0000002300 */
        /* <DEDUP_REMOVED lines=50> */
[----:B01----:R-:W-:-:S15]  /*08b0*/  MOV R20, 32@lo((_ZN18cooperative_groups4__v17details22thread_block_tile_implILj32EvLb0EEC2ILj32ENS0_12thread_blockELb0EEERKNS2_IXT_ET0_XT1_EEE + .L_x_2@srel)) ;  /* 0x0000000000147802 */ /* 0x003fde0000000f00 */
[----:B01----:R-:W-:-:S15]  /*08c0*/  MOV R21, 32@hi((_ZN18cooperative_groups4__v17details22thread_block_tile_implILj32EvLb0EEC2ILj32ENS0_12thread_blockELb0EEERKNS2_IXT_ET0_XT1_EEE + .L_x_2@srel)) ;  /* 0x0000000000157802 */ /* 0x003fde0000000f00 */
[----:B01----:R-:W-:-:S15]  /*08d0*/  CALL.ABS.NOINC `(_ZN4dim3C1E5uint3) ;  /* 0x0000000000007943 */ /* 0x003fde0003c00000 */
.L_x_2:
        /* <DEDUP_REMOVED lines=27> */
[----:B01----:R-:W-:-:S15]  /*0a90*/  MOV R0, c[0x0][0x0] ;  /* 0x0000000000007a02 */ /* 0x003fde0000000f00 */
        /* <DEDUP_REMOVED lines=128> */
[----:B01----:R-:W-:-:S15]  /*12a0*/  IMAD R0, R0, R4, RZ ;  /* 0x0000000400007224 */ /* 0x003fde00078e02ff */
        /* <DEDUP_REMOVED lines=29> */
[----:B01----:R-:W-:-:S15]  /*1480*/  IADD3 R0, R0, R3, RZ ;  /* 0x0000000300007210 */ /* 0x003fde0007ffe0ff */
        /* <DEDUP_REMOVED lines=9> */
[----:B01----:R-:W-:-:S15]  /*1520*/  IADD3 R0, R0, R4, RZ ;  /* 0x0000000400007210 */ /* 0x003fde0007ffe0ff */
[----:B01----:R-:W-:-:S15]  /*1530*/  MOV R0, R0 ;  /* 0x0000000000007202 */ /* 0x003fde0000000f00 */
[----:B01----:R-:W-:-:S15]  /*1540*/  MOV R0, R0 ;  /* 0x0000000000007202 */ /* 0x003fde0000000f00 */
[----:B01----:R-:W-:-:S15]  /*1550*/  MOV R0, R0 ;  /* 0x0000000000007202 */ /* 0x003fde0000000f00 */
[----:B01----:R-:W-:-:S15]  /*1560*/  MOV R3, 0x20 ;  /* 0x0000002000037802 */ /* 0x003fde0000000f00 */
[----:B01----:R-:W-:-:S15]  /*1570*/  MOV R0, R0 ;  /* 0x0000000000007202 */ /* 0x003fde0000000f00 */
[----:B01----:R-:W-:-:S15]  /*1580*/  MOV R3, R3 ;  /* 0x0000000300037202 */ /* 0x003fde0000000f00 */
[----:B01----:R-:W-:-:S15]  /*1590*/  MOV R0, R0 ;  /* 0x0000000000007202 */ /* 0x003fde0000000f00 */
[----:B01----:R-:W-:-:S15]  /*15a0*/  MOV R3, R3 ;  /* 0x0000000300037202 */ /* 0x003fde0000000f00 */
[----:B01----:R-:W-:-:S15]  /*15b0*/  MOV R0, R0 ;  /* 0x0000000000007202 */ /* 0x003fde0000000f00 */
[----:B01----:R-:W-:-:S15]  /*15c0*/  MOV R3, R3 ;  /* 0x0000000300037202 */ /* 0x003fde0000000f00 */
[----:B01----:R1:W0:-:S15]  /*15d0*/  I2F.U32.RP R4, R3 ;  /* 0x0000000300047306 */ /* 0x00321e0000209000 */
[----:B01----:R1:W0:-:S15]  /*15e0*/  MUFU.RCP R4, R4 ;  /* 0x0000000400047308 */ /* 0x00321e0000001000 */
[----:B01----:R-:W-:-:S15]  /*15f0*/  MOV R4, R4 ;  /* 0x0000000400047202 */ /* 0x003fde0000000f00 */
[----:B01----:R-:W-:-:S15]  /*1600*/  IADD3 R4, R4, 0xffffffe, RZ ;  /* 0x0ffffffe04047810 */ /* 0x003fde0007ffe0ff */
[----:B01----:R-:W-:-:S15]  /*1610*/  MOV R4, R4 ;  /* 0x0000000400047202 */ /* 0x003fde0000000f00 */
[----:B01----:R1:W0:-:S15]  /*1620*/  F2I.FTZ.U32.TRUNC.NTZ R4, R4 ;  /* 0x0000000400047305 */ /* 0x00321e000021f000 */
[----:B01----:R-:W-:-:S15]  /*1630*/  IMAD.U32 R5, R4, R3, RZ ;  /* 0x0000000304057224 */ /* 0x003fde00078e00ff */
[----:B01----:R-:W-:-:S15]  /*1640*/  IADD3 R5, RZ, -R5, RZ ;  /* 0x80000005ff057210 */ /* 0x003fde0007ffe0ff */
[----:B01----:R-:W-:-:S15]  /*1650*/  MOV R5, R5 ;  /* 0x0000000500057202 */ /* 0x003fde0000000f00 */
[----:B01----:R-:W-:-:S15]  /*1660*/  MOV R5, R5 ;  /* 0x0000000500057202 */ /* 0x003fde0000000f00 */
[----:B01----:R-:W-:-:S15]  /*1670*/  IMAD.HI.U32 R5, R4, R5, RZ ;  /* 0x0000000504057227 */ /* 0x003fde00078e00ff */
[----:B01----:R-:W-:-:S15]  /*1680*/  IADD3 R5, R4, R5, RZ ;  /* 0x0000000504057210 */ /* 0x003fde0007ffe0ff */
[----:B01----:R-:W-:-:S15]  /*1690*/  IMAD.HI.U32 R5, R5, R0, RZ ;  /* 0x0000000005057227 */ /* 0x003fde00078e00ff */
[----:B01----:R-:W-:-:S15]  /*16a0*/  IMAD.U32 R4, R5, R3, RZ ;  /* 0x0000000305047224 */ /* 0x003fde00078e00ff */
[----:B01----:R-:W-:-:S15]  /*16b0*/  IADD3 R6, R5, 0x1, RZ ;  /* 0x0000000105067810 */ /* 0x003fde0007ffe0ff */
[----:B01----:R-:W-:-:S15]  /*16c0*/  IADD3 R4, R0, -R4, RZ ;  /* 0x8000000400047210 */ /* 0x003fde0007ffe0ff */
[----:B01----:R-:W-:-:S15]  /*16d0*/  ISETP.GE.U32.AND P0, PT, R4, R3, PT ;  /* 0x000000030400720c */ /* 0x003fde0003f06070 */
[----:B01----:R-:W-:-:S15]  /*16e0*/  SEL R6, R6, R5, P0 ;  /* 0x0000000506067207 */ /* 0x003fde0000000000 */
[----:B01----:R-:W-:-:S15]  /*16f0*/  IADD3 R0, R6, 0x1, RZ ;  /* 0x0000000106007810 */ /* 0x003fde0007ffe0ff */
[----:B01----:R-:W-:-:S15]  /*1700*/  IADD3 R5, R4, -R3, RZ ;  /* 0x8000000304057210 */ /* 0x003fde0007ffe0ff */
[----:B01----:R-:W-:-:S15]  /*1710*/  SEL R5, R5, R4, P0 ;  /* 0x0000000405057207 */ /* 0x003fde0000000000 */
[----:B01----:R-:W-:-:S15]  /*1720*/  ISETP.GE.U32.AND P0, PT, R5, R3, PT ;  /* 0x000000030500720c */ /* 0x003fde0003f06070 */
[----:B01----:R-:W-:-:S15]  /*1730*/  SEL R0, R0, R6, P0 ;  /* 0x0000000600007207 */ /* 0x003fde0000000000 */
[----:B01----:R-:W-:-:S15]  /*1740*/  MOV R4, RZ ;  /* 0x000000ff00047202 */ /* 0x003fde0000000f00 */
[----:B01----:R-:W-:-:S15]  /*1750*/  ISETP.NE.U32.AND P0, PT, R3, R4, PT ;  /* 0x000000040300720c */ /* 0x003fde0003f05070 */
[----:B01----:R-:W-:-:S15]  /*1760*/  LOP3.LUT R3, RZ, R3, RZ, 0x33, !PT ;  /* 0x00000003ff037212 */ /* 0x003fde00078e33ff */
[----:B01----:R-:W-:-:S15]  /*1770*/  PLOP3.LUT P0, PT, P0, PT, PT, 0x8, 0x0 ;  /* 0x000000000000781c */ /* 0x003fde000070e170 */
[----:B01----:R-:W-:-:S15]  /*1780*/  SEL R0, R3, R0, P0 ;  /* 0x0000000003007207 */ /* 0x003fde0000000000 */
[----:B01----:R-:W-:-:S15]  /*1790*/  MOV R0, R0 ;  /* 0x0000000000007202 */ /* 0x003fde0000000f00 */
[----:B01----:R-:W-:-:S15]  /*17a0*/  MOV R0, R0 ;  /* 0x0000000000007202 */ /* 0x003fde0000000f00 */
[----:B01----:R-:W-:-:S15]  /*17b0*/  MOV R0, R0 ;  /* 0x0000000000007202 */ /* 0x003fde0000000f00 */
[----:B01----:R-:W-:-:S15]  /*17c0*/  MOV R3, c[0x0][0x0] ;  /* 0x0000000000037a02 */ /* 0x003fde0000000f00 */
[----:B01----:R-:W-:-:S15]  /*17d0*/  MOV R4, c[0x0][0x4] ;  /* 0x0000010000047a02 */ /* 0x003fde0000000f00 */
[----:B01----:R-:W-:-:S15]  /*17e0*/  IMAD R3, R3, R4, RZ ;  /* 0x0000000403037224 */ /* 0x003fde00078e02ff */
[----:B01----:R-:W-:-:S15]  /*17f0*/  MOV R4, c[0x0][0x8] ;  /* 0x0000020000047a02 */ /* 0x003fde0000000f00 */
[----:B01----:R-:W-:-:S15]  /*1800*/  IMAD R3, R3, R4, RZ ;  /* 0x0000000403037224 */ /* 0x003fde00078e02ff */
[----:B01----:R-:W-:-:S15]  /*1810*/  MOV R3, R3 ;  /* 0x0000000300037202 */ /* 0x003fde0000000f00 */
[----:B01----:R-:W-:-:S15]  /*1820*/  MOV R3, R3 ;  /* 0x0000000300037202 */ /* 0x003fde0000000f00 */
[----:B01----:R-:W-:-:S15]  /*1830*/  IADD3 R3, R3, 0x20, RZ ;  /* 0x0000002003037810 */ /* 0x003fde0007ffe0ff */
[----:B01----:R-:W-:-:S15]  /*1840*/  IADD3 R3, R3, -0x1, RZ ;  /* 0xffffffff03037810 */ /* 0x003fde0007ffe0ff */
        /* <DEDUP_REMOVED lines=46> */
[----:B01----:R-:W-:-:S15]  /*1b30*/  CALL.ABS.NOINC `(_ZN18cooperative_groups4__v131__single_warp_thread_block_tileILj32EvEC2Ejj) ;  /* 0x0000000000007943 */ /* 0x003fde0003c00000 */
.L_x_3:
[----:B01----:R1:W0:-:S15]  /*1b40*/  LDL R2, [R1+0x50] ;  /* 0x0000500001027983 */ /* 0x00321e0000100800 */
[----:B01----:R1:W0:-:S15]  /*1b50*/  LDL R16, [R1+0x54] ;  /* 0x0000540001107983 */ /* 0x00321e0000100800 */
[----:B01----:R1:W0:-:S15]  /*1b60*/  LDL R17, [R1+0x58] ;  /* 0x0000580001117983 */ /* 0x00321e0000100800 */
[----:B01----:R1:W0:-:S15]  /*1b70*/  LDL R18, [R1+0x5c] ;  /* 0x00005c0001127983 */ /* 0x00321e0000100800 */
[----:B01----:R1:W0:-:S15]  /*1b80*/  LDL R20, [R1+0x60] ;  /* 0x0000600001147983 */ /* 0x00321e0000100800 */
[----:B01----:R1:W0:-:S15]  /*1b90*/  LDL R21, [R1+0x64] ;  /* 0x0000640001157983 */ /* 0x00321e0000100800 */
[----:B01----:R1:W0:-:S15]  /*1ba0*/  LDL R22, [R1+0x68] ;  /* 0x0000680001167983 */ /* 0x00321e0000100800 */
[----:B01----:R1:W0:-:S15]  /*1bb0*/  LDL R23, [R1+0x6c] ;  /* 0x00006c0001177983 */ /* 0x00321e0000100800 */
[----:B01----:R-:W-:-:S15]  /*1bc0*/  IADD3 R1, R1, 0x70, RZ ;  /* 0x0000007001017810 */ /* 0x003fde0007ffe0ff */
[----:B01----:R-:W-:-:S15]  /*1bd0*/  RET.ABS.NODEC R20 0x0 ;  /* 0x0000000014007950 */ /* 0x003fde0003e00000 */
.L_x_253:
        /* <DEDUP_REMOVED lines=10> */
.L_x_2105:


//--------------------- .text._ZN18cooperative_groups4__v117thread_block_tileILj32ENS0_12thread_blockEEC2ERKS2_ --------------------------
	.section	.text._ZN18cooperative_groups4__v117thread_block_tileILj32ENS0_12thread_blockEEC2ERKS2_,"ax",@progbits
	.sectioninfo	@"SHI_REGISTERS=24"
	.align	128
        .global         _ZN18cooperative_groups4__v117thread_block_tileILj32ENS0_12thread_blockEEC2ERKS2_
        .type           _ZN18cooperative_groups4__v117thread_block_tileILj32ENS0_12thread_blockEEC2ERKS2_,@function
        .size           _ZN18cooperative_groups4__v117thread_block_tileILj32ENS0_12thread_blockEEC2ERKS2_,(.L_x_2107 - _ZN18cooperative_groups4__v117thread_block_tileILj32ENS0_12thread_blockEEC2ERKS2_)
_ZN18cooperative_groups4__v117thread_block_tileILj32ENS0_12thread_blockEEC2ERKS2_:
.text._ZN18cooperative_groups4__v117thread_block_tileILj32ENS0_12thread_blockEEC2ERKS2_:
[----:B01----:R-:W-:-:S15]  /*0000*/  IADD3 R1, R1, -0x18, RZ ;  /* 0xffffffe801017810 */ /* 0x003fde0007ffe0ff */
[----:B01----:R1:W0:-:S15]  /*0010*/  S2R R0, SR_LMEMHIOFF ;  /* 0x0000000000007919 */ /* 0x00321e0000003700 */
[----:B01----:R-:W-:-:S15]  /*0020*/  ISETP.GE.U32.AND P0, PT, R1, R0, PT ;  /* 0x000000000100720c */ /* 0x003fde0003f06070 */
[----:B01----:R-:W-:-:S15]  /*0030*/  @P0 BRA `(.L_x_254) ;  /* 0x0000001000000947 */ /* 0x003fde0003800000 */
[----:B01----:R-:W-:-:S15]  /*0040*/  BPT.TRAP 0x1 ;  /* 0x000000040000795c */ /* 0x003fde0000300000 */
.L_x_254:
        /* <DEDUP_REMOVED lines=68> */
[----:B01----:R-:W-:-:S15]  /*0490*/  MOV R4, R4 ;  /* 0x0000000400047202 */ /* 0x003fde0000000f00 */
[----:B01----:R-:W-:-:S15]  /*04a0*/  MOV R5, R5 ;  /* 0x0000000500057202 */ /* 0x003fde0000000f00 */
[----:B01----:R-:W-:-:S15]  /*04b0*/  MOV R6, R6 ;  /* 0x0000000600067202 */ /* 0x003fde0000000f00 */
[----:B01----:R-:W-:-:S15]  /*04c0*/  MOV R7, R7 ;  /* 0x0000000700077202 */ /* 0x003fde0000000f00 */
[----:B01----:R-:W-:-:S15]  /*04d0*/  MOV R20, 32@lo((_ZN18cooperative_groups4__v117thread_block_tileILj32ENS0_12thread_blockEEC2ERKS2_ + .L_x_4@srel)) ;  /* 0x0000000000147802 */ /* 0x003fde0000000f00 */
[----:B01----:R-:W-:-:S15]  /*04e0*/  MOV R21, 32@hi((_ZN18cooperative_groups4__v117thread_block_tileILj32ENS0_12thread_blockEEC2ERKS2_ + .L_x_4@srel)) ;  /* 0x0000000000157802 */ /* 0x003fde0000000f00 */
[----:B01----:R-:W-:-:S15]  /*04f0*/  CALL.ABS.NOINC `(_ZN18cooperative_groups4__v17details22thread_block_tile_implILj32ENS0_12thread_blockELb0EEC2ERKS3_) ;  /* 0x0000000000007943 */ /* 0x003fde0003c00000 */
.L_x_4:
[----:B01----:R1:W0:-:S15]  /*0500*/  LDL R20, [R1+0x10] ;  /* 0x0000100001147983 */ /* 0x00321e0000100800 */
[----:B01----:R1:W0:-:S15]  /*0510*/  LDL R21, [R1+0x14] ;  /* 0x0000140001157983 */ /* 0x00321e0000100800 */
[----:B01----:R-:W-:-:S15]  /*0520*/  IADD3 R1, R1, 0x18, RZ ;  /* 0x0000001801017810 */ /* 0x003fde0007ffe0ff */
[----:B01----:R-:W-:-:S15]  /*0530*/  RET.ABS.NODEC R20 0x0 ;  /* 0x0000000014007950 */ /* 0x003fde0003e00000 */
.L_x_255:
        /* <DEDUP_REMOVED lines=12> */
.L_x_2107:


//--------------------- .text._ZN7gpuImpl6kernel15FMHAInferKernelILi64ELi64ELi64ELi4ELb0EEENSt9enable_ifIXeqT3_Lb0EEvE4typeEPKaS6_S6_S6_Pa11FMHAParamI8 --------------------------
	.section	.text._ZN7gpuImpl6kernel15FMHAInferKernelILi64ELi64ELi64ELi4ELb0EEENSt9enable_ifIXeqT3_Lb0EEvE4typeEPKaS6_S6_S6_Pa11FMHAParamI8,"ax",@progbits
	.sectioninfo	@"SHI_REGISTERS=24"
	.align	128
        .global         _ZN7gpuImpl6kernel15FMHAInferKernelILi64ELi64ELi64ELi4ELb0EEENSt9enable_ifIXeqT3_Lb0EEvE4typeEPKaS6_S6_S6_Pa11FMHAParamI8
        .type           _ZN7gpuImpl6kernel15FMHAInferKernelILi64ELi64ELi64ELi4ELb0EEENSt9enable_ifIXeqT3_Lb0EEvE4typeEPKaS6_S6_S6_Pa11FMHAParamI8,@function
        .size           _ZN7gpuImpl6kernel15FMHAInferKernelILi64ELi64ELi64ELi4ELb0EEENSt9enable_ifIXeqT3_Lb0EEvE4typeEPKaS6_S6_S6_Pa11FMHAParamI8,(.L_x_1930 - _ZN7gpuImpl6kernel15FMHAInferKernelILi64ELi64ELi64ELi4ELb0EEENSt9enable_ifIXeqT3_Lb0EEvE4typeEPKaS6_S6_S6_Pa11FMHAParamI8)
        .other          _ZN7gpuImpl6kernel15FMHAInferKernelILi64ELi64ELi64ELi4ELb0EEENSt9enable_ifIXeqT3_Lb0EEvE4typeEPKaS6_S6_S6_Pa11FMHAParamI8,@"STO_CUDA_ENTRY STV_DEFAULT"
_ZN7gpuImpl6kernel15FMHAInferKernelILi64ELi64ELi64ELi4ELb0EEENSt9enable_ifIXeqT3_Lb0EEvE4typeEPKaS6_S6_S6_Pa11FMHAParamI8:
.text._ZN7gpuImpl6kernel15FMHAInferKernelILi64ELi64ELi64ELi4ELb0EEENSt9enable_ifIXeqT3_Lb0EEvE4typeEPKaS6_S6_S6_Pa11FMHAParamI8:
[----:B01----:R-:W-:-:S15]  /*0000*/  MOV R1, c[0x0][0x28] ;  /* 0x00000a0000017a02 */ /* 0x003fde0000000f00 */
[----:B01----:R-:W-:-:S15]  /*0010*/  IADD3 R1, R1, -0x18, RZ ;  /* 0xffffffe801017810 */ /* 0x003fde0007ffe0ff */
[----:B01----:R1:W0:-:S15]  /*0020*/  S2R R0, SR_LMEMHIOFF ;  /* 0x0000000000007919 */ /* 0x00321e0000003700 */
[----:B01----:R-:W-:-:S15]  /*0030*/  ISETP.GE.U32.AND P0, PT, R1, R0, PT ;  /* 0x000000000100720c */ /* 0x003fde0003f06070 */
[----:B01----:R-:W-:-:S15]  /*0040*/  @P0 BRA `(.L_x_256) ;  /* 0x0000001000000947 */ /* 0x003fde0003800000 */
[----:B01----:R-:W-:-:S15]  /*0050*/  BPT.TRAP 0x1 ;  /* 0x000000040000795c */ /* 0x003fde0000300000 */
.L_x_256:
        /* <DEDUP_REMOVED lines=14> */
[----:B01----:R-:W-:-:S15]  /*0140*/  MOV R2, 0x188 ;  /* 0x0000018800027802 */ /* 0x003fde0000000f00 */
[----:B01----:R-:W-:-:S15]  /*0150*/  IADD3 R2, R2, 0x4, RZ ;  /* 0x0000000402027810 */ /* 0x003fde0007ffe0ff */
[----:B01----:R-:W-:-:S15]  /*0160*/  MOV R2, R2 ;  /* 0x0000000200027202 */ /* 0x003fde0000000f00 */
[----:B01----:R1:W0:-:S15]  /*0170*/  LDC R2, c[0x0][R2] ;  /* 0x0000000002027b82 */ /* 0x00321e0000000800 */
[----:B01----:R-:W-:-:S15]  /*0180*/  MOV R5, R2 ;  /* 0x0000000200057202 */ /* 0x003fde0000000f00 */
        /* <DEDUP_REMOVED lines=16> */
[----:B01----:R1:W0:-:S15]  /*0290*/  LDC.64 R2, c[0x0][R2] ;  /* 0x0000000002027b82 */ /* 0x00321e0000000a00 */
[----:B01----:R-:W-:-:S15]  /*02a0*/  MOV R18, R2 ;  /* 0x0000000200127202 */ /* 0x003fde0000000f00 */
[----:B01----:R-:W-:-:S15]  /*02b0*/  MOV R19, R3 ;  /* 0x0000000300137202 */ /* 0x003fde0000000f00 */
[----:B01----:R-:W-:-:S15]  /*02c0*/  MOV R18, R18 ;  /* 0x0000001200127202 */ /* 0x003fde0000000f00 */
        /* <DEDUP_REMOVED lines=26> */
[----:B01----:R1:W0:-:S15]  /*0470*/  LDC R2, c[0x0][R2] ;  /* 0x0000000002027b82 */ /* 0x00321e0000000800 */
        /* <DEDUP_REMOVED lines=76> */
[----:B------:R-:W-:Y:S06]  /*0940*/  MEMBAR.SC.VC ;  /* 0x0000000000007992 */ /* 0x000fec0000005000 */
[----:B01----:R-:W-:-:S00]  /*0950*/  ERRBAR ;  /* 0x00000000000079ab */ /* 0x003fc00000000000 */
[----:B01----:R-:W-:-:S15]  /*0960*/  EXIT ;  /* 0x000000000000794d */ /* 0x003fde0003800000 */
[----:B------:R-:W-:Y:S06]  /*0970*/  MEMBAR.SC.VC ;  /* 0x0000000000007992 */ /* 0x000fec0000005000 */
[----:B01----:R-:W-:-:S00]  /*0980*/  ERRBAR ;  /* 0x00000000000079ab */ /* 0x003fc00000000000 */
[----:B01----:R-:W-:-:S15]  /*0990*/  EXIT ;  /* 0x000000000000794d */ /* 0x003fde0003800000 */
.L_x_257:
        /* <DEDUP_REMOVED lines=14> */
.L_x_1930:


//--------------------- .text._ZN7gpuImpl6kernel15FMHAInferKernelILi64ELi64ELi128ELi4ELb0EEENSt9enable_ifIXeqT3_Lb0EEvE4typeEPKaS6_S6_S6_Pa11FMHAParamI8 --------------------------
	.section	.text._ZN7gpuImpl6kernel15FMHAInferKernelILi64ELi64ELi128ELi4ELb0EEENSt9enable_ifIXeqT3_Lb0EEvE4typeEPKaS6_S6_S6_Pa11FMHAParamI8,"ax",@progbits
	.sectioninfo	@"SHI_REGISTERS=24"
	.align	128
        .global         _ZN7gpuImpl6kernel15FMHAInferKernelILi64ELi64ELi128ELi4ELb0EEENSt9enable_ifIXeqT3_Lb0EEvE4typeEPKaS6_S6_S6_Pa11FMHAParamI8
        .type           _ZN7gpuImpl6kernel15FMHAInferKernelILi64ELi64ELi128ELi4ELb0EEENSt9enable_ifIXeqT3_Lb0EEvE4typeEPKaS6_S6_S6_Pa11FMHAParamI8,@function
        .size           _ZN7gpuImpl6kernel15FMHAInferKernelILi64ELi64ELi128ELi4ELb0EEENSt9enable_ifIXeqT3_Lb0EEvE4typeEPKaS6_S6_S6_Pa11FMHAParamI8,(.L_x_1931 - _ZN7gpuImpl6kernel15FMHAInferKernelILi64ELi64ELi128ELi4ELb0EEENSt9enable_ifIXeqT3_Lb0EEvE4typeEPKaS6_S6_S6_Pa11FMHAParamI8)
        .other          _ZN7gpuImpl6kernel15FMHAInferKernelILi64ELi64ELi128ELi4ELb0EEENSt9enable_ifIXeqT3_Lb0EEvE4typeEPKaS6_S6_S6_Pa11FMHAParamI8,@"STO_CUDA_ENTRY STV_DEFAULT"
_ZN7gpuImpl6kernel15FMHAInferKernelILi64ELi64ELi128ELi4ELb0EEENSt9enable_ifIXeqT3_Lb0EEvE4typeEPKaS6_S6_S6_Pa11FMHAParamI8:
.text._ZN7gpuImpl6kernel15FMHAInferKernelILi64ELi64ELi128ELi4ELb0EEENSt9enable_ifIXeqT3_Lb0EEvE4typeEPKaS6_S6_S6_Pa11FMHAParamI8:
[----:B01----:R-:W-:-:S15]  /*0000*/  MOV R1, c[0x0][0x28] ;  /* 0x00000a0000017a02 */ /* 0x003fde0000000f00 */
[----:B01----:R-:W-:-:S15]  /*0010*/  IADD3 R1, R1, -0x18, RZ ;  /* 0xffffffe801017810 */ /* 0x003fde0007ffe0ff */
[----:B01----:R1:W0:-:S15]  /*0020*/  S2R R0, SR_LMEMHIOFF ;  /* 0x0000000000007919 */ /* 0x00321e0000003700 */
[----:B01----:R-:W-:-:S15]  /*0030*/  ISETP.GE.U32.AND P0, PT, R1, R0, PT ;  /* 0x000000000100720c */ /* 0x003fde0003f06070 */
[----:B01----:R-:W-:-:S15]  /*0040*/  @P0 BRA `(.L_x_258) ;  /* 0x0000001000000947 */ /* 0x003fde0003800000 */
[----:B01----:R-:W-:-:S15]  /*0050*/  BPT.TRAP 0x1 ;  /* 0x000000040000795c */ /* 0x003fde0000300000 */
.L_x_258:
        /* <DEDUP_REMOVED lines=148> */
.L_x_259:
        /* <DEDUP_REMOVED lines=14> */
.L_x_1931:


//--------------------- .text._ZN7gpuImpl6kernel15FMHAInferKernelILi64ELi64ELi256ELi4ELb0EEENSt9enable_ifIXeqT3_Lb0EEvE4typeEPKaS6_S6_S6_Pa11FMHAParamI8 --------------------------
	.section	.text._ZN7gpuImpl6kernel15FMHAInferKernelILi64ELi64ELi256ELi4ELb0EEENSt9enable_ifIXeqT3_Lb0EEvE4typeEPKaS6_S6_S6_Pa11FMHAParamI8,"ax",@progbits
	.sectioninfo	@"SHI_REGISTERS=24"
	.align	128
        .global         _ZN7gpuImpl6kernel15FMHAInferKernelILi64ELi64ELi256ELi4ELb0EEENSt9enable_ifIXeqT3_Lb0EEvE4typeEPKaS6_S6_S6_Pa11FMHAParamI8
        .type           _ZN7gpuImpl6kernel15FMHAInferKernelILi64ELi64ELi256ELi4ELb0EEENSt9enable_ifIXeqT3_Lb0EEvE4typeEPKaS6_S6_S6_Pa11FMHAParamI8,@function
        .size           _ZN7gpuImpl6kernel15FMHAInferKernelILi64ELi64ELi256ELi4ELb0EEENSt9enable_ifIXeqT3_Lb0EEvE4typeEPKaS6_S6_S6_Pa11FMHAParamI8,(.L_x_1932 - _ZN7gpuImpl6kernel15FMHAInferKernelILi64ELi64ELi256ELi4ELb0EEENSt9enable_ifIXeqT3_Lb0EEvE4typeEPKaS6_S6_S6_Pa11FMHAParamI8)
        .other          _ZN7gpuImpl6kernel15FMHAInferKernelILi64ELi64ELi256ELi4ELb0EEENSt9enable_ifIXeqT3_Lb0EEvE4typeEPKaS6_S6_S6_Pa11FMHAParamI8,@"STO_CUDA_ENTRY STV_DEFAULT"
_ZN7gpuImpl6kernel15FMHAInferKernelILi64ELi64ELi256ELi4ELb0EEENSt9enable_ifIXeqT3_Lb0EEvE4typeEPKaS6_S6_S6_Pa11FMHAParamI8:
.text._ZN7gpuImpl6kernel15FMHAInferKernelILi64ELi64ELi256ELi4ELb0EEENSt9enable_ifIXeqT3_Lb0EEvE4typeEPKaS6_S6_S6_Pa11FMHAParamI8:
[----:B01----:R-:W-:-:S15]  /*0000*/  MOV R1, c[0x0][0x28] ;  /* 0x00000a0000017a02 */ /* 0x003fde0000000f00 */
[----:B01----:R-:W-:-:S15]  /*0010*/  IADD3 R1, R1, -0x18, RZ ;  /* 0xffffffe801017810 */ /* 0x003fde0007ffe0ff */
[----:B01----:R1:W0:-:S15]  /*0020*/  S2R R0, SR_LMEMHIOFF ;  /* 0x0000000000007919 */ /* 0x00321e0000003700 */
[----:B01----:R-:W-:-:S15]  /*0030*/  ISETP.GE.U32.AND P0, PT, R1, R0, PT ;  /* 0x000000000100720c */ /* 0x003fde0003f06070 */
[----:B01----:R-:W-:-:S15]  /*0040*/  @P0 BRA `(.L_x_260) ;  /* 0x0000001000000947 */ /* 0x003fde0003800000 */
[----:B01----:R-:W-:-:S15]  /*0050*/  BPT.TRAP 0x1 ;  /* 0x000000040000795c */ /* 0x003fde0000300000 */
.L_x_260:
        /* <DEDUP_REMOVED lines=148> */
.L_x_261:
        /* <DEDUP_REMOVED lines=14> */
.L_x_1932:


//--------------------- .text._ZN7gpuImpl6kernel15FMHAInferKernelILi64ELi64ELi384ELi4ELb0EEENSt9enable_ifIXeqT3_Lb0EEvE4typeEPKaS6_S6_S6_Pa11FMHAParamI8 --------------------------
	.section	.text._ZN7gpuImpl6kernel15FMHAInferKernelILi64ELi64ELi384ELi4ELb0EEENSt9enable_ifIXeqT3_Lb0EEvE4typeEPKaS6_S6_S6_Pa11FMHAParamI8,"ax",@progbits
	.sectioninfo	@"SHI_REGISTERS=24"
	.align	128
        .global         _ZN7gpuImpl6kernel15FMHAInferKernelILi64ELi64ELi384ELi4ELb0EEENSt9enable_ifIXeqT3_Lb0EEvE4typeEPKaS6_S6_S6_Pa11FMHAParamI8
        .type           _ZN7gpuImpl6kernel15FMHAInferKernelILi64ELi64ELi384ELi4ELb0EEENSt9enable_ifIXeqT3_Lb0EEvE4typeEPKaS6_S6_S6_Pa11FMHAParamI8,@function
        .size           _ZN7gpuImpl6kernel15FMHAInferKernelILi64ELi64ELi384ELi4ELb0EEENSt9enable_ifIXeqT3_Lb0EEvE4typeEPKaS6_S6_S6_Pa11FMHAParamI8,(.L_x_1933 - _ZN7gpuImpl6kernel15FMHAInferKernelILi64ELi64ELi384ELi4ELb0EEENSt9enable_ifIXeqT3_Lb0EEvE4typeEPKaS6_S6_S6_Pa11FMHAParamI8)
        .other          _ZN7gpuImpl6kernel15FMHAInferKernelILi64ELi64ELi384ELi4ELb0EEENSt9enable_ifIXeqT3_Lb0EEvE4typeEPKaS6_S6_S6_Pa11FMHAParamI8,@"STO_CUDA_ENTRY STV_DEFAULT"
_ZN7gpuImpl6kernel15FMHAInferKernelILi64ELi64ELi384ELi4ELb0EEENSt9enable_ifIXeqT3_Lb0EEvE4typeEPKaS6_S6_S6_Pa11FMHAParamI8:
.text._ZN7gpuImpl6kernel15FMHAInferKernelILi64ELi64ELi384ELi4ELb0EEENSt9enable_ifIXeqT3_Lb0EEvE4typeEPKaS6_S6_S6_Pa11FMHAParamI8:
[----:B01----:R-:W-:-:S15]  /*0000*/  MOV R1, c[0x0][0x28] ;  /* 0x00000a0000017a02 */ /* 0x003fde0000000f00 */
[----:B01----:R-:W-:-:S15]  /*0010*/  IADD3 R1, R1, -0x18, RZ ;  /* 0xffffffe801017810 */ /* 0x003fde0007ffe0ff */
[----:B01----:R1:W0:-:S15]  /*0020*/  S2R R0, SR_LMEMHIOFF ;  /* 0x0000000000007919 */ /* 0x00321e0000003700 */
[----:B01----:R-:W-:-:S15]  /*0030*/  ISETP.GE.U32.AND P0, PT, R1, R0, PT ;  /* 0x000000000100720c */ /* 0x003fde0003f06070 */
[----:B01----:R-:W-:-:S15]  /*0040*/  @P0 BRA `(.L_x_262) ;  /* 0x0000001000000947 */ /* 0x003fde0003800000 */
[----:B01----:R-:W-:-:S15]  /*0050*/  BPT.TRAP 0x1 ;  /* 0x000000040000795c */ /* 0x003fde0000300000 */
.L_x_262:
        /* <DEDUP_REMOVED lines=148> */
.L_x_263:
        /* <DEDUP_REMOVED lines=14> */
.L_x_1933:


//--------------------- .text._ZN7gpuImpl6kernel15FMHAInferKernelILi64ELi64ELi512ELi4ELb0EEENSt9enable_ifIXeqT3_Lb0EEvE4typeEPKaS6_S6_S6_Pa11FMHAParamI8 --------------------------
	.section	.text._ZN7gpuImpl6kernel15FMHAInferKernelILi64ELi64ELi512ELi4ELb0EEENSt9enable_ifIXeqT3_Lb0EEvE4typeEPKaS6_S6_S6_Pa11FMHAParamI8,"ax",@progbits
	.sectioninfo	@"SHI_REGISTERS=24"
	.align	128
        .global         _ZN7gpuImpl6kernel15FMHAInferKernelILi64ELi64ELi512ELi4ELb0EEENSt9enable_ifIXeqT3_Lb0EEvE4typeEPKaS6_S6_S6_Pa11FMHAParamI8
        .type           _ZN7gpuImpl6kernel15FMHAInferKernelILi64ELi64ELi512ELi4ELb0EEENSt9enable_ifIXeqT3_Lb0EEvE4typeEPKaS6_S6_S6_Pa11FMHAParamI8,@function
        .size           _ZN7gpuImpl6kernel15FMHAInferKernelILi64ELi64ELi512ELi4ELb0EEENSt9enable_ifIXeqT3_Lb0EEvE4typeEPKaS6_S6_S6_Pa11FMHAParamI8,(.L_x_1934 - _ZN7gpuImpl6kernel15FMHAInferKernelILi64ELi64ELi512ELi4ELb0EEENSt9enable_ifIXeqT3_Lb0EEvE4typeEPKaS6_S6_S6_Pa11FMHAParamI8)
        .other          _ZN7gpuImpl6kernel15FMHAInferKernelILi64ELi64ELi512ELi4ELb0EEENSt9enable_ifIXeqT3_Lb0EEvE4typeEPKaS6_S6_S6_Pa11FMHAParamI8,@"STO_CUDA_ENTRY STV_DEFAULT"
_ZN7gpuImpl6kernel15FMHAInferKernelILi64ELi64ELi512ELi4ELb0EEENSt9enable_ifIXeqT3_Lb0EEvE4typeEPKaS6_S6_S6_Pa11FMHAParamI8:
.text._ZN7gpuImpl6kernel15FMHAInferKernelILi64ELi64ELi512ELi4ELb0EEENSt9enable_ifIXeqT3_Lb0EEvE4typeEPKaS6_S6_S6_Pa11FMHAParamI8:
[----:B01----:R-:W-:-:S15]  /*0000*/  MOV R1, c[0x0][0x28] ;  /* 0x00000a0000017a02 */ /* 0x003fde0000000f00 */
[----:B01----:R-:W-:-:S15]  /*0010*/  IADD3 R1, R1, -0x18, RZ ;  /* 0xffffffe801017810 */ /* 0x003fde0007ffe0ff */
[----:B01----:R1:W0:-:S15]  /*0020*/  S2R R0, SR_LMEMHIOFF ;  /* 0x0000000000007919 */ /* 0x00321e0000003700 */
[----:B01----:R-:W-:-:S15]  /*0030*/  ISETP.GE.U32.AND P0, PT, R1, R0, PT ;  /* 0x000000000100720c */ /* 0x003fde0003f06070 */
[----:B01----:R-:W-:-:S15]  /*0040*/  @P0 BRA `(.L_x_264) ;  /* 0x0000001000000947 */ /* 0x003fde0003800000 */
[----:B01----:R-:W-:-:S15]  /*0050*/  BPT.TRAP 0x1 ;  /* 0x000000040000795c */ /* 0x003fde0000300000 */
.L_x_264:
        /* <DEDUP_REMOVED lines=148> */
.L_x_265:
        /* <DEDUP_REMOVED lines=14> */
.L_x_1934:


//--------------------- .text._ZN7gpuImpl6kernel15FMHAInferKernelILi128ELi128ELi128ELi8ELb1EEENSt9enable_ifIXeqT3_Lb1EEvE4typeEPKaS6_S6_S6_Pa11FMHAParamI8 --------------------------
	.section	.text._ZN7gpuImpl6kernel15FMHAInferKernelILi128ELi128ELi128ELi8ELb1EEENSt9enable_ifIXeqT3_Lb1EEvE4typeEPKaS6_S6_S6_Pa11FMHAParamI8,"ax",@progbits
	.sectionflags	@"SHF_BARRIERS=1"
	.sectioninfo	@"SHI_REGISTERS=128"
	.align	128
        .global         _ZN7gpuImpl6kernel15FMHAInferKernelILi128ELi128ELi128ELi8ELb1EEENSt9enable_ifIXeqT3_Lb1EEvE4typeEPKaS6_S6_S6_Pa11FMHAParamI8
        .type           _ZN7gpuImpl6kernel15FMHAInferKernelILi128ELi128ELi128ELi8ELb1EEENSt9enable_ifIXeqT3_Lb1EEvE4typeEPKaS6_S6_S6_Pa11FMHAParamI8,@function
        .size           _ZN7gpuImpl6kernel15FMHAInferKernelILi128ELi128ELi128ELi8ELb1EEENSt9enable_ifIXeqT3_Lb1EEvE4typeEPKaS6_S6_S6_Pa11FMHAParamI8,(.L_x_1204 - _ZN7gpuImpl6kernel15FMHAInferKernelILi128ELi128ELi128ELi8ELb1EEENSt9enable_ifIXeqT3_Lb1EEvE4typeEPKaS6_S6_S6_Pa11FMHAParamI8)
        .other          _ZN7gpuImpl6kernel15FMHAInferKernelILi128ELi128ELi128ELi8ELb1EEENSt9enable_ifIXeqT3_Lb1EEvE4typeEPKaS6_S6_S6_Pa11FMHAParamI8,@"STO_CUDA_ENTRY STV_DEFAULT"
_ZN7gpuImpl6kernel15FMHAInferKernelILi128ELi128ELi128ELi8ELb1EEENSt9enable_ifIXeqT3_Lb1EEvE4typeEPKaS6_S6_S6_Pa11FMHAParamI8:
.text._ZN7gpuImpl6kernel15FMHAInferKernelILi128ELi128ELi128ELi8ELb1EEENSt9enable_ifIXeqT3_Lb1EEvE4typeEPKaS6_S6_S6_Pa11FMHAParamI8:
[----:B01----:R-:W-:-:S15]  /*0000*/  MOV R1, c[0x0][0x28] ;  /* 0x00000a0000017a02 */ /* 0x003fde0000000f00 */
[----:B01----:R-:W-:-:S15]  /*0010*/  IADD3 R1, R1, -0x660, RZ ;  /* 0xfffff9a001017810 */ /* 0x003fde0007ffe0ff */
[----:B01----:R1:W0:-:S15]  /*0020*/  S2R R0, SR_LMEMHIOFF ;  /* 0x0000000000007919 */ /* 0x00321e0000003700 */
[----:B01----:R-:W-:-:S15]  /*0030*/  ISETP.GE.U32.AND P0, PT, R1, R0, PT ;  /* 0x000000000100720c */ /* 0x003fde0003f06070 */
[----:B01----:R-:W-:-:S15]  /*0040*/  @P0 BRA `(.L_x_266) ;  /* 0x0000001000000947 */ /* 0x003fde0003800000 */
[----:B01----:R-:W-:-:S15]  /*0050*/  BPT.TRAP 0x1 ;  /* 0x000000040000795c */ /* 0x003fde0000300000 */
.L_x_266:
        /* <DEDUP_REMOVED lines=15> */
[----:B01----:R1:W0:-:S15]  /*0150*/  LDC.64 R2, c[0x0][R2] ;  /* 0x0000000002027b82 */ /* 0x00321e0000000a00 */
[----:B01----:R-:W-:-:S15]  /*0160*/  MOV R18, R2 ;  /* 0x0000000200127202 */ /* 0x003fde0000000f00 */
[----:B01----:R-:W-:-:S15]  /*0170*/  MOV R17, R3 ;  /* 0x0000000300117202 */ /* 0x003fde0000000f00 */
[----:B01----:R-:W-:-:S15]  /*0180*/  MOV R18, R18 ;  /* 0x0000001200127202 */ /* 0x003fde0000000f00 */
        /* <DEDUP_REMOVED lines=109> */
[----:B01----:R-:W-:-:S15]  /*0860*/  BRA `(.L_x_267) ;  /* 0x0000000000007947 */ /* 0x003fde0003800000 */
.L_x_267:
        /* <DEDUP_REMOVED lines=8> */
.L_x_1939:
[----:B01----:R-:W-:-:S15]  /*08f0*/  MOV R3, R3 ;  /* 0x0000000300037202 */ /* 0x003fde0000000f00 */
[----:B01----:R-:W-:-:S15]  /*0900*/  MOV R6, R3 ;  /* 0x0000000300067202 */ /* 0x003fde0000000f00 */
[----:B01----:R-:W-:-:S15]  /*0910*/  MOV R7, RZ ;  /* 0x000000ff00077202 */ /* 0x003fde0000000f00 */
[----:B01----:R-:W-:-:S15]  /*0920*/  MOV R6, R6 ;  /* 0x0000000600067202 */ /* 0x003fde0000000f00 */
[----:B01----:R-:W-:-:S15]  /*0930*/  MOV R7, R7 ;  /* 0x0000000700077202 */ /* 0x003fde0000000f00 */
[----:B01----:R-:W-:-:S15]  /*0940*/  BRA `(.L_x_268) ;  /* 0x0000000000007947 */ /* 0x003fde0003800000 */
.L_x_268:
[----:B01----:R-:W-:-:S15]  /*0950*/  MOV R0, 0x8c ;  /* 0x0000008c00007802 */ /* 0x003fde0000000f00 */
[----:B01----:R1:W0:-:S15]  /*0960*/  LDC R0, c[0x0][R0] ;  /* 0x0000000000007b82 */ /* 0x00321e0000000800 */
[----:B01----:R-:W-:-:S15]  /*0970*/  MOV R0, R0 ;  /* 0x0000000000007202 */ /* 0x003fde0000000f00 */
[----:B01----:R-:W-:-:S15]  /*0980*/  MOV R0, R0 ;  /* 0x0000000000007202 */ /* 0x003fde0000000f00 */
[----:B01----:R-:W-:-:S15]  /*0990*/  MOV R0, R0 ;  /* 0x0000000000007202 */ /* 0x003fde0000000f00 */
[----:B01----:R-:W-:-:S15]  /*09a0*/  MOV R3, R0 ;  /* 0x0000000000037202 */ /* 0x003fde0000000f00 */
.L_x_1940:
[----:B01----:R-:W-:-:S15]  /*09b0*/  MOV R3, R3 ;  /* 0x0000000300037202 */ /* 0x003fde0000000f00 */
[----:B01----:R-:W-:-:S15]  /*09c0*/  MOV R4, R3 ;  /* 0x0000000300047202 */ /* 0x003fde0000000f00 */
[----:B01----:R-:W-:-:S15]  /*09d0*/  MOV R5, RZ ;  /* 0x000000ff00057202 */ /* 0x003fde0000000f00 */
[----:B01----:R-:W-:-:S15]  /*09e0*/  MOV R4, R4 ;  /* 0x0000000400047202 */ /* 0x003fde0000000f00 */
[----:B01----:R-:W-:-:S15]  /*09f0*/  MOV R5, R5 ;  /* 0x0000000500057202 */ /* 0x003fde0000000f00 */
[----:B01----:R-:W-:-:S15]  /*0a00*/  MOV R0, R4 ;  /* 0x0000000400007202 */ /* 0x003fde0000000f00 */
[----:B01----:R-:W-:-:S15]  /*0a10*/  MOV R3, R5 ;  /* 0x0000000500037202 */ /* 0x003fde0000000f00 */
[----:B01----:R-:W-:-:S15]  /*0a20*/  SHF.L.U64.HI R3, R0, 0x20, R3 ;  /* 0x0000002000037819 */ /* 0x003fde0000010203 */
[----:B01----:R-:W-:-:S15]  /*0a30*/  SHF.L.U32 R0, R0, 0x20, RZ ;  /* 0x0000002000007819 */ /* 0x003fde00000006ff */
[----:B01----:R-:W-:-:S15]  /*0a40*/  MOV R8, R6 ;  /* 0x0000000600087202 */ /* 0x003fde0000000f00 */
[----:B01----:R-:W-:-:S15]  /*0a50*/  MOV R9, R7 ;  /* 0x0000000700097202 */ /* 0x003fde0000000f00 */
[----:B01----:R-:W-:-:S15]  /*0a60*/  LOP3.LUT R0, R0, R8, RZ, 0xfc, !PT ;  /* 0x0000000800007212 */ /* 0x003fde00078efcff */
[----:B01----:R-:W-:-:S15]  /*0a70*/  LOP3.LUT R3, R3, R9, RZ, 0xfc, !PT ;  /* 0x0000000903037212 */ /* 0x003fde00078efcff */
[----:B01----:R-:W-:-:S15]  /*0a80*/  MOV R0, R0 ;  /* 0x0000000000007202 */ /* 0x003fde0000000f00 */
[----:B01----:R-:W-:-:S15]  /*0a90*/  MOV R3, R3 ;  /* 0x0000000300037202 */ /* 0x003fde0000000f00 */
.L_x_1938:
[----:B01----:R-:W-:-:S15]  /*0aa0*/  MOV R4, R0 ;  /* 0x0000000000047202 */ /* 0x003fde0000000f00 */
[----:B01----:R-:W-:-:S15]  /*0ab0*/  MOV R5, R3 ;  /* 0x0000000300057202 */ /* 0x003fde0000000f00 */
[----:B01----:R-:W-:-:S15]  /*0ac0*/  MOV R4, R4 ;  /* 0x0000000400047202 */ /* 0x003fde0000000f00 */
[----:B01----:R-:W-:-:S15]  /*0ad0*/  MOV R5, R5 ;  /* 0x0000000500057202 */ /* 0x003fde0000000f00 */
[----:B01----:R-:W-:-:S15]  /*0ae0*/  MOV R4, R4 ;  /* 0x0000000400047202 */ /* 0x003fde0000000f00 */
[----:B01----:R-:W-:-:S15]  /*0af0*/  MOV R5, R5 ;  /* 0x0000000500057202 */ /* 0x003fde0000000f00 */
.L_x_1937:
[----:B01----:R-:W-:-:S15]  /*0b00*/  IADD3 R6, P0, R16, 0xb8, RZ ;  /* 0x000000b810067810 */ /* 0x003fde0007f1e0ff */
[----:B01----:R-:W-:-:S15]  /*0b10*/  IADD3.X R7, R2, RZ, RZ, P0, !PT ;  /* 0x000000ff02077210 */ /* 0x003fde00007fe4ff */
        /* <DEDUP_REMOVED lines=24> */
[----:B01----:R-:W-:-:S15]  /*0ca0*/  BRA `(.L_x_269) ;  /* 0x0000000000007947 */ /* 0x003fde0003800000 */
.L_x_269:
        /* <DEDUP_REMOVED lines=13> */
[----:B01----:R-:W-:-:S15]  /*0d80*/  MOV R20, 32@lo((_ZN7gpuImpl6kernel15FMHAInferKernelILi128ELi128ELi128ELi8ELb1EEENSt9enable_ifIXeqT3_Lb1EEvE4typeEPKaS6_S6_S6_Pa11FMHAParamI8 + .L_x_5@srel)) ;  /* 0x0000000000147802 */ /* 0x003fde0000000f00 */
[----:B01----:R-:W-:-:S15]  /*0d90*/  MOV R21, 32@hi((_ZN7gpuImpl6kernel15FMHAInferKernelILi128ELi128ELi128ELi8ELb1EEENSt9enable_ifIXeqT3_Lb1EEvE4typeEPKaS6_S6_S6_Pa11FMHAParamI8 + .L_x_5@srel)) ;  /* 0x0000000000157802 */ /* 0x003fde0000000f00 */
[----:B01----:R-:W-:-:S15]  /*0da0*/  CALL.ABS.NOINC `(_ZN18cooperative_groups4__v117thread_group_baseILj3EEC2Ev) ;  /* 0x0000000000007943 */ /* 0x003fde0003c00000 */
.L_x_5:
        /* <DEDUP_REMOVED lines=20> */
[----:B01----:R1:W0:-:S15]  /*0ef0*/  R2UR UR4, R118 ;  /* 0x00000000760473c2 */ /* 0x00321e00000e0000 */
[----:B01----:R1:W0:-:S15]  /*0f00*/  R2UR UR5, R119 ;  /* 0x00000000770573c2 */ /* 0x00321e00000e0000 */
[----:B01----:R1:W-:-:S15]  /*0f10*/  ST.E.64 [R6.64], R4 ;  /* 0x0000000406007985 */ /* 0x0033de000c101b04 */
.L_x_1941:
        /* <DEDUP_REMOVED lines=22> */
.L_x_1936:
        /* <DEDUP_REMOVED lines=34> */
.L_x_270:
        /* <DEDUP_REMOVED lines=15> */
[----:B01----:R-:W-:-:S15]  /*1390*/  CALL.ABS.NOINC `(_ZN18cooperative_groups4__v117thread_group_baseILj4EEC2Ev) ;  /* 0x0000000000007943 */ /* 0x003fde0003c00000 */
.L_x_6:
        /* <DEDUP_REMOVED lines=22> */
.L_x_1942:
        /* <DEDUP_REMOVED lines=34> */
.L_x_271:
        /* <DEDUP_REMOVED lines=36> */
.L_x_272:
        /* <DEDUP_REMOVED lines=26> */
[----:B01----:R-:W-:-:S15]  /*1b00*/  MOV R20, 32@lo((_ZN7gpuImpl6kernel15FMHAInferKernelILi128ELi128ELi128ELi8ELb1EEENSt9enable_ifIXeqT3_Lb1EEvE4typeEPKaS6_S6_S6_Pa11FMHAParamI8 + .L_x_7@srel)) ;  /* 0x0000000000147802 */ /* 0x003fde0000000f00 */
[----:B01----:R-:W-:-:S15]  /*1b10*/  MOV R21, 32@hi((_ZN7gpuImpl6kernel15FMHAInferKernelILi128ELi128ELi128ELi8ELb1EEENSt9enable_ifIXeqT3_Lb1EEvE4typeEPKaS6_S6_S6_Pa11FMHAParamI8 + .L_x_7@srel)) ;  /* 0x0000000000157802 */ /* 0x003fde0000000f00 */
[----:B01----:R-:W-:-:S15]  /*1b20*/  CALL.ABS.NOINC `(_ZN18cooperative_groups4__v117thread_block_tileILj32ENS0_12thread_blockEEC2ERKS2_) ;  /* 0x0000000000007943 */ /* 0x003fde0003c00000 */
.L_x_7:
        /* <DEDUP_REMOVED lines=15> */
.L_x_1943:
[----:B01----:R-:W-:-:S15]  /*1c20*/  BRA `(.L_x_273) ;  /* 0x0000000000007947 */ /* 0x003fde0003800000 */
.L_x_273:
        /* <DEDUP_REMOVED lines=36> */
.L_x_274:
        /* <DEDUP_REMOVED lines=28> */
[----:B01----:R-:W-:-:S15]  /*2030*/  CALL.ABS.NOINC `(_ZN18cooperative_groups4__v17details22thread_block_tile_implILj32EvLb0EEC2ILj32ENS0_12thread_blockELb0EEERKNS2_IXT_ET0_XT1_EEE) ;  /* 0x0000000000007943 */ /* 0x003fde0003c00000 */
.L_x_8:
        /* <DEDUP_REMOVED lines=11> */
[----:B01----:R-:W-:-:S15]  /*20f0*/  ISETP.NE.U32.AND P0, PT, R0, RZ, PT ;  /* 0x000000ff0000720c */ /* 0x003fde0003f05070 */
[----:B01----:R-:W-:-:S15]  /*2100*/  ISETP.NE.AND.EX P0, PT, R4, RZ, PT, P0 ;  /* 0x000000ff0400720c */ /* 0x003fde0003f05300 */
[----:B01----:R-:W-:-:S15]  /*2110*/  PLOP3.LUT P0, PT, P0, PT, PT, 0x8, 0x0 ;  /* 0x000000000000781c */ /* 0x003fde000070e170 */
[----:B01----:R-:W-:-:S15]  /*2120*/  PLOP3.LUT P0, PT, P0, PT, PT, 0x8, 0x0 ;  /* 0x000000000000781c */ /* 0x003fde000070e170 */
[----:B01----:R-:W-:-:S15]  /*2130*/  BSSY B0, `(.L_x_275) ;  /* 0x0000004000007945 */ /* 0x003fde0003800000 */
[----:B01----:R-:W-:-:S15]  /*2140*/  @P0 BRA `(.L_x_276) ;  /* 0x0000002000000947 */ /* 0x003fde0003800000 */
[----:B01----:R-:W-:-:S15]  /*2150*/  BRA `(.L_x_277) ;  /* 0x0000000000007947 */ /* 0x003fde0003800000 */
.L_x_277:
[----:B01----:R-:W-:-:S15]  /*2160*/  BRA `(.L_x_276) ;  /* 0x0000000000007947 */ /* 0x003fde0003800000 */
.L_x_276:
[----:B01----:R-:W-:-:S15]  /*2170*/  BSYNC B0 ;  /* 0x0000000000007941 */ /* 0x003fde0003800000 */
.L_x_275:
        /* <DEDUP_REMOVED lines=22> */
.L_x_1944:
        /* <DEDUP_REMOVED lines=18> */
[----:B01----:R1:W0:-:S15]  /*2400*/  S2R R0, SR_CTAID.X ;  /* 0x0000000000007919 */ /* 0x00321e0000002500 */
[----:B01----:R-:W-:-:S15]  /*2410*/  MOV R0, R0 ;  /* 0x0000000000007202 */ /* 0x003fde0000000f00 */
[----:B01----:R-:W-:-:S15]  /*2420*/  MOV R0, R0 ;  /* 0x0000000000007202 */ /* 0x003fde0000000f00 */
[----:B01----:R-:W-:-:S15]  /*2430*/  MOV R93, R0 ;  /* 0x00000000005d7202 */ /* 0x003fde0000000f00 */
[----:B01----:R1:W0:-:S15]  /*2440*/  S2R R0, SR_CTAID.Y ;  /* 0x0000000000007919 */ /* 0x00321e0000002600 */
[----:B01----:R-:W-:-:S15]  /*2450*/  MOV R0, R0 ;  /* 0x0000000000007202 */ /* 0x003fde0000000f00 */
[----:B01----:R-:W-:-:S15]  /*2460*/  MOV R0, R0 ;  /* 0x0000000000007202 */ /* 0x003fde0000000f00 */
[----:B01----:R-:W-:-:S15]  /*2470*/  MOV R94, R0 ;  /* 0x00000000005e7202 */ /* 0x003fde0000000f00 */
[----:B01----:R-:W-:-:S15]  /*2480*/  MOV R0, c[0x0][0x10] ;  /* 0x0000040000007a02 */ /* 0x003fde0000000f00 */
[----:B01----:R-:W-:-:S15]  /*2490*/  MOV R0, R0 ;  /* 0x0000000000007202 */ /* 0x003fde0000000f00 */
[----:B01----:R-:W-:-:S15]  /*24a0*/  MOV R95, R0 ;  /* 0x00000000005f7202 */ /* 0x003fde0000000f00 */
.L_x_1945:
        /* <DEDUP_REMOVED lines=16> */
.L_x_278:
        /* <DEDUP_REMOVED lines=18> */
.L_x_281:
[----:B01----:R-:W-:-:S15]  /*26d0*/  BRA `(.L_x_280) ;  /* 0x0000000000007947 */ /* 0x003fde0003800000 */
.L_x_280:
[----:B01----:R-:W-:-:S15]  /*26e0*/  BSYNC B0 ;  /* 0x0000000000007941 */ /* 0x003fde0003800000 */
.L_x_279:
        /* <DEDUP_REMOVED lines=20> */
[----:B01----:R-:W-:-:S15]  /*2830*/  SHF.R.U32.HI R4, RZ, 0x10, R4 ;  /* 0x00000010ff047819 */ /* 0x003fde0000011604 */
[----:B01----:R-:W-:-:S15]  /*2840*/  MOV R4, R4 ;  /* 0x0000000400047202 */ /* 0x003fde0000000f00 */
.L_x_1946:
[----:B01----:R-:W-:-:S15]  /*2850*/  MOV R4, R4 ;  /* 0x0000000400047202 */ /* 0x003fde0000000f00 */
[----:B01----:R-:W-:-:S15]  /*2860*/  MOV R100, R4 ;  /* 0x0000000400647202 */ /* 0x003fde0000000f00 */
[----:B01----:R-:W-:-:S15]  /*2870*/  BRA `(.L_x_282) ;  /* 0x0000000000007947 */ /* 0x003fde0003800000 */
.L_x_282:
        /* <DEDUP_REMOVED lines=67> */
[----:B01----:R-:W-:-:S15]  /*2cb0*/  MOV R20, 32@lo((_ZN7gpuImpl6kernel15FMHAInferKernelILi128ELi128ELi128ELi8ELb1EEENSt9enable_ifIXeqT3_Lb1EEvE4typeEPKaS6_S6_S6_Pa11FMHAParamI8 + .L_x_9@srel)) ;  /* 0x0000000000147802 */ /* 0x003fde0000000f00 */
[----:B01----:R-:W-:-:S15]  /*2cc0*/  MOV R21, 32@hi((_ZN7gpuImpl6kernel15FMHAInferKernelILi128ELi128ELi128ELi8ELb1EEENSt9enable_ifIXeqT3_Lb1EEvE4typeEPKaS6_S6_S6_Pa11FMHAParamI8 + .L_x_9@srel)) ;  /* 0x0000000000157802 */ /* 0x003fde0000000f00 */
[----:B01----:R-:W-:-:S15]  /*2cd0*/  CALL.ABS.NOINC `(_ZN4dim3C1E5uint3) ;  /* 0x0000000000007943 */ /* 0x003fde0003c00000 */
.L_x_9:
        /* <DEDUP_REMOVED lines=139> */
.L_x_283:
        /* <DEDUP_REMOVED lines=60> */
.L_x_1949:
[----:B01----:R-:W-:-:S15]  /*3950*/  MOV R0, R0 ;  /* 0x0000000000007202 */ /* 0x003fde0000000f00 */
[----:B01----:R-:W-:-:S15]  /*3960*/  MOV R0, R0 ;  /* 0x0000000000007202 */ /* 0x003fde0000000f00 */
.L_x_1948:
[----:B01----:R-:W-:-:S15]  /*3970*/  LOP3.LUT R0, R0, 0x1f, RZ, 0xc0, !PT ;  /* 0x0000001f00007812 */ /* 0x003fde00078ec0ff */
[----:B01----:R-:W-:-:S15]  /*3980*/  MOV R0, R0 ;  /* 0x0000000000007202 */ /* 0x003fde0000000f00 */
.L_x_1947:
        /* <DEDUP_REMOVED lines=10> */
[----:B01----:R-:W-:-:S15]  /*3a30*/  IABS R4, R3 ;  /* 0x0000000300047213 */ /* 0x003fde0000000000 */
        /* <DEDUP_REMOVED lines=14> */
[----:B01----:R-:W-:-:S15]  /*3b20*/  IABS R5, R0 ;  /* 0x0000000000057213 */ /* 0x003fde0000000000 */
[----:B01----:R-:W-:-:S15]  /*3b30*/  MOV R5, R5 ;  /* 0x0000000500057202 */ /* 0x003fde0000000f00 */
[----:B01----:R-:W-:-:S15]  /*3b40*/  MOV R5, R5 ;  /* 0x0000000500057202 */ /* 0x003fde0000000f00 */
[----:B01----:R-:W-:-:S15]  /*3b50*/  IMAD.HI.U32 R6, R6, R5, RZ ;  /* 0x0000000506067227 */ /* 0x003fde00078e00ff */
[----:B01----:R-:W-:-:S15]  /*3b60*/  IMAD.U32 R6, R4, R6, RZ ;  /* 0x0000000604067224 */ /* 0x003fde00078e00ff */
[----:B01----:R-:W-:-:S15]  /*3b70*/  IADD3 R6, R5, -R6, RZ ;  /* 0x8000000605067210 */ /* 0x003fde0007ffe0ff */
[----:B01----:R-:W-:-:S15]  /*3b80*/  ISETP.LE.U32.AND P0, PT, R4, R6, PT ;  /* 0x000000060400720c */ /* 0x003fde0003f03070 */
[----:B01----:R-:W-:-:S15]  /*3b90*/  IADD3 R5, R6, -R4, RZ ;  /* 0x8000000406057210 */ /* 0x003fde0007ffe0ff */
[----:B01----:R-:W-:-:S15]  /*3ba0*/  SEL R5, R5, R6, P0 ;  /* 0x0000000605057207 */ /* 0x003fde0000000000 */
[----:B01----:R-:W-:-:S15]  /*3bb0*/  IADD3 R6, R5, -R4, RZ ;  /* 0x8000000405067210 */ /* 0x003fde0007ffe0ff */
[----:B01----:R-:W-:-:S15]  /*3bc0*/  ISETP.LE.U32.AND P0, PT, R4, R5, PT ;  /* 0x000000050400720c */ /* 0x003fde0003f03070 */
[----:B01----:R-:W-:-:S15]  /*3bd0*/  SEL R6, R6, R5, P0 ;  /* 0x0000000506067207 */ /* 0x003fde0000000000 */
[----:B01----:R-:W-:-:S15]  /*3be0*/  MOV R4, RZ ;  /* 0x000000ff00047202 */ /* 0x003fde0000000f00 */
[----:B01----:R-:W-:-:S15]  /*3bf0*/  ISETP.GE.AND P0, PT, R0, R4, PT ;  /* 0x000000040000720c */ /* 0x003fde0003f06270 */
[----:B01----:R-:W-:-:S15]  /*3c00*/  MOV R3, R3 ;  /* 0x0000000300037202 */ /* 0x003fde0000000f00 */
[----:B01----:R-:W-:-:S15]  /*3c10*/  MOV R6, R6 ;  /* 0x0000000600067202 */ /* 0x003fde0000000f00 */
[----:B01----:R-:W-:-:S15]  /*3c20*/  BSSY B0, `(.L_x_284) ;  /* 0x0000006000007945 */ /* 0x003fde0003800000 */
[----:B01----:R-:W-:-:S15]  /*3c30*/  @P0 BRA `(.L_x_285) ;  /* 0x0000004000000947 */ /* 0x003fde0003800000 */
[----:B01----:R-:W-:-:S15]  /*3c40*/  IADD3 R6, RZ, -R6, RZ ;  /* 0x80000006ff067210 */ /* 0x003fde0007ffe0ff */
[----:B01----:R-:W-:-:S15]  /*3c50*/  MOV R6, R6 ;  /* 0x0000000600067202 */ /* 0x003fde0000000f00 */
[----:B01----:R-:W-:-:S15]  /*3c60*/  MOV R6, R6 ;  /* 0x0000000600067202 */ /* 0x003fde0000000f00 */
[----:B01----:R-:W-:-:S15]  /*3c70*/  MOV R6, R6 ;  /* 0x0000000600067202 */ /* 0x003fde0000000f00 */
.L_x_285:
[----:B01----:R-:W-:-:S15]  /*3c80*/  BSYNC B0 ;  /* 0x0000000000007941 */ /* 0x003fde0003800000 */
.L_x_284:
[----:B01----:R-:W-:-:S15]  /*3c90*/  MOV R0, RZ ;  /* 0x000000ff00007202 */ /* 0x003fde0000000f00 */
[----:B01----:R-:W-:-:S15]  /*3ca0*/  ISETP.NE.AND P0, PT, R3, R0, PT ;  /* 0x000000000300720c */ /* 0x003fde0003f05270 */
        /* <DEDUP_REMOVED lines=37> */
[----:B01----:R-:W-:-:S15]  /*3f00*/  IADD3 R8, R6, 0x1, RZ ;  /* 0x0000000106087810 */ /* 0x003fde0007ffe0ff */
[----:B01----:R-:W-:-:S15]  /*3f10*/  IADD3 R7, R5, -R7, RZ ;  /* 0x8000000705077210 */ /* 0x003fde0007ffe0ff */
[----:B01----:R-:W-:-:S15]  /*3f20*/  ISETP.LE.U32.AND P0, PT, R4, R7, PT ;  /* 0x000000070400720c */ /* 0x003fde0003f03070 */
[----:B01----:R-:W-:-:S15]  /*3f30*/  SEL R8, R8, R6, P0 ;  /* 0x0000000608087207 */ /* 0x003fde0000000000 */
[----:B01----:R-:W-:-:S15]  /*3f40*/  IADD3 R5, R8, 0x1, RZ ;  /* 0x0000000108057810 */ /* 0x003fde0007ffe0ff */
[----:B01----:R-:W-:-:S15]  /*3f50*/  IADD3 R6, R7, -R4, RZ ;  /* 0x8000000407067210 */ /* 0x003fde0007ffe0ff */
[----:B01----:R-:W-:-:S15]  /*3f60*/  SEL R6, R6, R7, P0 ;  /* 0x0000000706067207 */ /* 0x003fde0000000000 */
[----:B01----:R-:W-:-:S15]  /*3f70*/  ISETP.GE.U32.AND P0, PT, R6, R4, PT ;  /* 0x000000040600720c */ /* 0x003fde0003f06070 */
[----:B01----:R-:W-:-:S15]  /*3f80*/  SEL R5, R5, R8, P0 ;  /* 0x0000000805057207 */ /* 0x003fde0000000000 */
[----:B01----:R-:W-:-:S15]  /*3f90*/  LOP3.LUT R0, R0, R3, RZ, 0x3c, !PT ;  /* 0x0000000300007212 */ /* 0x003fde00078e3cff */
        /* <DEDUP_REMOVED lines=10> */
.L_x_287:
[----:B01----:R-:W-:-:S15]  /*4040*/  BSYNC B0 ;  /* 0x0000000000007941 */ /* 0x003fde0003800000 */
.L_x_286:
        /* <DEDUP_REMOVED lines=59> */
.L_x_289:
[----:B01----:R-:W-:-:S15]  /*4400*/  BSYNC B0 ;  /* 0x0000000000007941 */ /* 0x003fde0003800000 */
.L_x_288:
        /* <DEDUP_REMOVED lines=55> */
.L_x_291:
[----:B01----:R-:W-:-:S15]  /*4780*/  BSYNC B0 ;  /* 0x0000000000007941 */ /* 0x003fde0003800000 */
.L_x_290:
        /* <DEDUP_REMOVED lines=55> */
.L_x_293:
[----:B01----:R-:W-:-:S15]  /*4b00*/  BSYNC B0 ;  /* 0x0000000000007941 */ /* 0x003fde0003800000 */
.L_x_292:
        /* <DEDUP_REMOVED lines=58> */
.L_x_295:
[----:B01----:R-:W-:-:S15]  /*4eb0*/  BSYNC B0 ;  /* 0x0000000000007941 */ /* 0x003fde0003800000 */
.L_x_294:
        /* <DEDUP_REMOVED lines=28> */
[----:B01----:R-:W-:-:S15]  /*5080*/  FMUL R0, R0, R4 ;  /* 0x0000000400007220 */ /* 0x003fde0000400000 */
[----:B01----:R-:W-:-:S15]  /*5090*/  MOV R0, R0 ;  /* 0x0000000000007202 */ /* 0x003fde0000000f00 */
[----:B01----:R-:W-:-:S15]  /*50a0*/  MOV R3, 0x467c0400 ;  /* 0x467c040000037802 */ /* 0x003fde0000000f00 */
[----:B01----:R-:W-:-:S15]  /*50b0*/  MOV R0, R0 ;  /* 0x0000000000007202 */ /* 0x003fde0000000f00 */
[----:B01----:R-:W-:-:S15]  /*50c0*/  MOV R7, R3 ;  /* 0x0000000300077202 */ /* 0x003fde0000000f00 */
[----:B01----:R-:W-:-:S15]  /*50d0*/  MOV R3, R3 ;  /* 0x0000000300037202 */ /* 0x003fde0000000f00 */
[----:B01----:R1:W0:-:S15]  /*50e0*/  MUFU.RCP R4, R3 ;  /* 0x0000000300047308 */ /* 0x00321e0000001000 */
[----:B01----:R-:W-:-:S15]  /*50f0*/  FADD R5, -RZ, -R3 ;  /* 0x80000003ff057221 */ /* 0x003fde0000000100 */
[----:B01----:R-:W-:-:S15]  /*5100*/  MOV R5, R5 ;  /* 0x0000000500057202 */ /* 0x003fde0000000f00 */
[----:B01----:R-:W-:-:S15]  /*5110*/  MOV R6, 0x3f800000 ;  /* 0x3f80000000067802 */ /* 0x003fde0000000f00 */
[----:B01----:R-:W-:-:S15]  /*5120*/  FFMA R6, R5, R4, R6 ;  /* 0x0000000405067223 */ /* 0x003fde0000000006 */
[----:B01----:R1:W0:-:S15]  /*5130*/  FCHK P0, R0, R7 ;  /* 0x0000000700007302 */ /* 0x00321e0000000000 */
[----:B01----:R-:W-:-:S15]  /*5140*/  FFMA R6, R4, R6, R4 ;  /* 0x0000000604067223 */ /* 0x003fde0000000004 */
[----:B01----:R-:W-:-:S15]  /*5150*/  MOV R4, RZ ;  /* 0x000000ff00047202 */ /* 0x003fde0000000f00 */
[----:B01----:R-:W-:-:S15]  /*5160*/  MOV R0, R0 ;  /* 0x0000000000007202 */ /* 0x003fde0000000f00 */
[----:B01----:R-:W-:-:S15]  /*5170*/  FFMA R4, R0, R6, R4 ;  /* 0x0000000600047223 */ /* 0x003fde0000000004 */
[----:B01----:R-:W-:-:S15]  /*5180*/  FFMA R7, R5, R4, R0 ;  /* 0x0000000405077223 */ /* 0x003fde0000000000 */
[----:B01----:R-:W-:-:S15]  /*5190*/  FFMA R7, R7, R6, R4 ;  /* 0x0000000607077223 */ /* 0x003fde0000000004 */
[----:B01----:R-:W-:-:S15]  /*51a0*/  FFMA R5, R5, R7, R0 ;  /* 0x0000000705057223 */ /* 0x003fde0000000000 */
[----:B01----:R-:W-:-:S15]  /*51b0*/  FFMA R5, R5, R6, R7 ;  /* 0x0000000605057223 */ /* 0x003fde0000000007 */
[----:B01----:R-:W-:-:S15]  /*51c0*/  MOV R5, R5 ;  /* 0x0000000500057202 */ /* 0x003fde0000000f00 */
[----:B01----:R-:W-:-:S15]  /*51d0*/  MOV R4, R0 ;  /* 0x0000000000047202 */ /* 0x003fde0000000f00 */
[----:B01----:R-:W-:-:S15]  /*51e0*/  MOV R3, R3 ;  /* 0x0000000300037202 */ /* 0x003fde0000000f00 */
[----:B01----:R-:W-:-:S15]  /*51f0*/  MOV R5, R5 ;  /* 0x0000000500057202 */ /* 0x003fde0000000f00 */
[----:B01----:R-:W-:-:S15]  /*5200*/  BSSY B6, `(.L_x_296) ;  /* 0x000000d000067945 */ /* 0x003fde0003800000 */
[----:B01----:R-:W-:-:S15]  /*5210*/  @P0 BRA `(.L_x_297) ;  /* 0x0000001000000947 */ /* 0x003fde0003800000 */
[----:B01----:R-:W-:-:S15]  /*5220*/  BRA `(.L_x_298) ;  /* 0x000000a000007947 */ /* 0x003fde0003800000 */
.L_x_297:
[----:B01----:R-:W-:-:S15]  /*5230*/  MOV R4, R4 ;  /* 0x0000000400047202 */ /* 0x003fde0000000f00 */
[----:B01----:R-:W-:-:S15]  /*5240*/  MOV R5, R3 ;  /* 0x0000000300057202 */ /* 0x003fde0000000f00 */
[----:B01----:R-:W-:-:S15]  /*5250*/  MOV R4, R4 ;  /* 0x0000000400047202 */ /* 0x003fde0000000f00 */
[----:B01----:R-:W-:-:S15]  /*5260*/  MOV R5, R5 ;  /* 0x0000000500057202 */ /* 0x003fde0000000f00 */
[----:B01----:R-:W-:-:S15]  /*5270*/  MOV R20, 32@lo((_ZN7gpuImpl6kernel15FMHAInferKernelILi128ELi128ELi128ELi8ELb1EEENSt9enable_ifIXeqT3_Lb1EEvE4typeEPKaS6_S6_S6_Pa11FMHAParamI8 + .L_x_10@srel)) ;  /* 0x0000000000147802 */ /* 0x003fde0000000f00 */
[----:B01----:R-:W-:-:S15]  /*5280*/  MOV R21, 32@hi((_ZN7gpuImpl6kernel15FMHAInferKernelILi128ELi128ELi128ELi8ELb1EEENSt9enable_ifIXeqT3_Lb1EEvE4typeEPKaS6_S6_S6_Pa11FMHAParamI8 + .L_x_10@srel)) ;  /* 0x0000000000157802 */ /* 0x003fde0000000f00 */
[----:B01----:R-:W-:-:S15]  /*5290*/  CALL.ABS.NOINC `(__cuda_sm3x_div_rn_noftz_f32_slowpath) ;  /* 0x0000000000007943 */ /* 0x003fde0003c00000 */
.L_x_10:
[----:B01----:R-:W-:-:S15]  /*52a0*/  MOV R4, R4 ;  /* 0x0000000400047202 */ /* 0x003fde0000000f00 */
[----:B01----:R-:W-:-:S15]  /*52b0*/  MOV R4, R4 ;  /* 0x0000000400047202 */ /* 0x003fde0000000f00 */
[----:B01----:R-:W-:-:S15]  /*52c0*/  MOV R5, R4 ;  /* 0x0000000400057202 */ /* 0x003fde0000000f00 */
.L_x_298:
[----:B01----:R-:W-:-:S15]  /*52d0*/  BSYNC B6 ;  /* 0x0000000000067941 */ /* 0x003fde0003800000 */
.L_x_296:
[----:B01----:R-:W-:-:S15]  /*52e0*/  MOV R5, R5 ;  /* 0x0000000500057202 */ /* 0x003fde0000000f00 */
[----:B01----:R-:W-:-:S15]  /*52f0*/  MOV R5, R5 ;  /* 0x0000000500057202 */ /* 0x003fde0000000f00 */
[----:B01----:R-:W-:-:S15]  /*5300*/  MOV R116, R5 ;  /* 0x0000000500747202 */ /* 0x003fde0000000f00 */
[----:B01----:R-:W-:-:S15]  /*5310*/  MOV R0, 0x0 ;  /* 0x0000000000007802 */ /* 0x003fde0000000f00 */
[----:B01----:R-:W-:-:S15]  /*5320*/  MOV R0, R0 ;  /* 0x0000000000007202 */ /* 0x003fde0000000f00 */
[----:B01----:R-:W-:-:S15]  /*5330*/  MOV R0, R0 ;  /* 0x0000000000007202 */ /* 0x003fde0000000f00 */
[----:B01----:R-:W-:-:S15]  /*5340*/  MOV R0, R0 ;  /* 0x0000000000007202 */ /* 0x003fde0000000f00 */
[----:B01----:R-:W-:-:S15]  /*5350*/  MOV R3, RZ ;  /* 0x000000ff00037202 */ /* 0x003fde0000000f00 */
[----:B01----:R-:W-:-:S15]  /*5360*/  MOV R28, c[0x0][0x18] ;  /* 0x00000600001c7a02 */ /* 0x003fde0000000f00 */
[----:B01----:R-:W-:-:S15]  /*5370*/  MOV R27, c[0x0][0x1c] ;  /* 0x00000700001b7a02 */ /* 0x003fde0000000f00 */
[----:B01----:R-:W-:-:S15]  /*5380*/  IADD3 R28, P0, R0, R28, RZ ;  /* 0x0000001c001c7210 */ /* 0x003fde0007f1e0ff */
[----:B01----:R-:W-:-:S15]  /*5390*/  IADD3.X R27, R3, R27, RZ, P0, !PT ;  /* 0x0000001b031b7210 */ /* 0x003fde00007fe4ff */
        /* <DEDUP_REMOVED lines=70> */
.L_x_1950:
[----:B01----:R-:W-:-:S15]  /*5800*/  MOV R0, RZ ;  /* 0x000000ff00007202 */ /* 0x003fde0000000f00 */
[----:B01----:R-:W-:-:S15]  /*5810*/  MOV R0, R0 ;  /* 0x0000000000007202 */ /* 0x003fde0000000f00 */
[----:B01----:R-:W-:-:S15]  /*5820*/  MOV R0, R0 ;  /* 0x0000000000007202 */ /* 0x003fde0000000f00 */
.L_x_1199:
[----:B01----:R-:W-:-:S15]  /*5830*/  MOV R0, R0 ;  /* 0x0000000000007202 */ /* 0x003fde0000000f00 */
[----:B01----:R-:W-:-:S15]  /*5840*/  MOV R3, R0 ;  /* 0x0000000000037202 */ /* 0x003fde0000000f00 */
.L_x_1200:
[----:B01----:R-:W-:-:S15]  /*5850*/  BSSY B9, `(.L_x_299) ;  /* 0x000093d000097945 */ /* 0x003fde0003800000 */
[----:B01----:R-:W-:-:S15]  /*5860*/  BRA `(.L_x_300) ;  /* 0x0000000000007947 */ /* 0x003fde0003800000 */
.L_x_300:
[----:B01----:R-:W-:-:S15]  /*5870*/  MOV R92, R3 ;  /* 0x00000003005c7202 */ /* 0x003fde0000000f00 */
[----:B01----:R-:W-:-:S15]  /*5880*/  MOV R92, R92 ;  /* 0x0000005c005c7202 */ /* 0x003fde0000000f00 */
.L_x_1201:
[----:B01----:R-:W-:-:S15]  /*5890*/  ISETP.LT.AND P0, PT, R92, 0x80, PT ;  /* 0x000000805c00780c */ /* 0x003fde0003f01270 */
[----:B01----:R-:W-:-:S15]  /*58a0*/  PLOP3.LUT P0, PT, P0, PT, PT, 0x8, 0x0 ;  /* 0x000000000000781c */ /* 0x003fde000070e170 */
[----:B01----:R-:W-:-:S15]  /*58b0*/  @P0 BRA `(.L_x_301) ;  /* 0x0000936000000947 */ /* 0x003fde0003800000 */
[----:B01----:R-:W-:-:S15]  /*58c0*/  BRA `(.L_x_302) ;  /* 0x0000000000007947 */ /* 0x003fde0003800000 */
.L_x_302:
[----:B01----:R-:W-:-:S15]  /*58d0*/  IMAD R0, R93, R95, RZ ;  /* 0x0000005f5d007224 */ /* 0x003fde00078e02ff */
[----:B01----:R-:W-:-:S15]  /*58e0*/  IADD3 R0, R0, R94, RZ ;  /* 0x0000005e00007210 */ /* 0x003fde0007ffe0ff */
[----:B01----:R-:W-:-:S15]  /*58f0*/  IMAD.SHL R0, R0, 0x80, RZ ;  /* 0x0000008000007824 */ /* 0x003fde00078e02ff */
[----:B01----:R-:W-:-:S15]  /*5900*/  IMAD.SHL R0, R0, 0x80, RZ ;  /* 0x0000008000007824 */ /* 0x003fde00078e02ff */
[----:B01----:R-:W-:-:S15]  /*5910*/  IMAD.SHL R3, R92, 0x80, RZ ;  /* 0x000000805c037824 */ /* 0x003fde00078e02ff */
[----:B01----:R-:W-:-:S15]  /*5920*/  IADD3 R0, R0, R3, RZ ;  /* 0x0000000300007210 */ /* 0x003fde0007ffe0ff */
[----:B01----:R-:W-:-:S15]  /*5930*/  MOV R86, R0 ;  /* 0x0000000000567202 */ /* 0x003fde0000000f00 */
[----:B01----:R-:W-:-:S15]  /*5940*/  IMAD R0, R93, R95, RZ ;  /* 0x0000005f5d007224 */ /* 0x003fde00078e02ff */
[----:B01----:R-:W-:-:S15]  /*5950*/  IADD3 R0, R0, R94, RZ ;  /* 0x0000005e00007210 */ /* 0x003fde0007ffe0ff */
[----:B01----:R-:W-:-:S15]  /*5960*/  IMAD.SHL R0, R0, 0x80, RZ ;  /* 0x0000008000007824 */ /* 0x003fde00078e02ff */
[----:B01----:R-:W-:-:S15]  /*5970*/  IMAD.SHL R0, R0, 0x80, RZ ;  /* 0x0000008000007824 */ /* 0x003fde00078e02ff */
[----:B01----:R-:W-:-:S15]  /*5980*/  IMAD.SHL R3, R92, 0x80, RZ ;  /* 0x000000805c037824 */ /* 0x003fde00078e02ff */
[----:B01----:R-:W-:-:S15]  /*5990*/  IADD3 R0, R0, R3, RZ ;  /* 0x0000000300007210 */ /* 0x003fde0007ffe0ff */
[----:B01----:R-:W-:-:S15]  /*59a0*/  MOV R87, R0 ;  /* 0x0000000000577202 */ /* 0x003fde0000000f00 */
[----:B01----:R-:W-:-:S15]  /*59b0*/  MOV R0, 0xff800000 ;  /* 0xff80000000007802 */ /* 0x003fde0000000f00 */
[----:B01----:R-:W-:-:S15]  /*59c0*/  MOV R0, R0 ;  /* 0x0000000000007202 */ /* 0x003fde0000000f00 */
[----:B01----:R-:W-:-:S15]  /*59d0*/  MOV R63, R0 ;  /* 0x00000000003f7202 */ /* 0x003fde0000000f00 */
.L_x_1205:
[----:B01----:R-:W-:-:S15]  /*59e0*/  MOV R0, RZ ;  /* 0x000000ff00007202 */ /* 0x003fde0000000f00 */
[----:B01----:R-:W-:-:S15]  /*59f0*/  MOV R0, R0 ;  /* 0x0000000000007202 */ /* 0x003fde0000000f00 */
[----:B01----:R-:W-:-:S15]  /*5a00*/  MOV R36, R0 ;  /* 0x0000000000247202 */ /* 0x003fde0000000f00 */
.L_x_1210:
[----:B01----:R-:W-:-:S15]  /*5a10*/  MOV R0, RZ ;  /* 0x000000ff00007202 */ /* 0x003fde0000000f00 */
[----:B01----:R-:W-:-:S15]  /*5a20*/  MOV R0, R0 ;  /* 0x0000000000007202 */ /* 0x003fde0000000f00 */
[----:B01----:R-:W-:-:S15]  /*5a30*/  MOV R0, R0 ;  /* 0x0000000000007202 */ /* 0x003fde0000000f00 */
.L_x_1215:
[----:B01----:R-:W-:-:S15]  /*5a40*/  MOV R85, R0 ;  /* 0x0000000000557202 */ /* 0x003fde0000000f00 */
[----:B01----:R-:W-:-:S15]  /*5a50*/  MOV R85, R85 ;  /* 0x0000005500557202 */ /* 0x003fde0000000f00 */
.L_x_1216:
[----:B01----:R-:W-:-:S15]  /*5a60*/  BSSY B6, `(.L_x_303) ;  /* 0x0000030000067945 */ /* 0x003fde0003800000 */
[----:B01----:R-:W-:-:S15]  /*5a70*/  BRA `(.L_x_304) ;  /* 0x0000000000007947 */ /* 0x003fde0003800000 */
.L_x_304:
[----:B01----:R-:W-:-:S15]  /*5a80*/  MOV R68, R85 ;  /* 0x0000005500447202 */ /* 0x003fde0000000f00 */
[----:B01----:R-:W-:-:S15]  /*5a90*/  MOV R68, R68 ;  /* 0x0000004400447202 */ /* 0x003fde0000000f00 */
.L_x_1217:
[----:B01----:R-:W-:-:S15]  /*5aa0*/  ISETP.LT.AND P0, PT, R68, 0x8, PT ;  /* 0x000000084400780c */ /* 0x003fde0003f01270 */
[----:B01----:R-:W-:-:S15]  /*5ab0*/  PLOP3.LUT P0, PT, P0, PT, PT, 0x8, 0x0 ;  /* 0x000000000000781c */ /* 0x003fde000070e170 */
[----:B01----:R-:W-:-:S15]  /*5ac0*/  @P0 BRA `(.L_x_305) ;  /* 0x0000029000000947 */ /* 0x003fde0003800000 */
[----:B01----:R-:W-:-:S15]  /*5ad0*/  BRA `(.L_x_306) ;  /* 0x0000000000007947 */ /* 0x003fde0003800000 */
.L_x_306:
[----:B01----:R-:W-:-:S15]  /*5ae0*/  MOV R4, R68 ;  /* 0x0000004400047202 */ /* 0x003fde0000000f00 */
[----:B01----:R-:W-:-:S15]  /*5af0*/  SHF.R.S32.HI R5, RZ, 0x1f, R4 ;  /* 0x0000001fff057819 */ /* 0x003fde0000011404 */
[----:B01----:R-:W-:-:S15]  /*5b00*/  MOV R4, R4 ;  /* 0x0000000400047202 */ /* 0x003fde0000000f00 */
[----:B01----:R-:W-:-:S15]  /*5b10*/  MOV R5, R5 ;  /* 0x0000000500057202 */ /* 0x003fde0000000f00 */
[----:B01----:R-:W-:-:S15]  /*5b20*/  MOV R0, R4 ;  /* 0x0000000400007202 */ /* 0x003fde0000000f00 */
[----:B01----:R-:W-:-:S15]  /*5b30*/  MOV R3, R5 ;  /* 0x0000000500037202 */ /* 0x003fde0000000f00 */
[----:B01----:R-:W-:-:S15]  /*5b40*/  MOV R0, R0 ;  /* 0x0000000000007202 */ /* 0x003fde0000000f00 */
[----:B01----:R-:W-:-:S15]  /*5b50*/  MOV R3, R3 ;  /* 0x0000000300037202 */ /* 0x003fde0000000f00 */
[----:B01----:R-:W-:-:S15]  /*5b60*/  SHF.L.U64.HI R3, R0, 0x5, R3 ;  /* 0x0000000500037819 */ /* 0x003fde0000010203 */
[----:B01----:R-:W-:-:S15]  /*5b70*/  SHF.L.U32 R0, R0, 0x5, RZ ;  /* 0x0000000500007819 */ /* 0x003fde00000006ff */
[----:B01----:R-:W-:-:S15]  /*5b80*/  IADD3 R4, P0, R16, 0x508, RZ ;  /* 0x0000050810047810 */ /* 0x003fde0007f1e0ff */
[----:B01----:R-:W-:-:S15]  /*5b90*/  IADD3.X R5, R2, RZ, RZ, P0, !PT ;  /* 0x000000ff02057210 */ /* 0x003fde00007fe4ff */
[----:B01----:R-:W-:-:S15]  /*5ba0*/  IADD3 R4, P0, R4, R0, RZ ;  /* 0x0000000004047210 */ /* 0x003fde0007f1e0ff */
[----:B01----:R-:W-:-:S15]  /*5bb0*/  IADD3.X R5, R5, R3, RZ, P0, !PT ;  /* 0x0000000305057210 */ /* 0x003fde00007fe4ff */
[----:B01----:R-:W-:-:S15]  /*5bc0*/  MOV R0, RZ ;  /* 0x000000ff00007202 */ /* 0x003fde0000000f00 */
        /* <DEDUP_REMOVED lines=16> */
[----:B01----:R-:W-:-:S15]  /*5cd0*/  MOV R20, 32@lo((_ZN7gpuImpl6kernel15FMHAInferKernelILi128ELi128ELi128ELi8ELb1EEENSt9enable_ifIXeqT3_Lb1EEvE4typeEPKaS6_S6_S6_Pa11FMHAParamI8 + .L_x_11@srel)) ;  /* 0x0000000000147802 */ /* 0x003fde0000000f00 */
[----:B01----:R-:W-:-:S15]  /*5ce0*/  MOV R21, 32@hi((_ZN7gpuImpl6kernel15FMHAInferKernelILi128ELi128ELi128ELi8ELb1EEENSt9enable_ifIXeqT3_Lb1EEvE4typeEPKaS6_S6_S6_Pa11FMHAParamI8 + .L_x_11@srel)) ;  /* 0x0000000000157802 */ /* 0x003fde0000000f00 */
[----:B01----:R-:W-:-:S15]  /*5cf0*/  CALL.ABS.NOINC `(_ZN41_INTERNAL_2148b633_10_fmha_i8_cu_e1def6af6nvcuda4wmma13fill_fragmentIfLi8ELi8EEEvRNS1_11__frag_baseIT_XT0_EXT1_EEERKNS1_13helper_traitsIS4_E18fill_argument_typeE) ;  /* 0x0000000000007943 */ /* 0x003fde0003c00000 */
.L_x_11:
[----:B01----:R-:W-:-:S15]  /*5d00*/  BRA `(.L_x_307) ;  /* 0x0000000000007947 */ /* 0x003fde0003800000 */
.L_x_307:
[----:B01----:R-:W-:-:S15]  /*5d10*/  IADD3 R0, R68, 0x1, RZ ;  /* 0x0000000144007810 */ /* 0x003fde0007ffe0ff */
[----:B01----:R-:W-:-:S15]  /*5d20*/  MOV R0, R0 ;  /* 0x0000000000007202 */ /* 0x003fde0000000f00 */
.L_x_1218:
[----:B01----:R-:W-:-:S15]  /*5d30*/  MOV R85, R0 ;  /* 0x0000000000557202 */ /* 0x003fde0000000f00 */
[----:B01----:R-:W-:-:S15]  /*5d40*/  MOV R85, R85 ;  /* 0x0000005500557202 */ /* 0x003fde0000000f00 */
.L_x_1219:
[----:B01----:R-:W-:-:S15]  /*5d50*/  BRA `(.L_x_304) ;  /* 0xfffffd2000007947 */ /* 0x003fde000383ffff */
.L_x_305:
[----:B01----:R-:W-:-:S15]  /*5d60*/  BSYNC B6 ;  /* 0x0000000000067941 */ /* 0x003fde0003800000 */
.L_x_303:
[----:B01----:R-:W-:-:S15]  /*5d70*/  MOV R0, RZ ;  /* 0x000000ff00007202 */ /* 0x003fde0000000f00 */
[----:B01----:R-:W-:-:S15]  /*5d80*/  MOV R0, R0 ;  /* 0x0000000000007202 */ /* 0x003fde0000000f00 */
[----:B01----:R-:W-:-:S15]  /*5d90*/  MOV R0, R0 ;  /* 0x0000000000007202 */ /* 0x003fde0000000f00 */
.L_x_1220:
[----:B01----:R-:W-:-:S15]  /*5da0*/  MOV R68, R63 ;  /* 0x0000003f00447202 */ /* 0x003fde0000000f00 */
[----:B01----:R-:W-:-:S15]  /*5db0*/  MOV R68, R68 ;  /* 0x0000004400447202 */ /* 0x003fde0000000f00 */
.L_x_1206:
[----:B01----:R-:W-:-:S15]  /*5dc0*/  MOV R63, R36 ;  /* 0x00000024003f7202 */ /* 0x003fde0000000f00 */
[----:B01----:R-:W-:-:S15]  /*5dd0*/  MOV R63, R63 ;  /* 0x0000003f003f7202 */ /* 0x003fde0000000f00 */
.L_x_1211:
[----:B01----:R-:W-:-:S15]  /*5de0*/  MOV R36, R0 ;  /* 0x0000000000247202 */ /* 0x003fde0000000f00 */
[----:B01----:R-:W-:-:S15]  /*5df0*/  MOV R36, R36 ;  /* 0x0000002400247202 */ /* 0x003fde0000000f00 */
.L_x_1221:
[----:B01----:R-:W-:-:S15]  /*5e00*/  BSSY B8, `(.L_x_308) ;  /* 0x0000700000087945 */ /* 0x003fde0003800000 */
[----:B01----:R-:W-:-:S15]  /*5e10*/  BRA `(.L_x_309) ;  /* 0x0000000000007947 */ /* 0x003fde0003800000 */
.L_x_309:
[----:B01----:R-:W-:-:S15]  /*5e20*/  MOV R84, R36 ;  /* 0x0000002400547202 */ /* 0x003fde0000000f00 */
[----:B01----:R-:W-:-:S15]  /*5e30*/  MOV R79, R63 ;  /* 0x0000003f004f7202 */ /* 0x003fde0000000f00 */
[----:B01----:R-:W-:-:S15]  /*5e40*/  MOV R78, R68 ;  /* 0x00000044004e7202 */ /* 0x003fde0000000f00 */
[----:B01----:R-:W-:-:S15]  /*5e50*/  MOV R84, R84 ;  /* 0x0000005400547202 */ /* 0x003fde0000000f00 */
[----:B01----:R-:W-:-:S15]  /*5e60*/  MOV R79, R79 ;  /* 0x0000004f004f7202 */ /* 0x003fde0000000f00 */
[----:B01----:R-:W-:-:S15]  /*5e70*/  MOV R78, R78 ;  /* 0x0000004e004e7202 */ /* 0x003fde0000000f00 */
.L_x_1212:
[----:B01----:R-:W-:-:S15]  /*5e80*/  ISETP.LT.AND P0, PT, R84, 0x80, PT ;  /* 0x000000805400780c */ /* 0x003fde0003f01270 */
[----:B01----:R-:W-:-:S15]  /*5e90*/  PLOP3.LUT P0, PT, P0, PT, PT, 0x80, 0x0 ;  /* 0x000000000000781c */ /* 0x003fde000070f070 */
.L_x_1207:
[----:B01----:R-:W-:-:S15]  /*5ea0*/  PLOP3.LUT P0, PT, P0, PT, PT, 0x8, 0x0 ;  /* 0x000000000000781c */ /* 0x003fde000070e170 */
[----:B01----:R-:W-:-:S15]  /*5eb0*/  @P0 BRA `(.L_x_310) ;  /* 0x00006f4000000947 */ /* 0x003fde0003800000 */
[----:B01----:R-:W-:-:S15]  /*5ec0*/  BRA `(.L_x_311) ;  /* 0x0000000000007947 */ /* 0x003fde0003800000 */
.L_x_311:
        /* <DEDUP_REMOVED lines=14> */
[----:B01----:R-:W-:-:S15]  /*5fb0*/  IMAD.SHL R0, R93, 0x80, RZ ;  /* 0x000000805d007824 */ /* 0x003fde00078e02ff */
[----:B01----:R-:W-:-:S15]  /*5fc0*/  IADD3 R0, R0, R84, RZ ;  /* 0x0000005400007210 */ /* 0x003fde0007ffe0ff */
[----:B01----:R-:W-:-:S15]  /*5fd0*/  MOV R0, R0 ;  /* 0x0000000000007202 */ /* 0x003fde0000000f00 */
[----:B01----:R-:W-:-:S15]  /*5fe0*/  MOV R69, R0 ;  /* 0x0000000000457202 */ /* 0x003fde0000000f00 */
[----:B01----:R-:W-:-:S15]  /*5ff0*/  MOV R0, 0xff800000 ;  /* 0xff80000000007802 */ /* 0x003fde0000000f00 */
[----:B01----:R-:W-:-:S15]  /*6000*/  MOV R0, R0 ;  /* 0x0000000000007202 */ /* 0x003fde0000000f00 */
[----:B01----:R-:W-:-:S15]  /*6010*/  MOV R38, R0 ;  /* 0x0000000000267202 */ /* 0x003fde0000000f00 */
.L_x_1224:
[----:B01----:R-:W-:-:S15]  /*6020*/  MOV R0, RZ ;  /* 0x000000ff00007202 */ /* 0x003fde0000000f00 */
[----:B01----:R-:W-:-:S15]  /*6030*/  MOV R0, R0 ;  /* 0x0000000000007202 */ /* 0x003fde0000000f00 */
[----:B01----:R-:W-:-:S15]  /*6040*/  MOV R30, R0 ;  /* 0x00000000001e7202 */ /* 0x003fde0000000f00 */
.L_x_1233:
[----:B01----:R-:W-:-:S15]  /*6050*/  MOV R0, RZ ;  /* 0x000000ff00007202 */ /* 0x003fde0000000f00 */
[----:B01----:R-:W-:-:S15]  /*6060*/  MOV R0, R0 ;  /* 0x0000000000007202 */ /* 0x003fde0000000f00 */
[----:B01----:R-:W-:-:S15]  /*6070*/  MOV R0, R0 ;  /* 0x0000000000007202 */ /* 0x003fde0000000f00 */
.L_x_1242:
[----:B01----:R-:W-:-:S15]  /*6080*/  MOV R62, R0 ;  /* 0x00000000003e7202 */ /* 0x003fde0000000f00 */
[----:B01----:R-:W-:-:S15]  /*6090*/  MOV R62, R62 ;  /* 0x0000003e003e7202 */ /* 0x003fde0000000f00 */
.L_x_1243:
[----:B01----:R-:W-:-:S15]  /*60a0*/  BSSY B6, `(.L_x_312) ;  /* 0x0000030000067945 */ /* 0x003fde0003800000 */
[----:B01----:R-:W-:-:S15]  /*60b0*/  BRA `(.L_x_313) ;  /* 0x0000000000007947 */ /* 0x003fde0003800000 */
.L_x_313:
[----:B01----:R-:W-:-:S15]  /*60c0*/  MOV R36, R62 ;  /* 0x0000003e00247202 */ /* 0x003fde0000000f00 */
[----:B01----:R-:W-:-:S15]  /*60d0*/  MOV R36, R36 ;  /* 0x0000002400247202 */ /* 0x003fde0000000f00 */
.L_x_1244:
[----:B01----:R-:W-:-:S15]  /*60e0*/  ISETP.LT.AND P0, PT, R36, 0x8, PT ;  /* 0x000000082400780c */ /* 0x003fde0003f01270 */
[----:B01----:R-:W-:-:S15]  /*60f0*/  PLOP3.LUT P0, PT, P0, PT, PT, 0x8, 0x0 ;  /* 0x000000000000781c */ /* 0x003fde000070e170 */
[----:B01----:R-:W-:-:S15]  /*6100*/  @P0 BRA `(.L_x_314) ;  /* 0x0000029000000947 */ /* 0x003fde0003800000 */
[----:B01----:R-:W-:-:S15]  /*6110*/  BRA `(.L_x_315) ;  /* 0x0000000000007947 */ /* 0x003fde0003800000 */
.L_x_315:
        /* <DEDUP_REMOVED lines=33> */
[----:B01----:R-:W-:-:S15]  /*6330*/  CALL.ABS.NOINC `(_ZN41_INTERNAL_2148b633_10_fmha_i8_cu_e1def6af6nvcuda4wmma13fill_fragmentIiLi8ELi8EEEvRNS1_11__frag_baseIT_XT0_EXT1_EEERKNS1_13helper_traitsIS4_E18fill_argument_typeE) ;  /* 0x0000000000007943 */ /* 0x003fde0003c00000 */
.L_x_12:
[----:B01----:R-:W-:-:S15]  /*6340*/  BRA `(.L_x_316) ;  /* 0x0000000000007947 */ /* 0x003fde0003800000 */
.L_x_316:
[----:B01----:R-:W-:-:S15]  /*6350*/  IADD3 R0, R36, 0x1, RZ ;  /* 0x0000000124007810 */ /* 0x003fde0007ffe0ff */
[----:B01----:R-:W-:-:S15]  /*6360*/  MOV R0, R0 ;  /* 0x0000000000007202 */ /* 0x003fde0000000f00 */
.L_x_1245:
[----:B01----:R-:W-:-:S15]  /*6370*/  MOV R62, R0 ;  /* 0x00000000003e7202 */ /* 0x003fde0000000f00 */
[----:B01----:R-:W-:-:S15]  /*6380*/  MOV R62, R62 ;  /* 0x0000003e003e7202 */ /* 0x003fde0000000f00 */
.L_x_1246:
[----:B01----:R-:W-:-:S15]  /*6390*/  BRA `(.L_x_313) ;  /* 0xfffffd2000007947 */ /* 0x003fde000383ffff */
.L_x_314:
[----:B01----:R-:W-:-:S15]  /*63a0*/  BSYNC B6 ;  /* 0x0000000000067941 */ /* 0x003fde0003800000 */
.L_x_312:
[----:B01----:R-:W-:-:S15]  /*63b0*/  MOV R0, RZ ;  /* 0x000000ff00007202 */ /* 0x003fde0000000f00 */
[----:B01----:R-:W-:-:S15]  /*63c0*/  MOV R0, R0 ;  /* 0x0000000000007202 */ /* 0x003fde0000000f00 */
[----:B01----:R-:W-:-:S15]  /*63d0*/  MOV R0, R0 ;  /* 0x0000000000007202 */ /* 0x003fde0000000f00 */
.L_x_1247:
[----:B01----:R-:W-:-:S15]  /*63e0*/  MOV R61, R0 ;  /* 0x00000000003d7202 */ /* 0x003fde0000000f00 */
[----:B01----:R-:W-:-:S15]  /*63f0*/  MOV R61, R61 ;  /* 0x0000003d003d7202 */ /* 0x003fde0000000f00 */
.L_x_1248:
[----:B01----:R-:W-:-:S15]  /*6400*/  BSSY B7, `(.L_x_317) ;  /* 0x0000285000077945 */ /* 0x003fde0003800000 */
[----:B01----:R-:W-:-:S15]  /*6410*/  BRA `(.L_x_318) ;  /* 0x0000000000007947 */ /* 0x003fde0003800000 */
.L_x_318:
[----:B01----:R-:W-:-:S15]  /*6420*/  MOV R36, R61 ;  /* 0x0000003d00247202 */ /* 0x003fde0000000f00 */
[----:B01----:R-:W-:-:S15]  /*6430*/  MOV R36, R36 ;  /* 0x0000002400247202 */ /* 0x003fde0000000f00 */
.L_x_1249:
[----:B01----:R-:W-:-:S15]  /*6440*/  ISETP.LT.AND P0, PT, R36, 0x8, PT ;  /* 0x000000082400780c */ /* 0x003fde0003f01270 */
[----:B01----:R-:W-:-:S15]  /*6450*/  PLOP3.LUT P0, PT, P0, PT, PT, 0x8, 0x0 ;  /* 0x000000000000781c */ /* 0x003fde000070e170 */
[----:B01----:R-:W-:-:S15]  /*6460*/  @P0 BRA `(.L_x_319) ;  /* 0x000027e000000947 */ /* 0x003fde0003800000 */
[----:B01----:R-:W-:-:S15]  /*6470*/  BRA `(.L_x_320) ;  /* 0x0000000000007947 */ /* 0x003fde0003800000 */
.L_x_320:
        /* <DEDUP_REMOVED lines=8> */
[----:B01----:R-:W-:-:S15]  /*6500*/  IADD3 R3, P0, R18, R3, RZ ;  /* 0x0000000312037210 */ /* 0x003fde0007f1e0ff */
[----:B01----:R-:W-:-:S15]  /*6510*/  IADD3.X R6, R17, R6, RZ, P0, !PT ;  /* 0x0000000611067210 */ /* 0x003fde00007fe4ff */
[----:B01----:R-:W-:-:S15]  /*6520*/  IMAD.SHL R0, R100, 0x10, RZ ;  /* 0x0000001064007824 */ /* 0x003fde00078e02ff */
[----:B01----:R-:W-:-:S15]  /*6530*/  MOV R53, 0x10 ;  /* 0x0000001000357802 */ /* 0x003fde0000000f00 */
[----:B01----:R-:W-:-:S15]  /*6540*/  IADD3 R0, R0, R111, RZ ;  /* 0x0000006f00007210 */ /* 0x003fde0007ffe0ff */
[----:B01----:R-:W-:-:S15]  /*6550*/  IMAD.SHL R0, R0, 0x80, RZ ;  /* 0x0000008000007824 */ /* 0x003fde00078e02ff */
        /* <DEDUP_REMOVED lines=32> */
[----:B01----:R-:W-:-:S15]  /*6760*/  MOV R53, R53 ;  /* 0x0000003500357202 */ /* 0x003fde0000000f00 */
[----:B01----:R-:W-:-:S15]  /*6770*/  MOV R45, R45 ;  /* 0x0000002d002d7202 */ /* 0x003fde0000000f00 */
[----:B01----:R-:W-:-:S15]  /*6780*/  MOV R39, R39 ;  /* 0x0000002700277202 */ /* 0x003fde0000000f00 */
        /* <DEDUP_REMOVED lines=94> */
.L_x_322:
[----:B01----:R-:W-:-:S15]  /*6d70*/  BSYNC B0 ;  /* 0x0000000000007941 */ /* 0x003fde0003800000 */
.L_x_321:
        /* <DEDUP_REMOVED lines=60> */
[----:B01----:R-:W-:-:S15]  /*7140*/  MOV R20, 32@lo((_ZN7gpuImpl6kernel15FMHAInferKernelILi128ELi128ELi128ELi8ELb1EEENSt9enable_ifIXeqT3_Lb1EEvE4typeEPKaS6_S6_S6_Pa11FMHAParamI8 + .L_x_13@srel)) ;  /* 0x0000000000147802 */ /* 0x003fde0000000f00 */
[----:B01----:R-:W-:-:S15]  /*7150*/  MOV R21, 32@hi((_ZN7gpuImpl6kernel15FMHAInferKernelILi128ELi128ELi128ELi8ELb1EEENSt9enable_ifIXeqT3_Lb1EEvE4typeEPKaS6_S6_S6_Pa11FMHAParamI8 + .L_x_13@srel)) ;  /* 0x0000000000157802 */ /* 0x003fde0000000f00 */
[----:B01----:R-:W-:-:S15]  /*7160*/  CALL.ABS.NOINC `(_ZN41_INTERNAL_2148b633_10_fmha_i8_cu_e1def6af24__cvta_generic_to_sharedEPKv) ;  /* 0x0000000000007943 */ /* 0x003fde0003c00000 */
.L_x_13:
        /* <DEDUP_REMOVED lines=49> */
.L_x_324:
[----:B01----:R-:W-:-:S15]  /*7480*/  BSYNC B0 ;  /* 0x0000000000007941 */ /* 0x003fde0003800000 */
.L_x_323:
        /* <DEDUP_REMOVED lines=58> */
[----:B01----:R-:W-:-:S15]  /*7830*/  MOV R20, 32@lo((_ZN7gpuImpl6kernel15FMHAInferKernelILi128ELi128ELi128ELi8ELb1EEENSt9enable_ifIXeqT3_Lb1EEvE4typeEPKaS6_S6_S6_Pa11FMHAParamI8 + .L_x_14@srel)) ;  /* 0x0000000000147802 */ /* 0x003fde0000000f00 */
[----:B01----:R-:W-:-:S15]  /*7840*/  MOV R21, 32@hi((_ZN7gpuImpl6kernel15FMHAInferKernelILi128ELi128ELi128ELi8ELb1EEENSt9enable_ifIXeqT3_Lb1EEvE4typeEPKaS6_S6_S6_Pa11FMHAParamI8 + .L_x_14@srel)) ;  /* 0x0000000000157802 */ /* 0x003fde0000000f00 */
[----:B01----:R-:W-:-:S15]  /*7850*/  CALL.ABS.NOINC `(_ZN41_INTERNAL_2148b633_10_fmha_i8_cu_e1def6af24__cvta_generic_to_sharedEPKv) ;  /* 0x0000000000007943 */ /* 0x003fde0003c00000 */
.L_x_14:
        /* <DEDUP_REMOVED lines=11> */
[----:B------:R-:W-:Y:S01]  /*7910*/  @!PT LDS RZ, [RZ] ;  /* 0x00000000fffff984 */ /* 0x000fe20000000800 */
[----:B------:R-:W-:Y:S01]  /*7920*/  @!PT LDS RZ, [RZ] ;  /* 0x00000000fffff984 */ /* 0x000fe20000000800 */
[----:B------:R-:W-:Y:S01]  /*7930*/  @!PT LDS RZ, [RZ] ;  /* 0x00000000fffff984 */ /* 0x000fe20000000800 */
[----:B01----:R1:W-:-:S15]  /*7940*/  LDGSTS.E.LTC128B.64 [R55], [R4.64] ;  /* 0x0000000004377fae */ /* 0x0033de000b921b44 */
[----:B01----:R-:W-:-:S15]  /*7950*/  MOV R0, R0 ;  /* 0x0000000000007202 */ /* 0x003fde0000000f00 */
[----:B01----:R-:W-:-:S15]  /*7960*/  MOV R60, R60 ;  /* 0x0000003c003c7202 */ /* 0x003fde0000000f00 */
[----:B01----:R-:W-:-:S15]  /*7970*/  MOV R61, R61 ;  /* 0x0000003d003d7202 */ /* 0x003fde0000000f00 */
[----:B01----:R1:W0:-:S15]  /*7980*/  R2UR UR4, R118 ;  /* 0x00000000760473c2 */ /* 0x00321e00000e0000 */
[----:B01----:R1:W0:-:S15]  /*7990*/  R2UR UR5, R119 ;  /* 0x00000000770573c2 */ /* 0x00321e00000e0000 */
[----:B01----:R1:W-:-:S15]  /*79a0*/  LDGSTS.E.LTC128B.64 [R0], [R60.64] ;  /* 0x000000003c007fae */ /* 0x0033de000b921b44 */
[----:B------:R-:W0:-:S15]  /*79b0*/  LDGDEPBAR ;  /* 0x00000000000079af */ /* 0x000e1e0000000000 */
[----:B------:R-:W-:-:S15]  /*79c0*/  DEPBAR.LE SB0, 0x0 ;  /* 0x000080000000791a */ /* 0x000fde0000000000 */
[----:B01----:R-:W-:-:S15]  /*79d0*/  WARPSYNC 0xffffffff ;  /* 0xffffffff00007948 */ /* 0x003fde0003800000 */
[----:B01----:R1:W-:-:S15]  /*79e0*/  BAR.SYNC 0x0 ;  /* 0x0000000000007b1d */ /* 0x0033de0000000000 */
        /* <DEDUP_REMOVED lines=45> */
.L_x_326:
[----:B01----:R-:W-:-:S15]  /*7cc0*/  BSYNC B0 ;  /* 0x0000000000007941 */ /* 0x003fde0003800000 */
.L_x_325:
        /* <DEDUP_REMOVED lines=51> */
[----:B01----:R-:W-:-:S15]  /*8000*/  CALL.ABS.NOINC `(_ZN41_INTERNAL_2148b633_10_fmha_i8_cu_e1def6af6nvcuda4wmma16load_matrix_syncERNS1_8fragmentINS1_8matrix_aELi16ELi16ELi16EaNS1_9row_majorEEEPKaj) ;  /* 0x0000000000007943 */ /* 0x003fde0003c00000 */
.L_x_15:
[----:B01----:R-:W-:-:S15]  /*8010*/  MOV R0, RZ ;  /* 0x000000ff00007202 */ /* 0x003fde0000000f00 */
[----:B01----:R-:W-:-:S15]  /*8020*/  MOV R0, R0 ;  /* 0x0000000000007202 */ /* 0x003fde0000000f00 */
[----:B01----:R-:W-:-:S15]  /*8030*/  MOV R0, R0 ;  /* 0x0000000000007202 */ /* 0x003fde0000000f00 */
.L_x_1252:
[----:B01----:R-:W-:-:S15]  /*8040*/  MOV R60, R0 ;  /* 0x00000000003c7202 */ /* 0x003fde0000000f00 */
[----:B01----:R-:W-:-:S15]  /*8050*/  MOV R60, R60 ;  /* 0x0000003c003c7202 */ /* 0x003fde0000000f00 */
.L_x_1253:
[----:B01----:R-:W-:-:S15]  /*8060*/  BSSY B6, `(.L_x_327) ;  /* 0x00000b8000067945 */ /* 0x003fde0003800000 */
[----:B01----:R-:W-:-:S15]  /*8070*/  BRA `(.L_x_328) ;  /* 0x0000000000007947 */ /* 0x003fde0003800000 */
.L_x_328:
[----:B01----:R-:W-:-:S15]  /*8080*/  MOV R39, R60 ;  /* 0x0000003c00277202 */ /* 0x003fde0000000f00 */
[----:B01----:R-:W-:-:S15]  /*8090*/  MOV R39, R39 ;  /* 0x0000002700277202 */ /* 0x003fde0000000f00 */
.L_x_1254:
[----:B01----:R-:W-:-:S15]  /*80a0*/  ISETP.LT.AND P0, PT, R39, 0x8, PT ;  /* 0x000000082700780c */ /* 0x003fde0003f01270 */
[----:B01----:R-:W-:-:S15]  /*80b0*/  PLOP3.LUT P0, PT, P0, PT, PT, 0x8, 0x0 ;  /* 0x000000000000781c */ /* 0x003fde000070e170 */
[----:B01----:R-:W-:-:S15]  /*80c0*/  @P0 BRA `(.L_x_329) ;  /* 0x00000b1000000947 */ /* 0x003fde0003800000 */
[----:B01----:R-:W-:-:S15]  /*80d0*/  BRA `(.L_x_330) ;  /* 0x0000000000007947 */ /* 0x003fde0003800000 */
.L_x_330:
        /* <DEDUP_REMOVED lines=63> */
.L_x_332:
[----:B01----:R-:W-:-:S15]  /*84d0*/  BSYNC B0 ;  /* 0x0000000000007941 */ /* 0x003fde0003800000 */
.L_x_331:
        /* <DEDUP_REMOVED lines=32> */
[----:B01----:R-:W-:-:S15]  /*86e0*/  MOV R8, 0x10 ;  /* 0x0000001000087802 */ /* 0x003fde0000000f00 */
        /* <DEDUP_REMOVED lines=19> */
[----:B01----:R-:W-:-:S15]  /*8820*/  CALL.ABS.NOINC `(_ZN41_INTERNAL_2148b633_10_fmha_i8_cu_e1def6af6nvcuda4wmma16load_matrix_syncERNS1_8fragmentINS1_8matrix_bELi16ELi16ELi16EaNS1_9col_majorEEEPKaj) ;  /* 0x0000000000007943 */ /* 0x003fde0003c00000 */
.L_x_16:
        /* <DEDUP_REMOVED lines=38> */
[----:B01----:R-:W-:-:S15]  /*8a90*/  MOV R12, RZ ;  /* 0x000000ff000c7202 */ /* 0x003fde0000000f00 */
        /* <DEDUP_REMOVED lines=13> */
[----:B01----:R-:W-:-:S15]  /*8b70*/  CALL.ABS.NOINC `(_ZN41_INTERNAL_2148b633_10_fmha_i8_cu_e1def6af6nvcuda4wmma8mma_syncERNS1_8fragmentINS1_11accumulatorELi16ELi16ELi16EivEERKNS2_INS1_8matrix_aELi16ELi16ELi16EaNS1_9row_majorEEERKNS2_INS1_8matrix_bELi16ELi16ELi16EaNS1_9col_majorEEERKS4_b) ;  /* 0x0000000000007943 */ /* 0x003fde0003c00000 */
.L_x_17:
[----:B01----:R-:W-:-:S15]  /*8b80*/  BRA `(.L_x_333) ;  /* 0x0000000000007947 */ /* 0x003fde0003800000 */
.L_x_333:
[----:B01----:R-:W-:-:S15]  /*8b90*/  IADD3 R0, R39, 0x1, RZ ;  /* 0x0000000127007810 */ /* 0x003fde0007ffe0ff */
[----:B01----:R-:W-:-:S15]  /*8ba0*/  MOV R0, R0 ;  /* 0x0000000000007202 */ /* 0x003fde0000000f00 */
.L_x_1255:
[----:B01----:R-:W-:-:S15]  /*8bb0*/  MOV R60, R0 ;  /* 0x00000000003c7202 */ /* 0x003fde0000000f00 */
[----:B01----:R-:W-:-:S15]  /*8bc0*/  MOV R60, R60 ;  /* 0x0000003c003c7202 */ /* 0x003fde0000000f00 */
.L_x_1256:
[----:B01----:R-:W-:-:S15]  /*8bd0*/  BRA `(.L_x_328) ;  /* 0xfffff4a000007947 */ /* 0x003fde000383ffff */
.L_x_329:
[----:B01----:R-:W-:-:S15]  /*8be0*/  BSYNC B6 ;  /* 0x0000000000067941 */ /* 0x003fde0003800000 */
.L_x_327:
[----:B01----:R-:W-:-:S15]  /*8bf0*/  BRA `(.L_x_334) ;  /* 0x0000000000007947 */ /* 0x003fde0003800000 */
.L_x_334:
[----:B01----:R-:W-:-:S15]  /*8c00*/  IADD3 R0, R36, 0x1, RZ ;  /* 0x0000000124007810 */ /* 0x003fde0007ffe0ff */
[----:B01----:R-:W-:-:S15]  /*8c10*/  MOV R0, R0 ;  /* 0x0000000000007202 */ /* 0x003fde0000000f00 */
.L_x_1250:
[----:B01----:R-:W-:-:S15]  /*8c20*/  MOV R61, R0 ;  /* 0x00000000003d7202 */ /* 0x003fde0000000f00 */
[----:B01----:R-:W-:-:S15]  /*8c30*/  MOV R61, R61 ;  /* 0x0000003d003d7202 */ /* 0x003fde0000000f00 */
.L_x_1251:
[----:B01----:R-:W-:-:S15]  /*8c40*/  BRA `(.L_x_318) ;  /* 0xffffd7d000007947 */ /* 0x003fde000383ffff */
.L_x_319:
[----:B01----:R-:W-:-:S15]  /*8c50*/  BSYNC B7 ;  /* 0x0000000000077941 */ /* 0x003fde0003800000 */
.L_x_317:
[----:B01----:R-:W-:-:S15]  /*8c60*/  MOV R0, RZ ;  /* 0x000000ff00007202 */ /* 0x003fde0000000f00 */
[----:B01----:R-:W-:-:S15]  /*8c70*/  MOV R0, R0 ;  /* 0x0000000000007202 */ /* 0x003fde0000000f00 */
[----:B01----:R-:W-:-:S15]  /*8c80*/  MOV R0, R0 ;  /* 0x0000000000007202 */ /* 0x003fde0000000f00 */
.L_x_1257:
[----:B01----:R-:W-:-:S15]  /*8c90*/  MOV R36, R38 ;  /* 0x0000002600247202 */ /* 0x003fde0000000f00 */
[----:B01----:R-:W-:-:S15]  /*8ca0*/  MOV R36, R36 ;  /* 0x0000002400247202 */ /* 0x003fde0000000f00 */
.L_x_1225:
[----:B01----:R-:W-:-:S15]  /*8cb0*/  MOV R55, R0 ;  /* 0x0000000000377202 */ /* 0x003fde0000000f00 */
[----:B01----:R-:W-:-:S15]  /*8cc0*/  MOV R55, R55 ;  /* 0x0000003700377202 */ /* 0x003fde0000000f00 */
.L_x_1258:
[----:B01----:R-:W-:-:S15]  /*8cd0*/  BSSY B7, `(.L_x_335) ;  /* 0x0000057000077945 */ /* 0x003fde0003800000 */
[----:B01----:R-:W-:-:S15]  /*8ce0*/  BRA `(.L_x_336) ;  /* 0x0000000000007947 */ /* 0x003fde0003800000 */
.L_x_336:
[----:B01----:R-:W-:-:S15]  /*8cf0*/  MOV R39, R55 ;  /* 0x0000003700277202 */ /* 0x003fde0000000f00 */
[----:B01----:R-:W-:-:S15]  /*8d00*/  MOV R38, R36 ;  /* 0x0000002400267202 */ /* 0x003fde0000000f00 */
[----:B01----:R-:W-:-:S15]  /*8d10*/  MOV R39, R39 ;  /* 0x0000002700277202 */ /* 0x003fde0000000f00 */
[----:B01----:R-:W-:-:S15]  /*8d20*/  MOV R38, R38 ;  /* 0x0000002600267202 */ /* 0x003fde0000000f00 */
.L_x_1226:
[----:B01----:R-:W-:-:S15]  /*8d30*/  ISETP.LT.AND P0, PT, R39, 0x8, PT ;  /* 0x000000082700780c */ /* 0x003fde0003f01270 */
[----:B01----:R-:W-:-:S15]  /*8d40*/  PLOP3.LUT P0, PT, P0, PT, PT, 0x8, 0x0 ;  /* 0x000000000000781c */ /* 0x003fde000070e170 */
[----:B01----:R-:W-:-:S15]  /*8d50*/  @P0 BRA `(.L_x_337) ;  /* 0x000004e000000947 */ /* 0x003fde0003800000 */
[----:B01----:R-:W-:-:S15]  /*8d60*/  BRA `(.L_x_338) ;  /* 0x0000000000007947 */ /* 0x003fde0003800000 */
.L_x_338:
[----:B01----:R-:W-:-:S15]  /*8d70*/  MOV R0, RZ ;  /* 0x000000ff00007202 */ /* 0x003fde0000000f00 */
[----:B01----:R-:W-:-:S15]  /*8d80*/  MOV R0, R0 ;  /* 0x0000000000007202 */ /* 0x003fde0000000f00 */
[----:B01----:R-:W-:-:S15]  /*8d90*/  MOV R0, R0 ;  /* 0x0000000000007202 */ /* 0x003fde0000000f00 */
.L_x_1261:
[----:B01----:R-:W-:-:S15]  /*8da0*/  MOV R3, R38 ;  /* 0x0000002600037202 */ /* 0x003fde0000000f00 */
[----:B01----:R-:W-:-:S15]  /*8db0*/  MOV R3, R3 ;  /* 0x0000000300037202 */ /* 0x003fde0000000f00 */
.L_x_1227:
[----:B01----:R-:W-:-:S15]  /*8dc0*/  MOV R54, R0 ;  /* 0x0000000000367202 */ /* 0x003fde0000000f00 */
[----:B01----:R-:W-:-:S15]  /*8dd0*/  MOV R54, R54 ;  /* 0x0000003600367202 */ /* 0x003fde0000000f00 */
.L_x_1262:
[----:B01----:R-:W-:-:S15]  /*8de0*/  BSSY B6, `(.L_x_339) ;  /* 0x000003d000067945 */ /* 0x003fde0003800000 */
[----:B01----:R-:W-:-:S15]  /*8df0*/  BRA `(.L_x_340) ;  /* 0x0000000000007947 */ /* 0x003fde0003800000 */
.L_x_340:
[----:B01----:R-:W-:-:S15]  /*8e00*/  MOV R38, R54 ;  /* 0x0000003600267202 */ /* 0x003fde0000000f00 */
[----:B01----:R-:W-:-:S15]  /*8e10*/  MOV R36, R3 ;  /* 0x0000000300247202 */ /* 0x003fde0000000f00 */
[----:B01----:R-:W-:-:S15]  /*8e20*/  MOV R38, R38 ;  /* 0x0000002600267202 */ /* 0x003fde0000000f00 */
[----:B01----:R-:W-:-:S15]  /*8e30*/  MOV R36, R36 ;  /* 0x0000002400247202 */ /* 0x003fde0000000f00 */
.L_x_1228:
[----:B01----:R-:W-:-:S15]  /*8e40*/  ISETP.LT.AND P0, PT, R38, 0x8, PT ;  /* 0x000000082600780c */ /* 0x003fde0003f01270 */
[----:B01----:R-:W-:-:S15]  /*8e50*/  PLOP3.LUT P0, PT, P0, PT, PT, 0x8, 0x0 ;  /* 0x000000000000781c */ /* 0x003fde000070e170 */
[----:B01----:R-:W-:-:S15]  /*8e60*/  @P0 BRA `(.L_x_341) ;  /* 0x0000034000000947 */ /* 0x003fde0003800000 */
[----:B01----:R-:W-:-:S15]  /*8e70*/  BRA `(.L_x_342) ;  /* 0x0000000000007947 */ /* 0x003fde0003800000 */
.L_x_342:
        /* <DEDUP_REMOVED lines=32> */
[----:B01----:R1:W0:-:S15]  /*9080*/  LD.E R4, [R4.64] ;  /* 0x0000000404047980 */ /* 0x00321e000c101900 */
[----:B01----:R-:W-:-:S15]  /*9090*/  I2FP.F32.S32 R4, R4 ;  /* 0x0000000400047245 */ /* 0x003fde0000201400 */
[----:B01----:R-:W-:-:S15]  /*90a0*/  FMUL R4, R4, 0.08838834613561630249 ;  /* 0x3db504f304047820 */ /* 0x003fde0000400000 */
[----:B01----:R-:W-:-:S15]  /*90b0*/  MOV R45, R4 ;  /* 0x00000004002d7202 */ /* 0x003fde0000000f00 */
[----:B01----:R-:W-:-:S15]  /*90c0*/  MOV R4, R36 ;  /* 0x0000002400047202 */ /* 0x003fde0000000f00 */
[----:B01----:R-:W-:-:S15]  /*90d0*/  MOV R5, R45 ;  /* 0x0000002d00057202 */ /* 0x003fde0000000f00 */
[----:B01----:R-:W-:-:S15]  /*90e0*/  MOV R20, 32@lo((_ZN7gpuImpl6kernel15FMHAInferKernelILi128ELi128ELi128ELi8ELb1EEENSt9enable_ifIXeqT3_Lb1EEvE4typeEPKaS6_S6_S6_Pa11FMHAParamI8 + .L_x_18@srel)) ;  /* 0x0000000000147802 */ /* 0x003fde0000000f00 */
[----:B01----:R-:W-:-:S15]  /*90f0*/  MOV R21, 32@hi((_ZN7gpuImpl6kernel15FMHAInferKernelILi128ELi128ELi128ELi8ELb1EEENSt9enable_ifIXeqT3_Lb1EEvE4typeEPKaS6_S6_S6_Pa11FMHAParamI8 + .L_x_18@srel)) ;  /* 0x0000000000157802 */ /* 0x003fde0000000f00 */
[----:B01----:R-:W-:-:S15]  /*9100*/  CALL.ABS.NOINC `(_ZN41_INTERNAL_2148b633_10_fmha_i8_cu_e1def6af3maxEff) ;  /* 0x0000000000007943 */ /* 0x003fde0003c00000 */
.L_x_18:
[----:B01----:R-:W-:-:S15]  /*9110*/  MOV R4, R4 ;  /* 0x0000000400047202 */ /* 0x003fde0000000f00 */
[----:B01----:R-:W-:-:S15]  /*9120*/  MOV R4, R4 ;  /* 0x0000000400047202 */ /* 0x003fde0000000f00 */
.L_x_1229:
[----:B01----:R-:W-:-:S15]  /*9130*/  BRA `(.L_x_343) ;  /* 0x0000000000007947 */ /* 0x003fde0003800000 */
.L_x_343:
[----:B01----:R-:W-:-:S15]  /*9140*/  IADD3 R0, R38, 0x1, RZ ;  /* 0x0000000126007810 */ /* 0x003fde0007ffe0ff */
[----:B01----:R-:W-:-:S15]  /*9150*/  MOV R0, R0 ;  /* 0x0000000000007202 */ /* 0x003fde0000000f00 */
.L_x_1263:
[----:B01----:R-:W-:-:S15]  /*9160*/  MOV R3, R4 ;  /* 0x0000000400037202 */ /* 0x003fde0000000f00 */
[----:B01----:R-:W-:-:S15]  /*9170*/  MOV R3, R3 ;  /* 0x0000000300037202 */ /* 0x003fde0000000f00 */
.L_x_1230:
[----:B01----:R-:W-:-:S15]  /*9180*/  MOV R54, R0 ;  /* 0x0000000000367202 */ /* 0x003fde0000000f00 */
[----:B01----:R-:W-:-:S15]  /*9190*/  MOV R54, R54 ;  /* 0x0000003600367202 */ /* 0x003fde0000000f00 */
.L_x_1264:
[----:B01----:R-:W-:-:S15]  /*91a0*/  BRA `(.L_x_340) ;  /* 0xfffffc5000007947 */ /* 0x003fde000383ffff */
.L_x_341:
[----:B01----:R-:W-:-:S15]  /*91b0*/  BSYNC B6 ;  /* 0x0000000000067941 */ /* 0x003fde0003800000 */
.L_x_339:
[----:B01----:R-:W-:-:S15]  /*91c0*/  BRA `(.L_x_344) ;  /* 0x0000000000007947 */ /* 0x003fde0003800000 */
.L_x_344:
[----:B01----:R-:W-:-:S15]  /*91d0*/  IADD3 R0, R39, 0x1, RZ ;  /* 0x0000000127007810 */ /* 0x003fde0007ffe0ff */
[----:B01----:R-:W-:-:S15]  /*91e0*/  MOV R0, R0 ;  /* 0x0000000000007202 */ /* 0x003fde0000000f00 */
.L_x_1259:
[----:B01----:R-:W-:-:S15]  /*91f0*/  MOV R36, R36 ;  /* 0x0000002400247202 */ /* 0x003fde0000000f00 */
[----:B01----:R-:W-:-:S15]  /*9200*/  MOV R36, R36 ;  /* 0x0000002400247202 */ /* 0x003fde0000000f00 */
.L_x_1231:
[----:B01----:R-:W-:-:S15]  /*9210*/  MOV R55, R0 ;  /* 0x0000000000377202 */ /* 0x003fde0000000f00 */
[----:B01----:R-:W-:-:S15]  /*9220*/  MOV R55, R55 ;  /* 0x0000003700377202 */ /* 0x003fde0000000f00 */
.L_x_1260:
[----:B01----:R-:W-:-:S15]  /*9230*/  BRA `(.L_x_336) ;  /* 0xfffffab000007947 */ /* 0x003fde000383ffff */
.L_x_337:
[----:B01----:R-:W-:-:S15]  /*9240*/  BSYNC B7 ;  /* 0x0000000000077941 */ /* 0x003fde0003800000 */
.L_x_335:
[----:B01----:R-:W-:-:S15]  /*9250*/  MOV R4, 0xffffffff ;  /* 0xffffffff00047802 */ /* 0x003fde0000000f00 */
[----:B01----:R-:W-:-:S15]  /*9260*/  MOV R6, 0x10 ;  /* 0x0000001000067802 */ /* 0x003fde0000000f00 */
[----:B01----:R-:W-:-:S15]  /*9270*/  MOV R7, 0x20 ;  /* 0x0000002000077802 */ /* 0x003fde0000000f00 */
[----:B01----:R-:W-:-:S15]  /*9280*/  MOV R4, R4 ;  /* 0x0000000400047202 */ /* 0x003fde0000000f00 */
[----:B01----:R-:W-:-:S15]  /*9290*/  MOV R5, R38 ;  /* 0x0000002600057202 */ /* 0x003fde0000000f00 */
[----:B01----:R-:W-:-:S15]  /*92a0*/  MOV R6, R6 ;  /* 0x0000000600067202 */ /* 0x003fde0000000f00 */
[----:B01----:R-:W-:-:S15]  /*92b0*/  MOV R7, R7 ;  /* 0x0000000700077202 */ /* 0x003fde0000000f00 */
[----:B01----:R-:W-:-:S15]  /*92c0*/  MOV R20, 32@lo((_ZN7gpuImpl6kernel15FMHAInferKernelILi128ELi128ELi128ELi8ELb1EEENSt9enable_ifIXeqT3_Lb1EEvE4typeEPKaS6_S6_S6_Pa11FMHAParamI8 + .L_x_19@srel)) ;  /* 0x0000000000147802 */ /* 0x003fde0000000f00 */
[----:B01----:R-:W-:-:S15]  /*92d0*/  MOV R21, 32@hi((_ZN7gpuImpl6kernel15FMHAInferKernelILi128ELi128ELi128ELi8ELb1EEENSt9enable_ifIXeqT3_Lb1EEvE4typeEPKaS6_S6_S6_Pa11FMHAParamI8 + .L_x_19@srel)) ;  /* 0x0000000000157802 */ /* 0x003fde0000000f00 */
[----:B01----:R-:W-:-:S15]  /*92e0*/  CALL.ABS.NOINC `(_ZN41_INTERNAL_2148b633_10_fmha_i8_cu_e1def6af15__shfl_xor_syncEjfii) ;  /* 0x0000000000007943 */ /* 0x003fde0003c00000 */
.L_x_19:
[----:B01----:R-:W-:-:S15]  /*92f0*/  MOV R5, R4 ;  /* 0x0000000400057202 */ /* 0x003fde0000000f00 */
[----:B01----:R-:W-:-:S15]  /*9300*/  MOV R4, R38 ;  /* 0x0000002600047202 */ /* 0x003fde0000000f00 */
[----:B01----:R-:W-:-:S15]  /*9310*/  MOV R5, R5 ;  /* 0x0000000500057202 */ /* 0x003fde0000000f00 */
[----:B01----:R-:W-:-:S15]  /*9320*/  MOV R20, 32@lo((_ZN7gpuImpl6kernel15FMHAInferKernelILi128ELi128ELi128ELi8ELb1EEENSt9enable_ifIXeqT3_Lb1EEvE4typeEPKaS6_S6_S6_Pa11FMHAParamI8 + .L_x_20@srel)) ;  /* 0x0000000000147802 */ /* 0x003fde0000000f00 */
[----:B01----:R-:W-:-:S15]  /*9330*/  MOV R21, 32@hi((_ZN7gpuImpl6kernel15FMHAInferKernelILi128ELi128ELi128ELi8ELb1EEENSt9enable_ifIXeqT3_Lb1EEvE4typeEPKaS6_S6_S6_Pa11FMHAParamI8 + .L_x_20@srel)) ;  /* 0x0000000000157802 */ /* 0x003fde0000000f00 */
[----:B01----:R-:W-:-:S15]  /*9340*/  CALL.ABS.NOINC `(_ZN41_INTERNAL_2148b633_10_fmha_i8_cu_e1def6af3maxEff) ;  /* 0x0000000000007943 */ /* 0x003fde0003c00000 */
.L_x_20:
[----:B01----:R-:W-:-:S15]  /*9350*/  MOV R53, R4 ;  /* 0x0000000400357202 */ /* 0x003fde0000000f00 */
[----:B01----:R-:W-:-:S15]  /*9360*/  MOV R53, R53 ;  /* 0x0000003500357202 */ /* 0x003fde0000000f00 */
.L_x_1232:
[----:B01----:R-:W-:-:S15]  /*9370*/  MOV R0, RZ ;  /* 0x000000ff00007202 */ /* 0x003fde0000000f00 */
[----:B01----:R-:W-:-:S15]  /*9380*/  MOV R0, R0 ;  /* 0x0000000000007202 */ /* 0x003fde0000000f00 */
[----:B01----:R-:W-:-:S15]  /*9390*/  MOV R0, R0 ;  /* 0x0000000000007202 */ /* 0x003fde0000000f00 */
.L_x_1265:
[----:B01----:R-:W-:-:S15]  /*93a0*/  MOV R36, R30 ;  /* 0x0000001e00247202 */ /* 0x003fde0000000f00 */
[----:B01----:R-:W-:-:S15]  /*93b0*/  MOV R36, R36 ;  /* 0x0000002400247202 */ /* 0x003fde0000000f00 */
.L_x_1234:
[----:B01----:R-:W-:-:S15]  /*93c0*/  MOV R52, R0 ;  /* 0x0000000000347202 */ /* 0x003fde0000000f00 */
[----:B01----:R-:W-:-:S15]  /*93d0*/  MOV R52, R52 ;  /* 0x0000003400347202 */ /* 0x003fde0000000f00 */
.L_x_1266:
[----:B01----:R-:W-:-:S15]  /*93e0*/  BSSY B7, `(.L_x_345) ;  /* 0x0000098000077945 */ /* 0x003fde0003800000 */
[----:B01----:R-:W-:-:S15]  /*93f0*/  BRA `(.L_x_346) ;  /* 0x0000000000007947 */ /* 0x003fde0003800000 */
.L_x_346:
[----:B01----:R-:W-:-:S15]  /*9400*/  MOV R38, R52 ;  /* 0x0000003400267202 */ /* 0x003fde0000000f00 */
[----:B01----:R-:W-:-:S15]  /*9410*/  MOV R30, R36 ;  /* 0x00000024001e7202 */ /* 0x003fde0000000f00 */
[----:B01----:R-:W-:-:S15]  /*9420*/  MOV R38, R38 ;  /* 0x0000002600267202 */ /* 0x003fde0000000f00 */
[----:B01----:R-:W-:-:S15]  /*9430*/  MOV R30, R30 ;  /* 0x0000001e001e7202 */ /* 0x003fde0000000f00 */
.L_x_1235:
[----:B01----:R-:W-:-:S15]  /*9440*/  ISETP.LT.AND P0, PT, R38, 0x8, PT ;  /* 0x000000082600780c */ /* 0x003fde0003f01270 */
[----:B01----:R-:W-:-:S15]  /*9450*/  PLOP3.LUT P0, PT, P0, PT, PT, 0x8, 0x0 ;  /* 0x000000000000781c */ /* 0x003fde000070e170 */
[----:B01----:R-:W-:-:S15]  /*9460*/  @P0 BRA `(.L_x_347) ;  /* 0x000008f000000947 */ /* 0x003fde0003800000 */
[----:B01----:R-:W-:-:S15]  /*9470*/  BRA `(.L_x_348) ;  /* 0x0000000000007947 */ /* 0x003fde0003800000 */
.L_x_348:
[----:B01----:R-:W-:-:S15]  /*9480*/  MOV R0, RZ ;  /* 0x000000ff00007202 */ /* 0x003fde0000000f00 */
[----:B01----:R-:W-:-:S15]  /*9490*/  MOV R0, R0 ;  /* 0x0000000000007202 */ /* 0x003fde0000000f00 */
[----:B01----:R-:W-:-:S15]  /*94a0*/  MOV R0, R0 ;  /* 0x0000000000007202 */ /* 0x003fde0000000f00 */
.L_x_1269:
[----:B01----:R-:W-:-:S15]  /*94b0*/  MOV R3, R30 ;  /* 0x0000001e00037202 */ /* 0x003fde0000000f00 */
[----:B01----:R-:W-:-:S15]  /*94c0*/  MOV R3, R3 ;  /* 0x0000000300037202 */ /* 0x003fde0000000f00 */
.L_x_1236:
[----:B01----:R-:W-:-:S15]  /*94d0*/  MOV R47, R0 ;  /* 0x00000000002f7202 */ /* 0x003fde0000000f00 */
[----:B01----:R-:W-:-:S15]  /*94e0*/  MOV R47, R47 ;  /* 0x0000002f002f7202 */ /* 0x003fde0000000f00 */
.L_x_1270:
[----:B01----:R-:W-:-:S15]  /*94f0*/  BSSY B6, `(.L_x_349) ;  /* 0x000007e000067945 */ /* 0x003fde0003800000 */
[----:B01----:R-:W-:-:S15]  /*9500*/  BRA `(.L_x_350) ;  /* 0x0000000000007947 */ /* 0x003fde0003800000 */
.L_x_350:
[----:B01----:R-:W-:-:S15]  /*9510*/  MOV R36, R47 ;  /* 0x0000002f00247202 */ /* 0x003fde0000000f00 */
[----:B01----:R-:W-:-:S15]  /*9520*/  MOV R30, R3 ;  /* 0x00000003001e7202 */ /* 0x003fde0000000f00 */
[----:B01----:R-:W-:-:S15]  /*9530*/  MOV R36, R36 ;  /* 0x0000002400247202 */ /* 0x003fde0000000f00 */
[----:B01----:R-:W-:-:S15]  /*9540*/  MOV R30, R30 ;  /* 0x0000001e001e7202 */ /* 0x003fde0000000f00 */
.L_x_1237:
[----:B01----:R-:W-:-:S15]  /*9550*/  ISETP.LT.AND P0, PT, R36, 0x8, PT ;  /* 0x000000082400780c */ /* 0x003fde0003f01270 */
[----:B01----:R-:W-:-:S15]  /*9560*/  PLOP3.LUT P0, PT, P0, PT, PT, 0x8, 0x0 ;  /* 0x000000000000781c */ /* 0x003fde000070e170 */
[----:B01----:R-:W-:-:S15]  /*9570*/  @P0 BRA `(.L_x_351) ;  /* 0x0000075000000947 */ /* 0x003fde0003800000 */
[----:B01----:R-:W-:-:S15]  /*9580*/  BRA `(.L_x_352) ;  /* 0x0000000000007947 */ /* 0x003fde0003800000 */
.L_x_352:
        /* <DEDUP_REMOVED lines=35> */
[----:B01----:R-:W-:-:S15]  /*97c0*/  FADD R4, R4, -R53 ;  /* 0x8000003504047221 */ /* 0x003fde0000000000 */
[----:B01----:R-:W-:-:S15]  /*97d0*/  MOV R4, R4 ;  /* 0x0000000400047202 */ /* 0x003fde0000000f00 */
[----:B01----:R-:W-:-:S15]  /*97e0*/  MOV R20, 32@lo((_ZN7gpuImpl6kernel15FMHAInferKernelILi128ELi128ELi128ELi8ELb1EEENSt9enable_ifIXeqT3_Lb1EEvE4typeEPKaS6_S6_S6_Pa11FMHAParamI8 + .L_x_21@srel)) ;  /* 0x0000000000147802 */ /* 0x003fde0000000f00 */
[----:B01----:R-:W-:-:S15]  /*97f0*/  MOV R21, 32@hi((_ZN7gpuImpl6kernel15FMHAInferKernelILi128ELi128ELi128ELi8ELb1EEENSt9enable_ifIXeqT3_Lb1EEvE4typeEPKaS6_S6_S6_Pa11FMHAParamI8 + .L_x_21@srel)) ;  /* 0x0000000000157802 */ /* 0x003fde0000000f00 */
[----:B01----:R-:W-:-:S15]  /*9800*/  CALL.ABS.NOINC `(__expf) ;  /* 0x0000000000007943 */ /* 0x003fde0003c00000 */
.L_x_21:
        /* <DEDUP_REMOVED lines=66> */
[----:B01----:R-:W-:-:S15]  /*9c30*/  FADD R4, R30, R4 ;  /* 0x000000041e047221 */ /* 0x003fde0000000000 */
[----:B01----:R-:W-:-:S15]  /*9c40*/  MOV R4, R4 ;  /* 0x0000000400047202 */ /* 0x003fde0000000f00 */
.L_x_1238:
[----:B01----:R-:W-:-:S15]  /*9c50*/  BRA `(.L_x_353) ;  /* 0x0000000000007947 */ /* 0x003fde0003800000 */
.L_x_353:
[----:B01----:R-:W-:-:S15]  /*9c60*/  IADD3 R0, R36, 0x1, RZ ;  /* 0x0000000124007810 */ /* 0x003fde0007ffe0ff */
[----:B01----:R-:W-:-:S15]  /*9c70*/  MOV R0, R0 ;  /* 0x0000000000007202 */ /* 0x003fde0000000f00 */
.L_x_1271:
[----:B01----:R-:W-:-:S15]  /*9c80*/  MOV R3, R4 ;  /* 0x0000000400037202 */ /* 0x003fde0000000f00 */
[----:B01----:R-:W-:-:S15]  /*9c90*/  MOV R3, R3 ;  /* 0x0000000300037202 */ /* 0x003fde0000000f00 */
.L_x_1239:
[----:B01----:R-:W-:-:S15]  /*9ca0*/  MOV R47, R0 ;  /* 0x00000000002f7202 */ /* 0x003fde0000000f00 */
[----:B01----:R-:W-:-:S15]  /*9cb0*/  MOV R47, R47 ;  /* 0x0000002f002f7202 */ /* 0x003fde0000000f00 */
.L_x_1272:
[----:B01----:R-:W-:-:S15]  /*9cc0*/  BRA `(.L_x_350) ;  /* 0xfffff84000007947 */ /* 0x003fde000383ffff */
.L_x_351:
[----:B01----:R-:W-:-:S15]  /*9cd0*/  BSYNC B6 ;  /* 0x0000000000067941 */ /* 0x003fde0003800000 */
.L_x_349:
[----:B01----:R-:W-:-:S15]  /*9ce0*/  BRA `(.L_x_354) ;  /* 0x0000000000007947 */ /* 0x003fde0003800000 */
.L_x_354:
[----:B01----:R-:W-:-:S15]  /*9cf0*/  IADD3 R0, R38, 0x1, RZ ;  /* 0x0000000126007810 */ /* 0x003fde0007ffe0ff */
[----:B01----:R-:W-:-:S15]  /*9d00*/  MOV R0, R0 ;  /* 0x0000000000007202 */ /* 0x003fde0000000f00 */
.L_x_1267:
[----:B01----:R-:W-:-:S15]  /*9d10*/  MOV R30, R30 ;  /* 0x0000001e001e7202 */ /* 0x003fde0000000f00 */
[----:B01----:R-:W-:-:S15]  /*9d20*/  MOV R36, R30 ;  /* 0x0000001e00247202 */ /* 0x003fde0000000f00 */
.L_x_1240:
[----:B01----:R-:W-:-:S15]  /*9d30*/  MOV R52, R0 ;  /* 0x0000000000347202 */ /* 0x003fde0000000f00 */
[----:B01----:R-:W-:-:S15]  /*9d40*/  MOV R52, R52 ;  /* 0x0000003400347202 */ /* 0x003fde0000000f00 */
.L_x_1268:
[----:B01----:R-:W-:-:S15]  /*9d50*/  BRA `(.L_x_346) ;  /* 0xfffff6a000007947 */ /* 0x003fde000383ffff */
.L_x_347:
[----:B01----:R-:W-:-:S15]  /*9d60*/  BSYNC B7 ;  /* 0x0000000000077941 */ /* 0x003fde0003800000 */
.L_x_345:
        /* <DEDUP_REMOVED lines=10> */
.L_x_22:
[----:B01----:R-:W-:-:S15]  /*9e10*/  MOV R4, R4 ;  /* 0x0000000400047202 */ /* 0x003fde0000000f00 */
[----:B01----:R-:W-:-:S15]  /*9e20*/  FADD R4, R30, R4 ;  /* 0x000000041e047221 */ /* 0x003fde0000000000 */
[----:B01----:R-:W-:-:S15]  /*9e30*/  MOV R46, R4 ;  /* 0x00000004002e7202 */ /* 0x003fde0000000f00 */
.L_x_1241:
[----:B01----:R-:W-:-:S15]  /*9e40*/  MOV R0, RZ ;  /* 0x000000ff00007202 */ /* 0x003fde0000000f00 */
[----:B01----:R-:W-:-:S15]  /*9e50*/  MOV R0, R0 ;  /* 0x0000000000007202 */ /* 0x003fde0000000f00 */
[----:B01----:R-:W-:-:S15]  /*9e60*/  MOV R0, R0 ;  /* 0x0000000000007202 */ /* 0x003fde0000000f00 */
.L_x_1273:
[----:B01----:R-:W-:-:S15]  /*9e70*/  MOV R45, R0 ;  /* 0x00000000002d7202 */ /* 0x003fde0000000f00 */
[----:B01----:R-:W-:-:S15]  /*9e80*/  MOV R45, R45 ;  /* 0x0000002d002d7202 */ /* 0x003fde0000000f00 */
.L_x_1274:
[----:B01----:R-:W-:-:S15]  /*9e90*/  BSSY B7, `(.L_x_355) ;  /* 0x0000079000077945 */ /* 0x003fde0003800000 */
[----:B01----:R-:W-:-:S15]  /*9ea0*/  BRA `(.L_x_356) ;  /* 0x0000000000007947 */ /* 0x003fde0003800000 */
.L_x_356:
[----:B01----:R-:W-:-:S15]  /*9eb0*/  MOV R30, R45 ;  /* 0x0000002d001e7202 */ /* 0x003fde0000000f00 */
[----:B01----:R-:W-:-:S15]  /*9ec0*/  MOV R30, R30 ;  /* 0x0000001e001e7202 */ /* 0x003fde0000000f00 */
.L_x_1275:
[----:B01----:R-:W-:-:S15]  /*9ed0*/  ISETP.LT.AND P0, PT, R30, 0x8, PT ;  /* 0x000000081e00780c */ /* 0x003fde0003f01270 */
[----:B01----:R-:W-:-:S15]  /*9ee0*/  PLOP3.LUT P0, PT, P0, PT, PT, 0x8, 0x0 ;  /* 0x000000000000781c */ /* 0x003fde000070e170 */
[----:B01----:R-:W-:-:S15]  /*9ef0*/  @P0 BRA `(.L_x_357) ;  /* 0x0000072000000947 */ /* 0x003fde0003800000 */
[----:B01----:R-:W-:-:S15]  /*9f00*/  BRA `(.L_x_358) ;  /* 0x0000000000007947 */ /* 0x003fde0003800000 */
.L_x_358:
[----:B01----:R-:W-:-:S15]  /*9f10*/  MOV R0, RZ ;  /* 0x000000ff00007202 */ /* 0x003fde0000000f00 */
[----:B01----:R-:W-:-:S15]  /*9f20*/  MOV R0, R0 ;  /* 0x0000000000007202 */ /* 0x003fde0000000f00 */
[----:B01----:R-:W-:-:S15]  /*9f30*/  MOV R0, R0 ;  /* 0x0000000000007202 */ /* 0x003fde0000000f00 */
.L_x_1278:
[----:B01----:R-:W-:-:S15]  /*9f40*/  MOV R44, R0 ;  /* 0x00000000002c7202 */ /* 0x003fde0000000f00 */
[----:B01----:R-:W-:-:S15]  /*9f50*/  MOV R44, R44 ;  /* 0x0000002c002c7202 */ /* 0x003fde0000000f00 */
.L_x_1279:
[----:B01----:R-:W-:-:S15]  /*9f60*/  BSSY B6, `(.L_x_359) ;  /* 0x0000065000067945 */ /* 0x003fde0003800000 */
[----:B01----:R-:W-:-:S15]  /*9f70*/  BRA `(.L_x_360) ;  /* 0x0000000000007947 */ /* 0x003fde0003800000 */
.L_x_360:
[----:B01----:R-:W-:-:S15]  /*9f80*/  MOV R36, R44 ;  /* 0x0000002c00247202 */ /* 0x003fde0000000f00 */
[----:B01----:R-:W-:-:S15]  /*9f90*/  MOV R36, R36 ;  /* 0x0000002400247202 */ /* 0x003fde0000000f00 */
.L_x_1280:
[----:B01----:R-:W-:-:S15]  /*9fa0*/  ISETP.LT.AND P0, PT, R36, 0x8, PT ;  /* 0x000000082400780c */ /* 0x003fde0003f01270 */
[----:B01----:R-:W-:-:S15]  /*9fb0*/  PLOP3.LUT P0, PT, P0, PT, PT, 0x8, 0x0 ;  /* 0x000000000000781c */ /* 0x003fde000070e170 */
[----:B01----:R-:W-:-:S15]  /*9fc0*/  @P0 BRA `(.L_x_361) ;  /* 0x000005e000000947 */ /* 0x003fde0003800000 */
[----:B01----:R-:W-:-:S15]  /*9fd0*/  BRA `(.L_x_362) ;  /* 0x0000000000007947 */ /* 0x003fde0003800000 */
.L_x_362:
        /* <DEDUP_REMOVED lines=33> */
[----:B01----:R-:W-:-:S15]  /*a1f0*/  FMUL R4, R4, -128 ;  /* 0xc300000004047820 */ /* 0x003fde0000400000 */
[----:B01----:R-:W-:-:S15]  /*a200*/  MOV R38, 0xc3000000 ;  /* 0xc300000000267802 */ /* 0x003fde0000000f00 */
[----:B01----:R-:W-:-:S15]  /*a210*/  MOV R5, RZ ;  /* 0x000000ff00057202 */ /* 0x003fde0000000f00 */
[----:B01----:R-:W-:-:S15]  /*a220*/  MOV R4, R4 ;  /* 0x0000000400047202 */ /* 0x003fde0000000f00 */
[----:B01----:R-:W-:-:S15]  /*a230*/  MOV R5, R5 ;  /* 0x0000000500057202 */ /* 0x003fde0000000f00 */
[----:B01----:R-:W-:-:S15]  /*a240*/  MOV R38, R38 ;  /* 0x0000002600267202 */ /* 0x003fde0000000f00 */
[----:B01----:R-:W-:-:S15]  /*a250*/  MOV R20, 32@lo((_ZN7gpuImpl6kernel15FMHAInferKernelILi128ELi128ELi128ELi8ELb1EEENSt9enable_ifIXeqT3_Lb1EEvE4typeEPKaS6_S6_S6_Pa11FMHAParamI8 + .L_x_23@srel)) ;  /* 0x0000000000147802 */ /* 0x003fde0000000f00 */
[----:B01----:R-:W-:-:S15]  /*a260*/  MOV R21, 32@hi((_ZN7gpuImpl6kernel15FMHAInferKernelILi128ELi128ELi128ELi8ELb1EEENSt9enable_ifIXeqT3_Lb1EEvE4typeEPKaS6_S6_S6_Pa11FMHAParamI8 + .L_x_23@srel)) ;  /* 0x0000000000157802 */ /* 0x003fde0000000f00 */
[----:B01----:R-:W-:-:S15]  /*a270*/  CALL.ABS.NOINC `(_ZN41_INTERNAL_2148b633_10_fmha_i8_cu_e1def6af3minEff) ;  /* 0x0000000000007943 */ /* 0x003fde0003c00000 */
.L_x_23:
[----:B01----:R-:W-:-:S15]  /*a280*/  MOV R4, R4 ;  /* 0x0000000400047202 */ /* 0x003fde0000000f00 */
[----:B01----:R-:W-:-:S15]  /*a290*/  MOV R4, R4 ;  /* 0x0000000400047202 */ /* 0x003fde0000000f00 */
[----:B01----:R-:W-:-:S15]  /*a2a0*/  MOV R5, R38 ;  /* 0x0000002600057202 */ /* 0x003fde0000000f00 */
[----:B01----:R-:W-:-:S15]  /*a2b0*/  MOV R20, 32@lo((_ZN7gpuImpl6kernel15FMHAInferKernelILi128ELi128ELi128ELi8ELb1EEENSt9enable_ifIXeqT3_Lb1EEvE4typeEPKaS6_S6_S6_Pa11FMHAParamI8 + .L_x_24@srel)) ;  /* 0x0000000000147802 */ /* 0x003fde0000000f00 */
[----:B01----:R-:W-:-:S15]  /*a2c0*/  MOV R21, 32@hi((_ZN7gpuImpl6kernel15FMHAInferKernelILi128ELi128ELi128ELi8ELb1EEENSt9enable_ifIXeqT3_Lb1EEvE4typeEPKaS6_S6_S6_Pa11FMHAParamI8 + .L_x_24@srel)) ;  /* 0x0000000000157802 */ /* 0x003fde0000000f00 */
[----:B01----:R-:W-:-:S15]  /*a2d0*/  CALL.ABS.NOINC `(_ZN41_INTERNAL_2148b633_10_fmha_i8_cu_e1def6af3maxEff) ;  /* 0x0000000000007943 */ /* 0x003fde0003c00000 */
.L_x_24:
[----:B01----:R-:W-:-:S15]  /*a2e0*/  MOV R4, R4 ;  /* 0x0000000400047202 */ /* 0x003fde0000000f00 */
[----:B01----:R-:W-:-:S15]  /*a2f0*/  MOV R4, R4 ;  /* 0x0000000400047202 */ /* 0x003fde0000000f00 */
[----:B01----:R-:W-:-:S15]  /*a300*/  MOV R20, 32@lo((_ZN7gpuImpl6kernel15FMHAInferKernelILi128ELi128ELi128ELi8ELb1EEENSt9enable_ifIXeqT3_Lb1EEvE4typeEPKaS6_S6_S6_Pa11FMHAParamI8 + .L_x_25@srel)) ;  /* 0x0000000000147802 */ /* 0x003fde0000000f00 */
[----:B01----:R-:W-:-:S15]  /*a310*/  MOV R21, 32@hi((_ZN7gpuImpl6kernel15FMHAInferKernelILi128ELi128ELi128ELi8ELb1EEENSt9enable_ifIXeqT3_Lb1EEvE4typeEPKaS6_S6_S6_Pa11FMHAParamI8 + .L_x_25@srel)) ;  /* 0x0000000000157802 */ /* 0x003fde0000000f00 */
[----:B01----:R-:W-:-:S15]  /*a320*/  CALL.ABS.NOINC `(__float2int_rn) ;  /* 0x0000000000007943 */ /* 0x003fde0003c00000 */
.L_x_25:
[----:B01----:R-:W-:-:S15]  /*a330*/  MOV R4, R4 ;  /* 0x0000000400047202 */ /* 0x003fde0000000f00 */
[----:B01----:R-:W-:-:S15]  /*a340*/  PRMT R0, R4, 0x7610, R0 ;  /* 0x0000761004007816 */ /* 0x003fde0000000000 */
        /* <DEDUP_REMOVED lines=26> */
[----:B01----:R-:W-:-:S15]  /*a4f0*/  PRMT R0, R0, 0x7610, R0 ;  /* 0x0000761000007816 */ /* 0x003fde0000000000 */
[----:B01----:R-:W-:-:S15]  /*a500*/  MOV R4, R4 ;  /* 0x0000000400047202 */ /* 0x003fde0000000f00 */
[----:B01----:R-:W-:-:S15]  /*a510*/  MOV R5, R5 ;  /* 0x0000000500057202 */ /* 0x003fde0000000f00 */
[----:B01----:R1:W0:-:S15]  /*a520*/  R2UR UR4, R118 ;  /* 0x00000000760473c2 */ /* 0x00321e00000e0000 */
[----:B01----:R1:W0:-:S15]  /*a530*/  R2UR UR5, R119 ;  /* 0x00000000770573c2 */ /* 0x00321e00000e0000 */
[----:B01----:R1:W-:-:S15]  /*a540*/  ST.E.U8 [R4.64], R0 ;  /* 0x0000000004007985 */ /* 0x0033de000c101104 */
.L_x_1951:
[----:B01----:R-:W-:-:S15]  /*a550*/  BRA `(.L_x_363) ;  /* 0x0000000000007947 */ /* 0x003fde0003800000 */
.L_x_363:
[----:B01----:R-:W-:-:S15]  /*a560*/  IADD3 R0, R36, 0x1, RZ ;  /* 0x0000000124007810 */ /* 0x003fde0007ffe0ff */
[----:B01----:R-:W-:-:S15]  /*a570*/  MOV R0, R0 ;  /* 0x0000000000007202 */ /* 0x003fde0000000f00 */
.L_x_1281:
[----:B01----:R-:W-:-:S15]  /*a580*/  MOV R44, R0 ;  /* 0x00000000002c7202 */ /* 0x003fde0000000f00 */
[----:B01----:R-:W-:-:S15]  /*a590*/  MOV R44, R44 ;  /* 0x0000002c002c7202 */ /* 0x003fde0000000f00 */
.L_x_1282:
[----:B01----:R-:W-:-:S15]  /*a5a0*/  BRA `(.L_x_360) ;  /* 0xfffff9d000007947 */ /* 0x003fde000383ffff */
.L_x_361:
[----:B01----:R-:W-:-:S15]  /*a5b0*/  BSYNC B6 ;  /* 0x0000000000067941 */ /* 0x003fde0003800000 */
.L_x_359:
[----:B01----:R-:W-:-:S15]  /*a5c0*/  BRA `(.L_x_364) ;  /* 0x0000000000007947 */ /* 0x003fde0003800000 */
.L_x_364:
[----:B01----:R-:W-:-:S15]  /*a5d0*/  IADD3 R0, R30, 0x1, RZ ;  /* 0x000000011e007810 */ /* 0x003fde0007ffe0ff */
[----:B01----:R-:W-:-:S15]  /*a5e0*/  MOV R0, R0 ;  /* 0x0000000000007202 */ /* 0x003fde0000000f00 */
.L_x_1276:
[----:B01----:R-:W-:-:S15]  /*a5f0*/  MOV R45, R0 ;  /* 0x00000000002d7202 */ /* 0x003fde0000000f00 */
[----:B01----:R-:W-:-:S15]  /*a600*/  MOV R45, R45 ;  /* 0x0000002d002d7202 */ /* 0x003fde0000000f00 */
.L_x_1277:
[----:B01----:R-:W-:-:S15]  /*a610*/  BRA `(.L_x_356) ;  /* 0xfffff89000007947 */ /* 0x003fde000383ffff */
.L_x_357:
[----:B01----:R-:W-:-:S15]  /*a620*/  BSYNC B7 ;  /* 0x0000000000077941 */ /* 0x003fde0003800000 */
.L_x_355:
[----:B01----:R-:W-:-:S15]  /*a630*/  MOV R0, RZ ;  /* 0x000000ff00007202 */ /* 0x003fde0000000f00 */
[----:B01----:R-:W-:-:S15]  /*a640*/  MOV R0, R0 ;  /* 0x0000000000007202 */ /* 0x003fde0000000f00 */
[----:B01----:R-:W-:-:S15]  /*a650*/  MOV R0, R0 ;  /* 0x0000000000007202 */ /* 0x003fde0000000f00 */
.L_x_1283:
[----:B01----:R-:W-:-:S15]  /*a660*/  MOV R39, R0 ;  /* 0x0000000000277202 */ /* 0x003fde0000000f00 */
[----:B01----:R-:W-:-:S15]  /*a670*/  MOV R39, R39 ;  /* 0x0000002700277202 */ /* 0x003fde0000000f00 */
.L_x_1284:
[----:B01----:R-:W-:-:S15]  /*a680*/  BSSY B6, `(.L_x_365) ;  /* 0x0000030000067945 */ /* 0x003fde0003800000 */
[----:B01----:R-:W-:-:S15]  /*a690*/  BRA `(.L_x_366) ;  /* 0x0000000000007947 */ /* 0x003fde0003800000 */
.L_x_366:
[----:B01----:R-:W-:-:S15]  /*a6a0*/  MOV R30, R39 ;  /* 0x00000027001e7202 */ /* 0x003fde0000000f00 */
[----:B01----:R-:W-:-:S15]  /*a6b0*/  MOV R30, R30 ;  /* 0x0000001e001e7202 */ /* 0x003fde0000000f00 */
.L_x_1285:
[----:B01----:R-:W-:-:S15]  /*a6c0*/  ISETP.LT.AND P0, PT, R30, 0x8, PT ;  /* 0x000000081e00780c */ /* 0x003fde0003f01270 */
[----:B01----:R-:W-:-:S15]  /*a6d0*/  PLOP3.LUT P0, PT, P0, PT, PT, 0x8, 0x0 ;  /* 0x000000000000781c */ /* 0x003fde000070e170 */
[----:B01----:R-:W-:-:S15]  /*a6e0*/  @P0 BRA `(.L_x_367) ;  /* 0x0000029000000947 */ /* 0x003fde0003800000 */
[----:B01----:R-:W-:-:S15]  /*a6f0*/  BRA `(.L_x_368) ;  /* 0x0000000000007947 */ /* 0x003fde0003800000 */
.L_x_368:
        /* <DEDUP_REMOVED lines=34> */
.L_x_26:
[----:B01----:R-:W-:-:S15]  /*a920*/  BRA `(.L_x_369) ;  /* 0x0000000000007947 */ /* 0x003fde0003800000 */
.L_x_369:
[----:B01----:R-:W-:-:S15]  /*a930*/  IADD3 R0, R30, 0x1, RZ ;  /* 0x000000011e007810 */ /* 0x003fde0007ffe0ff */
[----:B01----:R-:W-:-:S15]  /*a940*/  MOV R0, R0 ;  /* 0x0000000000007202 */ /* 0x003fde0000000f00 */
.L_x_1286:
[----:B01----:R-:W-:-:S15]  /*a950*/  MOV R39, R0 ;  /* 0x0000000000277202 */ /* 0x003fde0000000f00 */
[----:B01----:R-:W-:-:S15]  /*a960*/  MOV R39, R39 ;  /* 0x0000002700277202 */ /* 0x003fde0000000f00 */
.L_x_1287:
[----:B01----:R-:W-:-:S15]  /*a970*/  BRA `(.L_x_366) ;  /* 0xfffffd2000007947 */ /* 0x003fde000383ffff */
.L_x_367:
[----:B01----:R-:W-:-:S15]  /*a980*/  BSYNC B6 ;  /* 0x0000000000067941 */ /* 0x003fde0003800000 */
.L_x_365:
[----:B01----:R-:W-:-:S15]  /*a990*/  MOV R0, RZ ;  /* 0x000000ff00007202 */ /* 0x003fde0000000f00 */
[----:B01----:R-:W-:-:S15]  /*a9a0*/  MOV R0, R0 ;  /* 0x0000000000007202 */ /* 0x003fde0000000f00 */
[----:B01----:R-:W-:-:S15]  /*a9b0*/  MOV R0, R0 ;  /* 0x0000000000007202 */ /* 0x003fde0000000f00 */
.L_x_1288:
[----:B01----:R-:W-:-:S15]  /*a9c0*/  MOV R38, R0 ;  /* 0x0000000000267202 */ /* 0x003fde0000000f00 */
[----:B01----:R-:W-:-:S15]  /*a9d0*/  MOV R38, R38 ;  /* 0x0000002600267202 */ /* 0x003fde0000000f00 */
.L_x_1289:
[----:B01----:R-:W-:-:S15]  /*a9e0*/  BSSY B7, `(.L_x_370) ;  /* 0x0000185000077945 */ /* 0x003fde0003800000 */
[----:B01----:R-:W-:-:S15]  /*a9f0*/  BRA `(.L_x_371) ;  /* 0x0000000000007947 */ /* 0x003fde0003800000 */
.L_x_371:
[----:B01----:R-:W-:-:S15]  /*aa00*/  MOV R30, R38 ;  /* 0x00000026001e7202 */ /* 0x003fde0000000f00 */
[----:B01----:R-:W-:-:S15]  /*aa10*/  MOV R30, R30 ;  /* 0x0000001e001e7202 */ /* 0x003fde0000000f00 */
.L_x_1290:
[----:B01----:R-:W-:-:S15]  /*aa20*/  ISETP.LT.AND P0, PT, R30, 0x8, PT ;  /* 0x000000081e00780c */ /* 0x003fde0003f01270 */
[----:B01----:R-:W-:-:S15]  /*aa30*/  PLOP3.LUT P0, PT, P0, PT, PT, 0x8, 0x0 ;  /* 0x000000000000781c */ /* 0x003fde000070e170 */
[----:B01----:R-:W-:-:S15]  /*aa40*/  @P0 BRA `(.L_x_372) ;  /* 0x000017e000000947 */ /* 0x003fde0003800000 */
[----:B01----:R-:W-:-:S15]  /*aa50*/  BRA `(.L_x_373) ;  /* 0x0000000000007947 */ /* 0x003fde0003800000 */
.L_x_373:
        /* <DEDUP_REMOVED lines=92> */
.L_x_375:
[----:B01----:R-:W-:-:S15]  /*b020*/  BSYNC B0 ;  /* 0x0000000000007941 */ /* 0x003fde0003800000 */
.L_x_374:
        /* <DEDUP_REMOVED lines=61> */
.L_x_27:
        /* <DEDUP_REMOVED lines=15> */
[----:B------:R-:W0:-:S15]  /*b4f0*/  LDGDEPBAR ;  /* 0x00000000000079af */ /* 0x000e1e0000000000 */
[----:B------:R-:W-:-:S15]  /*b500*/  DEPBAR.LE SB0, 0x0 ;  /* 0x000080000000791a */ /* 0x000fde0000000000 */
[----:B01----:R-:W-:-:S15]  /*b510*/  WARPSYNC 0xffffffff ;  /* 0xffffffff00007948 */ /* 0x003fde0003800000 */
[----:B01----:R1:W-:-:S15]  /*b520*/  BAR.SYNC 0x0 ;  /* 0x0000000000007b1d */ /* 0x0033de0000000000 */
.L_x_1952:
[----:B01----:R-:W-:-:S15]  /*b530*/  MOV R0, RZ ;  /* 0x000000ff00007202 */ /* 0x003fde0000000f00 */
[----:B01----:R-:W-:-:S15]  /*b540*/  MOV R0, R0 ;  /* 0x0000000000007202 */ /* 0x003fde0000000f00 */
[----:B01----:R-:W-:-:S15]  /*b550*/  MOV R0, R0 ;  /* 0x0000000000007202 */ /* 0x003fde0000000f00 */
.L_x_1293:
[----:B01----:R-:W-:-:S15]  /*b560*/  MOV R37, R0 ;  /* 0x0000000000257202 */ /* 0x003fde0000000f00 */
[----:B01----:R-:W-:-:S15]  /*b570*/  MOV R37, R37 ;  /* 0x0000002500257202 */ /* 0x003fde0000000f00 */
.L_x_1294:
[----:B01----:R-:W-:-:S15]  /*b580*/  BSSY B6, `(.L_x_376) ;  /* 0x00000c4000067945 */ /* 0x003fde0003800000 */
[----:B01----:R-:W-:-:S15]  /*b590*/  BRA `(.L_x_377) ;  /* 0x0000000000007947 */ /* 0x003fde0003800000 */
.L_x_377:
[----:B01----:R-:W-:-:S15]  /*b5a0*/  MOV R36, R37 ;  /* 0x0000002500247202 */ /* 0x003fde0000000f00 */
[----:B01----:R-:W-:-:S15]  /*b5b0*/  MOV R36, R36 ;  /* 0x0000002400247202 */ /* 0x003fde0000000f00 */
.L_x_1295:
[----:B01----:R-:W-:-:S15]  /*b5c0*/  ISETP.LT.AND P0, PT, R36, 0x8, PT ;  /* 0x000000082400780c */ /* 0x003fde0003f01270 */
[----:B01----:R-:W-:-:S15]  /*b5d0*/  PLOP3.LUT P0, PT, P0, PT, PT, 0x8, 0x0 ;  /* 0x000000000000781c */ /* 0x003fde000070e170 */
[----:B01----:R-:W-:-:S15]  /*b5e0*/  @P0 BRA `(.L_x_378) ;  /* 0x00000bd000000947 */ /* 0x003fde0003800000 */
[----:B01----:R-:W-:-:S15]  /*b5f0*/  BRA `(.L_x_379) ;  /* 0x0000000000007947 */ /* 0x003fde0003800000 */
.L_x_379:
        /* <DEDUP_REMOVED lines=63> */
.L_x_381:
[----:B01----:R-:W-:-:S15]  /*b9f0*/  BSYNC B0 ;  /* 0x0000000000007941 */ /* 0x003fde0003800000 */
.L_x_380:
        /* <DEDUP_REMOVED lines=52> */
[----:B01----:R-:W-:-:S15]  /*bd40*/  CALL.ABS.NOINC `(_ZN41_INTERNAL_2148b633_10_fmha_i8_cu_e1def6af6nvcuda4wmma16load_matrix_syncERNS1_8fragmentINS1_8matrix_bELi16ELi16ELi16EaNS1_9row_majorEEEPKaj) ;  /* 0x0000000000007943 */ /* 0x003fde0003c00000 */
.L_x_28:
        /* <DEDUP_REMOVED lines=64> */
[----:B01----:R-:W-:-:S15]  /*c150*/  CALL.ABS.NOINC `(_ZN41_INTERNAL_2148b633_10_fmha_i8_cu_e1def6af6nvcuda4wmma8mma_syncERNS1_8fragmentINS1_11accumulatorELi16ELi16ELi16EivEERKNS2_INS1_8matrix_aELi16ELi16ELi16EaNS1_9row_majorEEERKNS2_INS1_8matrix_bELi16ELi16ELi16EaS7_EERKS4_b) ;  /* 0x0000000000007943 */ /* 0x003fde0003c00000 */
.L_x_29:
[----:B01----:R-:W-:-:S15]  /*c160*/  BRA `(.L_x_382) ;  /* 0x0000000000007947 */ /* 0x003fde0003800000 */
.L_x_382:
[----:B01----:R-:W-:-:S15]  /*c170*/  IADD3 R0, R36, 0x1, RZ ;  /* 0x0000000124007810 */ /* 0x003fde0007ffe0ff */
[----:B01----:R-:W-:-:S15]  /*c180*/  MOV R0, R0 ;  /* 0x0000000000007202 */ /* 0x003fde0000000f00 */
.L_x_1296:
[----:B01----:R-:W-:-:S15]  /*c190*/  MOV R37, R0 ;  /* 0x0000000000257202 */ /* 0x003fde0000000f00 */
[----:B01----:R-:W-:-:S15]  /*c1a0*/  MOV R37, R37 ;  /* 0x0000002500257202 */ /* 0x003fde0000000f00 */
.L_x_1297:
[----:B01----:R-:W-:-:S15]  /*c1b0*/  BRA `(.L_x_377) ;  /* 0xfffff3e000007947 */ /* 0x003fde000383ffff */
.L_x_378:
[----:B01----:R-:W-:-:S15]  /*c1c0*/  BSYNC B6 ;  /* 0x0000000000067941 */ /* 0x003fde0003800000 */
.L_x_376:
[----:B01----:R-:W-:-:S15]  /*c1d0*/  BRA `(.L_x_383) ;  /* 0x0000000000007947 */ /* 0x003fde0003800000 */
.L_x_383:
[----:B01----:R-:W-:-:S15]  /*c1e0*/  IADD3 R0, R30, 0x1, RZ ;  /* 0x000000011e007810 */ /* 0x003fde0007ffe0ff */
[----:B01----:R-:W-:-:S15]  /*c1f0*/  MOV R0, R0 ;  /* 0x0000000000007202 */ /* 0x003fde0000000f00 */
.L_x_1291:
[----:B01----:R-:W-:-:S15]  /*c200*/  MOV R38, R0 ;  /* 0x0000000000267202 */ /* 0x003fde0000000f00 */
[----:B01----:R-:W-:-:S15]  /*c210*/  MOV R38, R38 ;  /* 0x0000002600267202 */ /* 0x003fde0000000f00 */
.L_x_1292:
[----:B01----:R-:W-:-:S15]  /*c220*/  BRA `(.L_x_371) ;  /* 0xffffe7d000007947 */ /* 0x003fde000383ffff */
.L_x_372:
[----:B01----:R-:W-:-:S15]  /*c230*/  BSYNC B7 ;  /* 0x0000000000077941 */ /* 0x003fde0003800000 */
.L_x_370:
[----:B01----:R-:W-:-:S15]  /*c240*/  MOV R4, R78 ;  /* 0x0000004e00047202 */ /* 0x003fde0000000f00 */
[----:B01----:R-:W-:-:S15]  /*c250*/  MOV R5, R53 ;  /* 0x0000003500057202 */ /* 0x003fde0000000f00 */
[----:B01----:R-:W-:-:S15]  /*c260*/  MOV R20, 32@lo((_ZN7gpuImpl6kernel15FMHAInferKernelILi128ELi128ELi128ELi8ELb1EEENSt9enable_ifIXeqT3_Lb1EEvE4typeEPKaS6_S6_S6_Pa11FMHAParamI8 + .L_x_30@srel)) ;  /* 0x0000000000147802 */ /* 0x003fde0000000f00 */
[----:B01----:R-:W-:-:S15]  /*c270*/  MOV R21, 32@hi((_ZN7gpuImpl6kernel15FMHAInferKernelILi128ELi128ELi128ELi8ELb1EEENSt9enable_ifIXeqT3_Lb1EEvE4typeEPKaS6_S6_S6_Pa11FMHAParamI8 + .L_x_30@srel)) ;  /* 0x0000000000157802 */ /* 0x003fde0000000f00 */
[----:B01----:R-:W-:-:S15]  /*c280*/  CALL.ABS.NOINC `(_ZN41_INTERNAL_2148b633_10_fmha_i8_cu_e1def6af3maxEff) ;  /* 0x0000000000007943 */ /* 0x003fde0003c00000 */
.L_x_30:
[----:B01----:R-:W-:-:S15]  /*c290*/  MOV R4, R4 ;  /* 0x0000000400047202 */ /* 0x003fde0000000f00 */
[----:B01----:R-:W-:-:S15]  /*c2a0*/  MOV R70, R4 ;  /* 0x0000000400467202 */ /* 0x003fde0000000f00 */
[----:B01----:R-:W-:-:S15]  /*c2b0*/  FADD R4, R78, -R70 ;  /* 0x800000464e047221 */ /* 0x003fde0000000000 */
[----:B01----:R-:W-:-:S15]  /*c2c0*/  MOV R4, R4 ;  /* 0x0000000400047202 */ /* 0x003fde0000000f00 */
[----:B01----:R-:W-:-:S15]  /*c2d0*/  MOV R20, 32@lo((_ZN7gpuImpl6kernel15FMHAInferKernelILi128ELi128ELi128ELi8ELb1EEENSt9enable_ifIXeqT3_Lb1EEvE4typeEPKaS6_S6_S6_Pa11FMHAParamI8 + .L_x_31@srel)) ;  /* 0x0000000000147802 */ /* 0x003fde0000000f00 */
[----:B01----:R-:W-:-:S15]  /*c2e0*/  MOV R21, 32@hi((_ZN7gpuImpl6kernel15FMHAInferKernelILi128ELi128ELi128ELi8ELb1EEENSt9enable_ifIXeqT3_Lb1EEvE4typeEPKaS6_S6_S6_Pa11FMHAParamI8 + .L_x_31@srel)) ;  /* 0x0000000000157802 */ /* 0x003fde0000000f00 */
[----:B01----:R-:W-:-:S15]  /*c2f0*/  CALL.ABS.NOINC `(__expf) ;  /* 0x0000000000007943 */ /* 0x003fde0003c00000 */
.L_x_31:
[----:B01----:R-:W-:-:S15]  /*c300*/  MOV R4, R4 ;  /* 0x0000000400047202 */ /* 0x003fde0000000f00 */
[----:B01----:R-:W-:-:S15]  /*c310*/  MOV R71, R4 ;  /* 0x0000000400477202 */ /* 0x003fde0000000f00 */
[----:B01----:R-:W-:-:S15]  /*c320*/  FADD R4, R53, -R70 ;  /* 0x8000004635047221 */ /* 0x003fde0000000000 */
[----:B01----:R-:W-:-:S15]  /*c330*/  MOV R4, R4 ;  /* 0x0000000400047202 */ /* 0x003fde0000000f00 */
[----:B01----:R-:W-:-:S15]  /*c340*/  MOV R20, 32@lo((_ZN7gpuImpl6kernel15FMHAInferKernelILi128ELi128ELi128ELi8ELb1EEENSt9enable_ifIXeqT3_Lb1EEvE4typeEPKaS6_S6_S6_Pa11FMHAParamI8 + .L_x_32@srel)) ;  /* 0x0000000000147802 */ /* 0x003fde0000000f00 */
[----:B01----:R-:W-:-:S15]  /*c350*/  MOV R21, 32@hi((_ZN7gpuImpl6kernel15FMHAInferKernelILi128ELi128ELi128ELi8ELb1EEENSt9enable_ifIXeqT3_Lb1EEvE4typeEPKaS6_S6_S6_Pa11FMHAParamI8 + .L_x_32@srel)) ;  /* 0x0000000000157802 */ /* 0x003fde0000000f00 */
[----:B01----:R-:W-:-:S15]  /*c360*/  CALL.ABS.NOINC `(__expf) ;  /* 0x0000000000007943 */ /* 0x003fde0003c00000 */
.L_x_32:
[----:B01----:R-:W-:-:S15]  /*c370*/  MOV R4, R4 ;  /* 0x0000000400047202 */ /* 0x003fde0000000f00 */
[----:B01----:R-:W-:-:S15]  /*c380*/  MOV R76, R4 ;  /* 0x00000004004c7202 */ /* 0x003fde0000000f00 */
[----:B01----:R-:W-:-:S15]  /*c390*/  FMUL R0, R71, R79 ;  /* 0x0000004f47007220 */ /* 0x003fde0000400000 */
[----:B01----:R-:W-:-:S15]  /*c3a0*/  FMUL R3, R76, R46 ;  /* 0x0000002e4c037220 */ /* 0x003fde0000400000 */
[----:B01----:R-:W-:-:S15]  /*c3b0*/  FADD R0, R0, R3 ;  /* 0x0000000300007221 */ /* 0x003fde0000000000 */
[----:B01----:R-:W-:-:S15]  /*c3c0*/  MOV R77, R0 ;  /* 0x00000000004d7202 */ /* 0x003fde0000000f00 */
.L_x_1953:
[----:B01----:R-:W-:-:S15]  /*c3d0*/  MOV R0, RZ ;  /* 0x000000ff00007202 */ /* 0x003fde0000000f00 */
[----:B01----:R-:W-:-:S15]  /*c3e0*/  MOV R0, R0 ;  /* 0x0000000000007202 */ /* 0x003fde0000000f00 */
[----:B01----:R-:W-:-:S15]  /*c3f0*/  MOV R0, R0 ;  /* 0x0000000000007202 */ /* 0x003fde0000000f00 */
.L_x_1298:
[----:B01----:R-:W-:-:S15]  /*c400*/  MOV R30, R0 ;  /* 0x00000000001e7202 */ /* 0x003fde0000000f00 */
[----:B01----:R-:W-:-:S15]  /*c410*/  MOV R30, R30 ;  /* 0x0000001e001e7202 */ /* 0x003fde0000000f00 */
.L_x_1299:
[----:B01----:R-:W-:-:S15]  /*c420*/  BSSY B7, `(.L_x_384) ;  /* 0x000008f000077945 */ /* 0x003fde0003800000 */
[----:B01----:R-:W-:-:S15]  /*c430*/  BRA `(.L_x_385) ;  /* 0x0000000000007947 */ /* 0x003fde0003800000 */
.L_x_385:
[----:B01----:R-:W-:-:S15]  /*c440*/  MOV R36, R30 ;  /* 0x0000001e00247202 */ /* 0x003fde0000000f00 */
[----:B01----:R-:W-:-:S15]  /*c450*/  MOV R36, R36 ;  /* 0x0000002400247202 */ /* 0x003fde0000000f00 */
.L_x_1300:
[----:B01----:R-:W-:-:S15]  /*c460*/  ISETP.LT.AND P0, PT, R36, 0x8, PT ;  /* 0x000000082400780c */ /* 0x003fde0003f01270 */
[----:B01----:R-:W-:-:S15]  /*c470*/  PLOP3.LUT P0, PT, P0, PT, PT, 0x8, 0x0 ;  /* 0x000000000000781c */ /* 0x003fde000070e170 */
[----:B01----:R-:W-:-:S15]  /*c480*/  @P0 BRA `(.L_x_386) ;  /* 0x0000088000000947 */ /* 0x003fde0003800000 */
[----:B01----:R-:W-:-:S15]  /*c490*/  BRA `(.L_x_387) ;  /* 0x0000000000007947 */ /* 0x003fde0003800000 */
.L_x_387:
[----:B01----:R-:W-:-:S15]  /*c4a0*/  MOV R0, RZ ;  /* 0x000000ff00007202 */ /* 0x003fde0000000f00 */
[----:B01----:R-:W-:-:S15]  /*c4b0*/  MOV R0, R0 ;  /* 0x0000000000007202 */ /* 0x003fde0000000f00 */
[----:B01----:R-:W-:-:S15]  /*c4c0*/  MOV R0, R0 ;  /* 0x0000000000007202 */ /* 0x003fde0000000f00 */
.L_x_1303:
[----:B01----:R-:W-:-:S15]  /*c4d0*/  MOV R31, R0 ;  /* 0x00000000001f7202 */ /* 0x003fde0000000f00 */
[----:B01----:R-:W-:-:S15]  /*c4e0*/  MOV R31, R31 ;  /* 0x0000001f001f7202 */ /* 0x003fde0000000f00 */
.L_x_1304:
[----:B01----:R-:W-:-:S15]  /*c4f0*/  BSSY B6, `(.L_x_388) ;  /* 0x000007b000067945 */ /* 0x003fde0003800000 */
[----:B01----:R-:W-:-:S15]  /*c500*/  BRA `(.L_x_389) ;  /* 0x0000000000007947 */ /* 0x003fde0003800000 */
.L_x_389:
[----:B01----:R-:W-:-:S15]  /*c510*/  MOV R30, R31 ;  /* 0x0000001f001e7202 */ /* 0x003fde0000000f00 */
[----:B01----:R-:W-:-:S15]  /*c520*/  MOV R30, R30 ;  /* 0x0000001e001e7202 */ /* 0x003fde0000000f00 */
.L_x_1305:
[----:B01----:R-:W-:-:S15]  /*c530*/  ISETP.LT.AND P0, PT, R30, 0x8, PT ;  /* 0x000000081e00780c */ /* 0x003fde0003f01270 */
[----:B01----:R-:W-:-:S15]  /*c540*/  PLOP3.LUT P0, PT, P0, PT, PT, 0x8, 0x0 ;  /* 0x000000000000781c */ /* 0x003fde000070e170 */
[----:B01----:R-:W-:-:S15]  /*c550*/  @P0 BRA `(.L_x_390) ;  /* 0x0000074000000947 */ /* 0x003fde0003800000 */
[----:B01----:R-:W-:-:S15]  /*c560*/  BRA `(.L_x_391) ;  /* 0x0000000000007947 */ /* 0x003fde0003800000 */
.L_x_391:
[----:B01----:R-:W-:-:S15]  /*c570*/  MOV R4, R77 ;  /* 0x0000004d00047202 */ /* 0x003fde0000000f00 */
[----:B01----:R-:W-:-:S15]  /*c580*/  MOV R20, 32@lo((_ZN7gpuImpl6kernel15FMHAInferKernelILi128ELi128ELi128ELi8ELb1EEENSt9enable_ifIXeqT3_Lb1EEvE4typeEPKaS6_S6_S6_Pa11FMHAParamI8 + .L_x_33@srel)) ;  /* 0x0000000000147802 */ /* 0x003fde0000000f00 */
[----:B01----:R-:W-:-:S15]  /*c590*/  MOV R21, 32@hi((_ZN7gpuImpl6kernel15FMHAInferKernelILi128ELi128ELi128ELi8ELb1EEENSt9enable_ifIXeqT3_Lb1EEvE4typeEPKaS6_S6_S6_Pa11FMHAParamI8 + .L_x_33@srel)) ;  /* 0x0000000000157802 */ /* 0x003fde0000000f00 */
[----:B01----:R-:W-:-:S15]  /*c5a0*/  CALL.ABS.NOINC `(__frcp_rn) ;  /* 0x0000000000007943 */ /* 0x003fde0003c00000 */
.L_x_33:
[----:B01----:R-:W-:-:S15]  /*c5b0*/  MOV R4, R4 ;  /* 0x0000000400047202 */ /* 0x003fde0000000f00 */
[----:B01----:R-:W-:-:S15]  /*c5c0*/  FMUL R5, R79, R71 ;  /* 0x000000474f057220 */ /* 0x003fde0000400000 */
        /* <DEDUP_REMOVED lines=68> */
[----:B01----:R-:W-:-:S15]  /*ca10*/  FMUL R6, R6, -1 ;  /* 0xbf80000006067820 */ /* 0x003fde0000400000 */
[----:B01----:R-:W-:-:S15]  /*ca20*/  FMUL R6, R76, R6 ;  /* 0x000000064c067220 */ /* 0x003fde0000400000 */
[----:B01----:R-:W-:-:S15]  /*ca30*/  FADD R5, R5, R6 ;  /* 0x0000000605057221 */ /* 0x003fde0000000000 */
        /* <DEDUP_REMOVED lines=33> */
.L_x_392:
[----:B01----:R-:W-:-:S15]  /*cc50*/  IADD3 R0, R30, 0x1, RZ ;  /* 0x000000011e007810 */ /* 0x003fde0007ffe0ff */
[----:B01----:R-:W-:-:S15]  /*cc60*/  MOV R0, R0 ;  /* 0x0000000000007202 */ /* 0x003fde0000000f00 */
.L_x_1306:
[----:B01----:R-:W-:-:S15]  /*cc70*/  MOV R31, R0 ;  /* 0x00000000001f7202 */ /* 0x003fde0000000f00 */
[----:B01----:R-:W-:-:S15]  /*cc80*/  MOV R31, R31 ;  /* 0x0000001f001f7202 */ /* 0x003fde0000000f00 */
.L_x_1307:
[----:B01----:R-:W-:-:S15]  /*cc90*/  BRA `(.L_x_389) ;  /* 0xfffff87000007947 */ /* 0x003fde000383ffff */
.L_x_390:
[----:B01----:R-:W-:-:S15]  /*cca0*/  BSYNC B6 ;  /* 0x0000000000067941 */ /* 0x003fde0003800000 */
.L_x_388:
[----:B01----:R-:W-:-:S15]  /*ccb0*/  BRA `(.L_x_393) ;  /* 0x0000000000007947 */ /* 0x003fde0003800000 */
.L_x_393:
[----:B01----:R-:W-:-:S15]  /*ccc0*/  IADD3 R0, R36, 0x1, RZ ;  /* 0x0000000124007810 */ /* 0x003fde0007ffe0ff */
[----:B01----:R-:W-:-:S15]  /*ccd0*/  MOV R0, R0 ;  /* 0x0000000000007202 */ /* 0x003fde0000000f00 */
.L_x_1301:
[----:B01----:R-:W-:-:S15]  /*cce0*/  MOV R30, R0 ;  /* 0x00000000001e7202 */ /* 0x003fde0000000f00 */
[----:B01----:R-:W-:-:S15]  /*ccf0*/  MOV R30, R30 ;  /* 0x0000001e001e7202 */ /* 0x003fde0000000f00 */
.L_x_1302:
[----:B01----:R-:W-:-:S15]  /*cd00*/  BRA `(.L_x_385) ;  /* 0xfffff73000007947 */ /* 0x003fde000383ffff */
.L_x_386:
[----:B01----:R-:W-:-:S15]  /*cd10*/  BSYNC B7 ;  /* 0x0000000000077941 */ /* 0x003fde0003800000 */
.L_x_384:
[----:B01----:R-:W-:-:S15]  /*cd20*/  MOV R0, R77 ;  /* 0x0000004d00007202 */ /* 0x003fde0000000f00 */
[----:B01----:R-:W-:-:S15]  /*cd30*/  MOV R0, R0 ;  /* 0x0000000000007202 */ /* 0x003fde0000000f00 */
.L_x_1213:
[----:B01----:R-:W-:-:S15]  /*cd40*/  MOV R3, R70 ;  /* 0x0000004600037202 */ /* 0x003fde0000000f00 */
[----:B01----:R-:W-:-:S15]  /*cd50*/  MOV R3, R3 ;  /* 0x0000000300037202 */ /* 0x003fde0000000f00 */
.L_x_1208:
[----:B01----:R-:W-:-:S15]  /*cd60*/  BRA `(.L_x_394) ;  /* 0x0000000000007947 */ /* 0x003fde0003800000 */
.L_x_394:
[----:B01----:R-:W-:-:S15]  /*cd70*/  IADD3 R4, R84, 0x80, RZ ;  /* 0x0000008054047810 */ /* 0x003fde0007ffe0ff */
[----:B01----:R-:W-:-:S15]  /*cd80*/  MOV R4, R4 ;  /* 0x0000000400047202 */ /* 0x003fde0000000f00 */
.L_x_1222:
[----:B01----:R-:W-:-:S15]  /*cd90*/  MOV R68, R3 ;  /* 0x0000000300447202 */ /* 0x003fde0000000f00 */
[----:B01----:R-:W-:-:S15]  /*cda0*/  MOV R68, R68 ;  /* 0x0000004400447202 */ /* 0x003fde0000000f00 */
.L_x_1209:
[----:B01----:R-:W-:-:S15]  /*cdb0*/  MOV R63, R0 ;  /* 0x00000000003f7202 */ /* 0x003fde0000000f00 */
[----:B01----:R-:W-:-:S15]  /*cdc0*/  MOV R63, R63 ;  /* 0x0000003f003f7202 */ /* 0x003fde0000000f00 */
.L_x_1214:
[----:B01----:R-:W-:-:S15]  /*cdd0*/  MOV R36, R4 ;  /* 0x0000000400247202 */ /* 0x003fde0000000f00 */
[----:B01----:R-:W-:-:S15]  /*cde0*/  MOV R36, R36 ;  /* 0x0000002400247202 */ /* 0x003fde0000000f00 */
.L_x_1223:
[----:B01----:R-:W-:-:S15]  /*cdf0*/  BRA `(.L_x_309) ;  /* 0xffff902000007947 */ /* 0x003fde000383ffff */
.L_x_310:
[----:B01----:R-:W-:-:S15]  /*ce00*/  BSYNC B8 ;  /* 0x0000000000087941 */ /* 0x003fde0003800000 */
.L_x_308:
        /* <DEDUP_REMOVED lines=18> */
[----:B01----:R-:W-:-:S15]  /*cf30*/  FMUL R4, R4, 128 ;  /* 0x4300000004047820 */ /* 0x003fde0000400000 */
[----:B01----:R-:W-:-:S15]  /*cf40*/  MOV R4, R4 ;  /* 0x0000000400047202 */ /* 0x003fde0000000f00 */
[----:B01----:R-:W-:-:S15]  /*cf50*/  MOV R69, R69 ;  /* 0x0000004500457202 */ /* 0x003fde0000000f00 */
[----:B01----:R-:W-:-:S15]  /*cf60*/  MOV R20, 32@lo((_ZN7gpuImpl6kernel15FMHAInferKernelILi128ELi128ELi128ELi8ELb1EEENSt9enable_ifIXeqT3_Lb1EEvE4typeEPKaS6_S6_S6_Pa11FMHAParamI8 + .L_x_34@srel)) ;  /* 0x0000000000147802 */ /* 0x003fde0000000f00 */
[----:B01----:R-:W-:-:S15]  /*cf70*/  MOV R21, 32@hi((_ZN7gpuImpl6kernel15FMHAInferKernelILi128ELi128ELi128ELi8ELb1EEENSt9enable_ifIXeqT3_Lb1EEvE4typeEPKaS6_S6_S6_Pa11FMHAParamI8 + .L_x_34@srel)) ;  /* 0x0000000000157802 */ /* 0x003fde0000000f00 */
[----:B01----:R-:W-:-:S15]  /*cf80*/  CALL.ABS.NOINC `(__frcp_rn) ;  /* 0x0000000000007943 */ /* 0x003fde0003c00000 */
.L_x_34:
[----:B01----:R-:W-:-:S15]  /*cf90*/  MOV R4, R4 ;  /* 0x0000000400047202 */ /* 0x003fde0000000f00 */
[----:B01----:R-:W-:-:S15]  /*cfa0*/  FMUL R4, R69, R4 ;  /* 0x0000000445047220 */ /* 0x003fde0000400000 */
[----:B01----:R-:W-:-:S15]  /*cfb0*/  MOV R71, R4 ;  /* 0x0000000400477202 */ /* 0x003fde0000000f00 */
.L_x_1954:
[----:B01----:R-:W-:-:S15]  /*cfc0*/  MOV R0, RZ ;  /* 0x000000ff00007202 */ /* 0x003fde0000000f00 */
[----:B01----:R-:W-:-:S15]  /*cfd0*/  MOV R0, R0 ;  /* 0x0000000000007202 */ /* 0x003fde0000000f00 */
[----:B01----:R-:W-:-:S15]  /*cfe0*/  MOV R0, R0 ;  /* 0x0000000000007202 */ /* 0x003fde0000000f00 */
.L_x_1308:
[----:B01----:R-:W-:-:S15]  /*cff0*/  MOV R0, R0 ;  /* 0x0000000000007202 */ /* 0x003fde0000000f00 */
[----:B01----:R-:W-:-:S15]  /*d000*/  MOV R4, R0 ;  /* 0x0000000000047202 */ /* 0x003fde0000000f00 */
.L_x_1309:
[----:B01----:R-:W-:-:S15]  /*d010*/  BSSY B7, `(.L_x_395) ;  /* 0x00001ba000077945 */ /* 0x003fde0003800000 */
[----:B01----:R-:W-:-:S15]  /*d020*/  BRA `(.L_x_396) ;  /* 0x0000000000007947 */ /* 0x003fde0003800000 */
.L_x_396:
[----:B01----:R-:W-:-:S15]  /*d030*/  MOV R70, R4 ;  /* 0x0000000400467202 */ /* 0x003fde0000000f00 */
[----:B01----:R-:W-:-:S15]  /*d040*/  MOV R70, R70 ;  /* 0x0000004600467202 */ /* 0x003fde0000000f00 */
.L_x_1310:
[----:B01----:R-:W-:-:S15]  /*d050*/  ISETP.LT.AND P0, PT, R70, 0x8, PT ;  /* 0x000000084600780c */ /* 0x003fde0003f01270 */
[----:B01----:R-:W-:-:S15]  /*d060*/  PLOP3.LUT P0, PT, P0, PT, PT, 0x8, 0x0 ;  /* 0x000000000000781c */ /* 0x003fde000070e170 */
[----:B01----:R-:W-:-:S15]  /*d070*/  @P0 BRA `(.L_x_397) ;  /* 0x00001b3000000947 */ /* 0x003fde0003800000 */
[----:B01----:R-:W-:-:S15]  /*d080*/  BRA `(.L_x_398) ;  /* 0x0000000000007947 */ /* 0x003fde0003800000 */
.L_x_398:
[----:B01----:R-:W-:-:S15]  /*d090*/  MOV R0, R4 ;  /* 0x0000000400007202 */ /* 0x003fde0000000f00 */
[----:B01----:R-:W-:-:S15]  /*d0a0*/  MOV R3, R5 ;  /* 0x0000000500037202 */ /* 0x003fde0000000f00 */
[----:B01----:R-:W-:-:S15]  /*d0b0*/  MOV R0, RZ ;  /* 0x000000ff00007202 */ /* 0x003fde0000000f00 */
[----:B01----:R-:W-:-:S15]  /*d0c0*/  MOV R0, R0 ;  /* 0x0000000000007202 */ /* 0x003fde0000000f00 */
[----:B01----:R-:W-:-:S15]  /*d0d0*/  MOV R0, R0 ;  /* 0x0000000000007202 */ /* 0x003fde0000000f00 */
.L_x_1313:
[----:B01----:R-:W-:-:S15]  /*d0e0*/  MOV R29, R0 ;  /* 0x00000000001d7202 */ /* 0x003fde0000000f00 */
[----:B01----:R-:W-:-:S15]  /*d0f0*/  MOV R29, R29 ;  /* 0x0000001d001d7202 */ /* 0x003fde0000000f00 */
.L_x_1314:
[----:B01----:R-:W-:-:S15]  /*d100*/  BSSY B6, `(.L_x_399) ;  /* 0x0000065000067945 */ /* 0x003fde0003800000 */
[----:B01----:R-:W-:-:S15]  /*d110*/  BRA `(.L_x_400) ;  /* 0x0000000000007947 */ /* 0x003fde0003800000 */
.L_x_400:
[----:B01----:R-:W-:-:S15]  /*d120*/  MOV R69, R29 ;  /* 0x0000001d00457202 */ /* 0x003fde0000000f00 */
[----:B01----:R-:W-:-:S15]  /*d130*/  MOV R69, R69 ;  /* 0x0000004500457202 */ /* 0x003fde0000000f00 */
.L_x_1315:
[----:B01----:R-:W-:-:S15]  /*d140*/  ISETP.LT.AND P0, PT, R69, 0x8, PT ;  /* 0x000000084500780c */ /* 0x003fde0003f01270 */
[----:B01----:R-:W-:-:S15]  /*d150*/  PLOP3.LUT P0, PT, P0, PT, PT, 0x8, 0x0 ;  /* 0x000000000000781c */ /* 0x003fde000070e170 */
[----:B01----:R-:W-:-:S15]  /*d160*/  @P0 BRA `(.L_x_401) ;  /* 0x000005e000000947 */ /* 0x003fde0003800000 */
[----:B01----:R-:W-:-:S15]  /*d170*/  BRA `(.L_x_402) ;  /* 0x0000000000007947 */ /* 0x003fde0003800000 */
.L_x_402:
        /* <DEDUP_REMOVED lines=34> */
[----:B01----:R-:W-:-:S15]  /*d3a0*/  MOV R5, 0x42fe0000 ;  /* 0x42fe000000057802 */ /* 0x003fde0000000f00 */
[----:B01----:R-:W-:-:S15]  /*d3b0*/  MOV R4, R4 ;  /* 0x0000000400047202 */ /* 0x003fde0000000f00 */
[----:B01----:R-:W-:-:S15]  /*d3c0*/  MOV R5, R5 ;  /* 0x0000000500057202 */ /* 0x003fde0000000f00 */
[----:B01----:R-:W-:-:S15]  /*d3d0*/  MOV R20, 32@lo((_ZN7gpuImpl6kernel15FMHAInferKernelILi128ELi128ELi128ELi8ELb1EEENSt9enable_ifIXeqT3_Lb1EEvE4typeEPKaS6_S6_S6_Pa11FMHAParamI8 + .L_x_35@srel)) ;  /* 0x0000000000147802 */ /* 0x003fde0000000f00 */
[----:B01----:R-:W-:-:S15]  /*d3e0*/  MOV R21, 32@hi((_ZN7gpuImpl6kernel15FMHAInferKernelILi128ELi128ELi128ELi8ELb1EEENSt9enable_ifIXeqT3_Lb1EEvE4typeEPKaS6_S6_S6_Pa11FMHAParamI8 + .L_x_35@srel)) ;  /* 0x0000000000157802 */ /* 0x003fde0000000f00 */
[----:B01----:R-:W-:-:S15]  /*d3f0*/  CALL.ABS.NOINC `(_ZN41_INTERNAL_2148b633_10_fmha_i8_cu_e1def6af3minEff) ;  /* 0x0000000000007943 */ /* 0x003fde0003c00000 */
.L_x_35:
[----:B01----:R-:W-:-:S15]  /*d400*/  MOV R4, R4 ;  /* 0x0000000400047202 */ /* 0x003fde0000000f00 */
[----:B01----:R-:W-:-:S15]  /*d410*/  MOV R5, 0xc2fe0000 ;  /* 0xc2fe000000057802 */ /* 0x003fde0000000f00 */
[----:B01----:R-:W-:-:S15]  /*d420*/  MOV R4, R4 ;  /* 0x0000000400047202 */ /* 0x003fde0000000f00 */
[----:B01----:R-:W-:-:S15]  /*d430*/  MOV R5, R5 ;  /* 0x0000000500057202 */ /* 0x003fde0000000f00 */
[----:B01----:R-:W-:-:S15]  /*d440*/  MOV R20, 32@lo((_ZN7gpuImpl6kernel15FMHAInferKernelILi128ELi128ELi128ELi8ELb1EEENSt9enable_ifIXeqT3_Lb1EEvE4typeEPKaS6_S6_S6_Pa11FMHAParamI8 + .L_x_36@srel)) ;  /* 0x0000000000147802 */ /* 0x003fde0000000f00 */
[----:B01----:R-:W-:-:S15]  /*d450*/  MOV R21, 32@hi((_ZN7gpuImpl6kernel15FMHAInferKernelILi128ELi128ELi128ELi8ELb1EEENSt9enable_ifIXeqT3_Lb1EEvE4typeEPKaS6_S6_S6_Pa11FMHAParamI8 + .L_x_36@srel)) ;  /* 0x0000000000157802 */ /* 0x003fde0000000f00 */
[----:B01----:R-:W-:-:S15]  /*d460*/  CALL.ABS.NOINC `(_ZN41_INTERNAL_2148b633_10_fmha_i8_cu_e1def6af3maxEff) ;  /* 0x0000000000007943 */ /* 0x003fde0003c00000 */
.L_x_36:
[----:B01----:R-:W-:-:S15]  /*d470*/  MOV R4, R4 ;  /* 0x0000000400047202 */ /* 0x003fde0000000f00 */
[----:B01----:R-:W-:-:S15]  /*d480*/  MOV R4, R4 ;  /* 0x0000000400047202 */ /* 0x003fde0000000f00 */
[----:B01----:R-:W-:-:S15]  /*d490*/  MOV R20, 32@lo((_ZN7gpuImpl6kernel15FMHAInferKernelILi128ELi128ELi128ELi8ELb1EEENSt9enable_ifIXeqT3_Lb1EEvE4typeEPKaS6_S6_S6_Pa11FMHAParamI8 + .L_x_37@srel)) ;  /* 0x0000000000147802 */ /* 0x003fde0000000f00 */
[----:B01----:R-:W-:-:S15]  /*d4a0*/  MOV R21, 32@hi((_ZN7gpuImpl6kernel15FMHAInferKernelILi128ELi128ELi128ELi8ELb1EEENSt9enable_ifIXeqT3_Lb1EEvE4typeEPKaS6_S6_S6_Pa11FMHAParamI8 + .L_x_37@srel)) ;  /* 0x0000000000157802 */ /* 0x003fde0000000f00 */
[----:B01----:R-:W-:-:S15]  /*d4b0*/  CALL.ABS.NOINC `(__float2int_rn) ;  /* 0x0000000000007943 */ /* 0x003fde0003c00000 */
.L_x_37:
[----:B01----:R-:W-:-:S15]  /*d4c0*/  MOV R4, R4 ;  /* 0x0000000400047202 */ /* 0x003fde0000000f00 */
[----:B01----:R-:W-:-:S15]  /*d4d0*/  PRMT R4, R4, 0x7610, R4 ;  /* 0x0000761004047816 */ /* 0x003fde0000000004 */
        /* <DEDUP_REMOVED lines=33> */
.L_x_1956:
[----:B01----:R-:W-:-:S15]  /*d6f0*/  BRA `(.L_x_403) ;  /* 0x0000000000007947 */ /* 0x003fde0003800000 */
.L_x_403:
[----:B01----:R-:W-:-:S15]  /*d700*/  IADD3 R0, R69, 0x1, RZ ;  /* 0x0000000145007810 */ /* 0x003fde0007ffe0ff */
[----:B01----:R-:W-:-:S15]  /*d710*/  MOV R0, R0 ;  /* 0x0000000000007202 */ /* 0x003fde0000000f00 */
.L_x_1316:
[----:B01----:R-:W-:-:S15]  /*d720*/  MOV R29, R0 ;  /* 0x00000000001d7202 */ /* 0x003fde0000000f00 */
[----:B01----:R-:W-:-:S15]  /*d730*/  MOV R29, R29 ;  /* 0x0000001d001d7202 */ /* 0x003fde0000000f00 */
.L_x_1317:
[----:B01----:R-:W-:-:S15]  /*d740*/  BRA `(.L_x_400) ;  /* 0xfffff9d000007947 */ /* 0x003fde000383ffff */
.L_x_401:
[----:B01----:R-:W-:-:S15]  /*d750*/  BSYNC B6 ;  /* 0x0000000000067941 */ /* 0x003fde0003800000 */
.L_x_399:
        /* <DEDUP_REMOVED lines=67> */
[----:B01----:R1:W0:-:S15]  /*db90*/  LD.E.U8 R6, [R6.64] ;  /* 0x0000000406067980 */ /* 0x00321e000c101100 */
[----:B01----:R-:W-:-:S15]  /*dba0*/  PRMT R6, R6, 0x7770, RZ ;  /* 0x0000777006067816 */ /* 0x003fde00000000ff */
[----:B01----:R-:W-:-:S15]  /*dbb0*/  PRMT R6, R6, 0x7710, RZ ;  /* 0x0000771006067816 */ /* 0x003fde00000000ff */
[----:B01----:R-:W-:-:S15]  /*dbc0*/  PRMT R6, R6, 0x7710, RZ ;  /* 0x0000771006067816 */ /* 0x003fde00000000ff */
[----:B01----:R-:W-:-:S15]  /*dbd0*/  MOV R6, R6 ;  /* 0x0000000600067202 */ /* 0x003fde0000000f00 */
[----:B01----:R-:W-:-:S15]  /*dbe0*/  LOP3.LUT R8, R6, 0xff, RZ, 0xc0, !PT ;  /* 0x000000ff06087812 */ /* 0x003fde00078ec0ff */
        /* <DEDUP_REMOVED lines=26> */
[----:B01----:R-:W-:-:S15]  /*dd90*/  SHF.L.U32 R6, R6, 0x8, RZ ;  /* 0x0000000806067819 */ /* 0x003fde00000006ff */
[----:B01----:R-:W-:-:S15]  /*dda0*/  IADD3 R8, R8, R6, RZ ;  /* 0x0000000608087210 */ /* 0x003fde0007ffe0ff */
        /* <DEDUP_REMOVED lines=215> */
[----:B01----:R1:W0:-:S15]  /*eb20*/  R2UR UR4, R118 ;  /* 0x00000000760473c2 */ /* 0x00321e00000e0000 */
[----:B01----:R1:W0:-:S15]  /*eb30*/  R2UR UR5, R119 ;  /* 0x00000000770573c2 */ /* 0x00321e00000e0000 */
[----:B01----:R1:W-:-:S15]  /*eb40*/  ST.E [R4.64], R6 ;  /* 0x0000000604007985 */ /* 0x0033de000c101904 */
.L_x_1955:
[----:B01----:R-:W-:-:S15]  /*eb50*/  BRA `(.L_x_404) ;  /* 0x0000000000007947 */ /* 0x003fde0003800000 */
.L_x_404:
[----:B01----:R-:W-:-:S15]  /*eb60*/  IADD3 R0, R70, 0x1, RZ ;  /* 0x0000000146007810 */ /* 0x003fde0007ffe0ff */
[----:B01----:R-:W-:-:S15]  /*eb70*/  MOV R0, R0 ;  /* 0x0000000000007202 */ /* 0x003fde0000000f00 */
.L_x_1311:
[----:B01----:R-:W-:-:S15]  /*eb80*/  MOV R4, R0 ;  /* 0x0000000000047202 */ /* 0x003fde0000000f00 */
[----:B01----:R-:W-:-:S15]  /*eb90*/  MOV R4, R4 ;  /* 0x0000000400047202 */ /* 0x003fde0000000f00 */
.L_x_1312:
[----:B01----:R-:W-:-:S15]  /*eba0*/  BRA `(.L_x_396) ;  /* 0xffffe48000007947 */ /* 0x003fde000383ffff */
.L_x_397:
[----:B01----:R-:W-:-:S15]  /*ebb0*/  BSYNC B7 ;  /* 0x0000000000077941 */ /* 0x003fde0003800000 */
.L_x_395:
[----:B01----:R-:W-:-:S15]  /*ebc0*/  BRA `(.L_x_405) ;  /* 0x0000000000007947 */ /* 0x003fde0003800000 */
.L_x_405:
[----:B01----:R-:W-:-:S15]  /*ebd0*/  IADD3 R0, R92, 0x80, RZ ;  /* 0x000000805c007810 */ /* 0x003fde0007ffe0ff */
[----:B01----:R-:W-:-:S15]  /*ebe0*/  MOV R0, R0 ;  /* 0x0000000000007202 */ /* 0x003fde0000000f00 */
.L_x_1202:
[----:B01----:R-:W-:-:S15]  /*ebf0*/  MOV R3, R0 ;  /* 0x0000000000037202 */ /* 0x003fde0000000f00 */
[----:B01----:R-:W-:-:S15]  /*ec00*/  MOV R3, R3 ;  /* 0x0000000300037202 */ /* 0x003fde0000000f00 */
.L_x_1203:
[----:B01----:R-:W-:-:S15]  /*ec10*/  BRA `(.L_x_300) ;  /* 0xffff6c5000007947 */ /* 0x003fde000383ffff */
.L_x_301:
[----:B01----:R-:W-:-:S15]  /*ec20*/  BSYNC B9 ;  /* 0x0000000000097941 */ /* 0x003fde0003800000 */
.L_x_299:
[----:B------:R-:W-:Y:S06]  /*ec30*/  MEMBAR.SC.VC ;  /* 0x0000000000007992 */ /* 0x000fec0000005000 */
[----:B01----:R-:W-:-:S00]  /*ec40*/  ERRBAR ;  /* 0x00000000000079ab */ /* 0x003fc00000000000 */
[----:B01----:R-:W-:-:S15]  /*ec50*/  EXIT ;  /* 0x000000000000794d */ /* 0x003fde0003800000 */
.L_x_1935:
[----:B01----:R-:W-:-:S15]  /*ec60*/  NOP ;  /* 0x0000000000007918 */ /* 0x003fde0000000000 */
.L_x_406:
        /* <DEDUP_REMOVED lines=9> */
.L_x_1204:


//--------------------- .text._ZN7gpuImpl6kernel15FMHAInferKernelILi128ELi128ELi256ELi8ELb1EEENSt9enable_ifIXeqT3_Lb1EEvE4typeEPKaS6_S6_S6_Pa11FMHAParamI8 --------------------------
	.section	.text._ZN7gpuImpl6kernel15FMHAInferKernelILi128ELi128ELi256ELi8ELb1EEENSt9enable_ifIXeqT3_Lb1EEvE4typeEPKaS6_S6_S6_Pa11FMHAParamI8,"ax",@progbits
	.sectionflags	@"SHF_BARRIERS=1"
	.sectioninfo	@"SHI_REGISTERS=128"
	.align	128
        .global         _ZN7gpuImpl6kernel15FMHAInferKernelILi128ELi128ELi256ELi8ELb1EEENSt9enable_ifIXeqT3_Lb1EEvE4typeEPKaS6_S6_S6_Pa11FMHAParamI8
        .type           _ZN7gpuImpl6kernel15FMHAInferKernelILi128ELi128ELi256ELi8ELb1EEENSt9enable_ifIXeqT3_Lb1EEvE4typeEPKaS6_S6_S6_Pa11FMHAParamI8,@function
        .size           _ZN7gpuImpl6kernel15FMHAInferKernelILi128ELi128ELi256ELi8ELb1EEENSt9enable_ifIXeqT3_Lb1EEvE4typeEPKaS6_S6_S6_Pa11FMHAParamI8,(.L_x_1335 - _ZN7gpuImpl6kernel15FMHAInferKernelILi128ELi128ELi256ELi8ELb1EEENSt9enable_ifIXeqT3_Lb1EEvE4typeEPKaS6_S6_S6_Pa11FMHAParamI8)
        .other          _ZN7gpuImpl6kernel15FMHAInferKernelILi128ELi128ELi256ELi8ELb1EEENSt9enable_ifIXeqT3_Lb1EEvE4typeEPKaS6_S6_S6_Pa11FMHAParamI8,@"STO_CUDA_ENTRY STV_DEFAULT"
_ZN7gpuImpl6kernel15FMHAInferKernelILi128ELi128ELi256ELi8ELb1EEENSt9enable_ifIXeqT3_Lb1EEvE4typeEPKaS6_S6_S6_Pa11FMHAParamI8:
.text._ZN7gpuImpl6kernel15FMHAInferKernelILi128ELi128ELi256ELi8ELb1EEENSt9enable_ifIXeqT3_Lb1EEvE4typeEPKaS6_S6_S6_Pa11FMHAParamI8:
[----:B01----:R-:W-:-:S15]  /*0000*/  MOV R1, c[0x0][0x28] ;  /* 0x00000a0000017a02 */ /* 0x003fde0000000f00 */
[----:B01----:R-:W-:-:S15]  /*0010*/  IADD3 R1, R1, -0x660, RZ ;  /* 0xfffff9a001017810 */ /* 0x003fde0007ffe0ff */
[----:B01----:R1:W0:-:S15]  /*0020*/  S2R R0, SR_LMEMHIOFF ;  /* 0x0000000000007919 */ /* 0x00321e0000003700 */
[----:B01----:R-:W-:-:S15]  /*0030*/  ISETP.GE.U32.AND P0, PT, R1, R0, PT ;  /* 0x000000000100720c */ /* 0x003fde0003f06070 */
[----:B01----:R-:W-:-:S15]  /*0040*/  @P0 BRA `(.L_x_407) ;  /* 0x0000001000000947 */ /* 0x003fde0003800000 */
[----:B01----:R-:W-:-:S15]  /*0050*/  BPT.TRAP 0x1 ;  /* 0x000000040000795c */ /* 0x003fde0000300000 */
.L_x_407:
        /* <DEDUP_REMOVED lines=129> */
.L_x_408:
        /* <DEDUP_REMOVED lines=8> */
.L_x_1970:
[----:B01----:R-:W-:-:S15]  /*08f0*/  MOV R3, R3 ;  /* 0x0000000300037202 */ /* 0x003fde0000000f00 */
[----:B01----:R-:W-:-:S15]  /*0900*/  MOV R6, R3 ;  /* 0x0000000300067202 */ /* 0x003fde0000000f00 */
[----:B01----:R-:W-:-:S15]  /*0910*/  MOV R7, RZ ;  /* 0x000000ff00077202 */ /* 0x003fde0000000f00 */
[----:B01----:R-:W-:-:S15]  /*0920*/  MOV R6, R6 ;  /* 0x0000000600067202 */ /* 0x003fde0000000f00 */
[----:B01----:R-:W-:-:S15]  /*0930*/  MOV R7, R7 ;  /* 0x0000000700077202 */ /* 0x003fde0000000f00 */
[----:B01----:R-:W-:-:S15]  /*0940*/  BRA `(.L_x_409) ;  /* 0x0000000000007947 */ /* 0x003fde0003800000 */
.L_x_409:
[----:B01----:R-:W-:-:S15]  /*0950*/  MOV R0, 0x8c ;  /* 0x0000008c00007802 */ /* 0x003fde0000000f00 */
[----:B01----:R1:W0:-:S15]  /*0960*/  LDC R0, c[0x0][R0] ;  /* 0x0000000000007b82 */ /* 0x00321e0000000800 */
[----:B01----:R-:W-:-:S15]  /*0970*/  MOV R0, R0 ;  /* 0x0000000000007202 */ /* 0x003fde0000000f00 */
[----:B01----:R-:W-:-:S15]  /*0980*/  MOV R0, R0 ;  /* 0x0000000000007202 */ /* 0x003fde0000000f00 */
[----:B01----:R-:W-:-:S15]  /*0990*/  MOV R0, R0 ;  /* 0x0000000000007202 */ /* 0x003fde0000000f00 */
[----:B01----:R-:W-:-:S15]  /*09a0*/  MOV R3, R0 ;  /* 0x0000000000037202 */ /* 0x003fde0000000f00 */
.L_x_1971:
        /* <DEDUP_REMOVED lines=15> */
.L_x_1969:
[----:B01----:R-:W-:-:S15]  /*0aa0*/  MOV R4, R0 ;  /* 0x0000000000047202 */ /* 0x003fde0000000f00 */
[----:B01----:R-:W-:-:S15]  /*0ab0*/  MOV R5, R3 ;  /* 0x0000000300057202 */ /* 0x003fde0000000f00 */
[----:B01----:R-:W-:-:S15]  /*0ac0*/  MOV R4, R4 ;  /* 0x0000000400047202 */ /* 0x003fde0000000f00 */
[----:B01----:R-:W-:-:S15]  /*0ad0*/  MOV R5, R5 ;  /* 0x0000000500057202 */ /* 0x003fde0000000f00 */
[----:B01----:R-:W-:-:S15]  /*0ae0*/  MOV R4, R4 ;  /* 0x0000000400047202 */ /* 0x003fde0000000f00 */
[----:B01----:R-:W-:-:S15]  /*0af0*/  MOV R5, R5 ;  /* 0x0000000500057202 */ /* 0x003fde0000000f00 */
.L_x_1968:
        /* <DEDUP_REMOVED lines=27> */
.L_x_410:
        /* <DEDUP_REMOVED lines=13> */
[----:B01----:R-:W-:-:S15]  /*0d80*/  MOV R20, 32@lo((_ZN7gpuImpl6kernel15FMHAInferKernelILi128ELi128ELi256ELi8ELb1EEENSt9enable_ifIXeqT3_Lb1EEvE4typeEPKaS6_S6_S6_Pa11FMHAParamI8 + .L_x_38@srel)) ;  /* 0x0000000000147802 */ /* 0x003fde0000000f00 */
[----:B01----:R-:W-:-:S15]  /*0d90*/  MOV R21, 32@hi((_ZN7gpuImpl6kernel15FMHAInferKernelILi128ELi128ELi256ELi8ELb1EEENSt9enable_ifIXeqT3_Lb1EEvE4typeEPKaS6_S6_S6_Pa11FMHAParamI8 + .L_x_38@srel)) ;  /* 0x0000000000157802 */ /* 0x003fde0000000f00 */
[----:B01----:R-:W-:-:S15]  /*0da0*/  CALL.ABS.NOINC `(_ZN18cooperative_groups4__v117thread_group_baseILj3EEC2Ev) ;  /* 0x0000000000007943 */ /* 0x003fde0003c00000 */
.L_x_38:
        /* <DEDUP_REMOVED lines=23> */
.L_x_1972:
        /* <DEDUP_REMOVED lines=22> */
.L_x_1967:
        /* <DEDUP_REMOVED lines=34> */
.L_x_411:
        /* <DEDUP_REMOVED lines=15> */
[----:B01----:R-:W-:-:S15]  /*1390*/  CALL.ABS.NOINC `(_ZN18cooperative_groups4__v117thread_group_baseILj4EEC2Ev) ;  /* 0x0000000000007943 */ /* 0x003fde0003c00000 */
.L_x_39:
        /* <DEDUP_REMOVED lines=22> */
.L_x_1973:
        /* <DEDUP_REMOVED lines=34> */
.L_x_412:
        /* <DEDUP_REMOVED lines=36> */
.L_x_413:
        /* <DEDUP_REMOVED lines=26> */
[----:B01----:R-:W-:-:S15]  /*1b00*/  MOV R20, 32@lo((_ZN7gpuImpl6kernel15FMHAInferKernelILi128ELi128ELi256ELi8ELb1EEENSt9enable_ifIXeqT3_Lb1EEvE4typeEPKaS6_S6_S6_Pa11FMHAParamI8 + .L_x_40@srel)) ;  /* 0x0000000000147802 */ /* 0x003fde0000000f00 */
[----:B01----:R-:W-:-:S15]  /*1b10*/  MOV R21, 32@hi((_ZN7gpuImpl6kernel15FMHAInferKernelILi128ELi128ELi256ELi8ELb1EEENSt9enable_ifIXeqT3_Lb1EEvE4typeEPKaS6_S6_S6_Pa11FMHAParamI8 + .L_x_40@srel)) ;  /* 0x0000000000157802 */ /* 0x003fde0000000f00 */
[----:B01----:R-:W-:-:S15]  /*1b20*/  CALL.ABS.NOINC `(_ZN18cooperative_groups4__v117thread_block_tileILj32ENS0_12thread_blockEEC2ERKS2_) ;  /* 0x0000000000007943 */ /* 0x003fde0003c00000 */
.L_x_40:
        /* <DEDUP_REMOVED lines=15> */
.L_x_1974:
[----:B01----:R-:W-:-:S15]  /*1c20*/  BRA `(.L_x_414) ;  /* 0x0000000000007947 */ /* 0x003fde0003800000 */
.L_x_414:
        /* <DEDUP_REMOVED lines=36> */
.L_x_415:
        /* <DEDUP_REMOVED lines=28> */
[----:B01----:R-:W-:-:S15]  /*2030*/  CALL.ABS.NOINC `(_ZN18cooperative_groups4__v17details22thread_block_tile_implILj32EvLb0EEC2ILj32ENS0_12thread_blockELb0EEERKNS2_IXT_ET0_XT1_EEE) ;  /* 0x0000000000007943 */ /* 0x003fde0003c00000 */
.L_x_41:
        /* <DEDUP_REMOVED lines=18> */
.L_x_418:
[----:B01----:R-:W-:-:S15]  /*2160*/  BRA `(.L_x_417) ;  /* 0x0000000000007947 */ /* 0x003fde0003800000 */
.L_x_417:
[----:B01----:R-:W-:-:S15]  /*2170*/  BSYNC B0 ;  /* 0x0000000000007941 */ /* 0x003fde0003800000 */
.L_x_416:
        /* <DEDUP_REMOVED lines=22> */
.L_x_1975:
        /* <DEDUP_REMOVED lines=29> */
.L_x_1976:
        /* <DEDUP_REMOVED lines=16> */
.L_x_419:
        /* <DEDUP_REMOVED lines=18> */
.L_x_422:
[----:B01----:R-:W-:-:S15]  /*26d0*/  BRA `(.L_x_421) ;  /* 0x0000000000007947 */ /* 0x003fde0003800000 */
.L_x_421:
[----:B01----:R-:W-:-:S15]  /*26e0*/  BSYNC B0 ;  /* 0x0000000000007941 */ /* 0x003fde0003800000 */
.L_x_420:
        /* <DEDUP_REMOVED lines=22> */
.L_x_1977:
[----:B01----:R-:W-:-:S15]  /*2850*/  MOV R4, R4 ;  /* 0x0000000400047202 */ /* 0x003fde0000000f00 */
[----:B01----:R-:W-:-:S15]  /*2860*/  MOV R100, R4 ;  /* 0x0000000400647202 */ /* 0x003fde0000000f00 */
[----:B01----:R-:W-:-:S15]  /*2870*/  BRA `(.L_x_423) ;  /* 0x0000000000007947 */ /* 0x003fde0003800000 */
.L_x_423:
        /* <DEDUP_REMOVED lines=67> */
[----:B01----:R-:W-:-:S15]  /*2cb0*/  MOV R20, 32@lo((_ZN7gpuImpl6kernel15FMHAInferKernelILi128ELi128ELi256ELi8ELb1EEENSt9enable_ifIXeqT3_Lb1EEvE4typeEPKaS6_S6_S6_Pa11FMHAParamI8 + .L_x_42@srel)) ;  /* 0x0000000000147802 */ /* 0x003fde0000000f00 */
[----:B01----:R-:W-:-:S15]  /*2cc0*/  MOV R21, 32@hi((_ZN7gpuImpl6kernel15FMHAInferKernelILi128ELi128ELi256ELi8ELb1EEENSt9enable_ifIXeqT3_Lb1EEvE4typeEPKaS6_S6_S6_Pa11FMHAParamI8 + .L_x_42@srel)) ;  /* 0x0000000000157802 */ /* 0x003fde0000000f00 */
[----:B01----:R-:W-:-:S15]  /*2cd0*/  CALL.ABS.NOINC `(_ZN4dim3C1E5uint3) ;  /* 0x0000000000007943 */ /* 0x003fde0003c00000 */
.L_x_42:
        /* <DEDUP_REMOVED lines=139> */
.L_x_424:
        /* <DEDUP_REMOVED lines=60> */
.L_x_1980:
[----:B01----:R-:W-:-:S15]  /*3950*/  MOV R0, R0 ;  /* 0x0000000000007202 */ /* 0x003fde0000000f00 */
[----:B01----:R-:W-:-:S15]  /*3960*/  MOV R0, R0 ;  /* 0x0000000000007202 */ /* 0x003fde0000000f00 */
.L_x_1979:
[----:B01----:R-:W-:-:S15]  /*3970*/  LOP3.LUT R0, R0, 0x1f, RZ, 0xc0, !PT ;  /* 0x0000001f00007812 */ /* 0x003fde00078ec0ff */
[----:B01----:R-:W-:-:S15]  /*3980*/  MOV R0, R0 ;  /* 0x0000000000007202 */ /* 0x003fde0000000f00 */
.L_x_1978:
        /* <DEDUP_REMOVED lines=47> */
.L_x_426:
[----:B01----:R-:W-:-:S15]  /*3c80*/  BSYNC B0 ;  /* 0x0000000000007941 */ /* 0x003fde0003800000 */
.L_x_425:
        /* <DEDUP_REMOVED lines=59> */
.L_x_428:
[----:B01----:R-:W-:-:S15]  /*4040*/  BSYNC B0 ;  /* 0x0000000000007941 */ /* 0x003fde0003800000 */
.L_x_427:
        /* <DEDUP_REMOVED lines=59> */
.L_x_430:
[----:B01----:R-:W-:-:S15]  /*4400*/  BSYNC B0 ;  /* 0x0000000000007941 */ /* 0x003fde0003800000 */
.L_x_429:
        /* <DEDUP_REMOVED lines=55> */
.L_x_432:
[----:B01----:R-:W-:-:S15]  /*4780*/  BSYNC B0 ;  /* 0x0000000000007941 */ /* 0x003fde0003800000 */
.L_x_431:
        /* <DEDUP_REMOVED lines=55> */
.L_x_434:
[----:B01----:R-:W-:-:S15]  /*4b00*/  BSYNC B0 ;  /* 0x0000000000007941 */ /* 0x003fde0003800000 */
.L_x_433:
        /* <DEDUP_REMOVED lines=58> */
.L_x_436:
[----:B01----:R-:W-:-:S15]  /*4eb0*/  BSYNC B0 ;  /* 0x0000000000007941 */ /* 0x003fde0003800000 */
.L_x_435:
        /* <DEDUP_REMOVED lines=55> */
.L_x_438:
[----:B01----:R-:W-:-:S15]  /*5230*/  MOV R4, R4 ;  /* 0x0000000400047202 */ /* 0x003fde0000000f00 */
[----:B01----:R-:W-:-:S15]  /*5240*/  MOV R5, R3 ;  /* 0x0000000300057202 */ /* 0x003fde0000000f00 */
[----:B01----:R-:W-:-:S15]  /*5250*/  MOV R4, R4 ;  /* 0x0000000400047202 */ /* 0x003fde0000000f00 */
[----:B01----:R-:W-:-:S15]  /*5260*/  MOV R5, R5 ;  /* 0x0000000500057202 */ /* 0x003fde0000000f00 */
[----:B01----:R-:W-:-:S15]  /*5270*/  MOV R20, 32@lo((_ZN7gpuImpl6kernel15FMHAInferKernelILi128ELi128ELi256ELi8ELb1EEENSt9enable_ifIXeqT3_Lb1EEvE4typeEPKaS6_S6_S6_Pa11FMHAParamI8 + .L_x_43@srel)) ;  /* 0x0000000000147802 */ /* 0x003fde0000000f00 */
[----:B01----:R-:W-:-:S15]  /*5280*/  MOV R21, 32@hi((_ZN7gpuImpl6kernel15FMHAInferKernelILi128ELi128ELi256ELi8ELb1EEENSt9enable_ifIXeqT3_Lb1EEvE4typeEPKaS6_S6_S6_Pa11FMHAParamI8 + .L_x_43@srel)) ;  /* 0x0000000000157802 */ /* 0x003fde0000000f00 */
[----:B01----:R-:W-:-:S15]  /*5290*/  CALL.ABS.NOINC `(__cuda_sm3x_div_rn_noftz_f32_slowpath) ;  /* 0x0000000000007943 */ /* 0x003fde0003c00000 */
.L_x_43:
[----:B01----:R-:W-:-:S15]  /*52a0*/  MOV R4, R4 ;  /* 0x0000000400047202 */ /* 0x003fde0000000f00 */
[----:B01----:R-:W-:-:S15]  /*52b0*/  MOV R4, R4 ;  /* 0x0000000400047202 */ /* 0x003fde0000000f00 */
[----:B01----:R-:W-:-:S15]  /*52c0*/  MOV R5, R4 ;  /* 0x0000000400057202 */ /* 0x003fde0000000f00 */
.L_x_439:
[----:B01----:R-:W-:-:S15]  /*52d0*/  BSYNC B6 ;  /* 0x0000000000067941 */ /* 0x003fde0003800000 */
.L_x_437:
        /* <DEDUP_REMOVED lines=82> */
.L_x_1981:
[----:B01----:R-:W-:-:S15]  /*5800*/  MOV R0, RZ ;  /* 0x000000ff00007202 */ /* 0x003fde0000000f00 */
[----:B01----:R-:W-:-:S15]  /*5810*/  MOV R0, R0 ;  /* 0x0000000000007202 */ /* 0x003fde0000000f00 */
[----:B01----:R-:W-:-:S15]  /*5820*/  MOV R0, R0 ;  /* 0x0000000000007202 */ /* 0x003fde0000000f00 */
.L_x_1330:
[----:B01----:R-:W-:-:S15]  /*5830*/  MOV R0, R0 ;  /* 0x0000000000007202 */ /* 0x003fde0000000f00 */
[----:B01----:R-:W-:-:S15]  /*5840*/  MOV R3, R0 ;  /* 0x0000000000037202 */ /* 0x003fde0000000f00 */
.L_x_1331:
[----:B01----:R-:W-:-:S15]  /*5850*/  BSSY B9, `(.L_x_440) ;  /* 0x000093d000097945 */ /* 0x003fde0003800000 */
[----:B01----:R-:W-:-:S15]  /*5860*/  BRA `(.L_x_441) ;  /* 0x0000000000007947 */ /* 0x003fde0003800000 */
.L_x_441:
[----:B01----:R-:W-:-:S15]  /*5870*/  MOV R92, R3 ;  /* 0x00000003005c7202 */ /* 0x003fde0000000f00 */
[----:B01----:R-:W-:-:S15]  /*5880*/  MOV R92, R92 ;  /* 0x0000005c005c7202 */ /* 0x003fde0000000f00 */
.L_x_1332:
[----:B01----:R-:W-:-:S15]  /*5890*/  ISETP.LT.AND P0, PT, R92, 0x100, PT ;  /* 0x000001005c00780c */ /* 0x003fde0003f01270 */
[----:B01----:R-:W-:-:S15]  /*58a0*/  PLOP3.LUT P0, PT, P0, PT, PT, 0x8, 0x0 ;  /* 0x000000000000781c */ /* 0x003fde000070e170 */
[----:B01----:R-:W-:-:S15]  /*58b0*/  @P0 BRA `(.L_x_442) ;  /* 0x0000936000000947 */ /* 0x003fde0003800000 */
[----:B01----:R-:W-:-:S15]  /*58c0*/  BRA `(.L_x_443) ;  /* 0x0000000000007947 */ /* 0x003fde0003800000 */
.L_x_443:
        /* <DEDUP_REMOVED lines=17> */
.L_x_1336:
[----:B01----:R-:W-:-:S15]  /*59e0*/  MOV R0, RZ ;  /* 0x000000ff00007202 */ /* 0x003fde0000000f00 */
[----:B01----:R-:W-:-:S15]  /*59f0*/  MOV R0, R0 ;  /* 0x0000000000007202 */ /* 0x003fde0000000f00 */
[----:B01----:R-:W-:-:S15]  /*5a00*/  MOV R36, R0 ;  /* 0x0000000000247202 */ /* 0x003fde0000000f00 */
.L_x_1341:
[----:B01----:R-:W-:-:S15]  /*5a10*/  MOV R0, RZ ;  /* 0x000000ff00007202 */ /* 0x003fde0000000f00 */
[----:B01----:R-:W-:-:S15]  /*5a20*/  MOV R0, R0 ;  /* 0x0000000000007202 */ /* 0x003fde0000000f00 */
[----:B01----:R-:W-:-:S15]  /*5a30*/  MOV R0, R0 ;  /* 0x0000000000007202 */ /* 0x003fde0000000f00 */
.L_x_1346:
[----:B01----:R-:W-:-:S15]  /*5a40*/  MOV R85, R0 ;  /* 0x0000000000557202 */ /* 0x003fde0000000f00 */
[----:B01----:R-:W-:-:S15]  /*5a50*/  MOV R85, R85 ;  /* 0x0000005500557202 */ /* 0x003fde0000000f00 */
.L_x_1347:
[----:B01----:R-:W-:-:S15]  /*5a60*/  BSSY B6, `(.L_x_444) ;  /* 0x0000030000067945 */ /* 0x003fde0003800000 */
[----:B01----:R-:W-:-:S15]  /*5a70*/  BRA `(.L_x_445) ;  /* 0x0000000000007947 */ /* 0x003fde0003800000 */
.L_x_445:
[----:B01----:R-:W-:-:S15]  /*5a80*/  MOV R68, R85 ;  /* 0x0000005500447202 */ /* 0x003fde0000000f00 */
[----:B01----:R-:W-:-:S15]  /*5a90*/  MOV R68, R68 ;  /* 0x0000004400447202 */ /* 0x003fde0000000f00 */
.L_x_1348:
[----:B01----:R-:W-:-:S15]  /*5aa0*/  ISETP.LT.AND P0, PT, R68, 0x8, PT ;  /* 0x000000084400780c */ /* 0x003fde0003f01270 */
[----:B01----:R-:W-:-:S15]  /*5ab0*/  PLOP3.LUT P0, PT, P0, PT, PT, 0x8, 0x0 ;  /* 0x000000000000781c */ /* 0x003fde000070e170 */
[----:B01----:R-:W-:-:S15]  /*5ac0*/  @P0 BRA `(.L_x_446) ;  /* 0x0000029000000947 */ /* 0x003fde0003800000 */
[----:B01----:R-:W-:-:S15]  /*5ad0*/  BRA `(.L_x_447) ;  /* 0x0000000000007947 */ /* 0x003fde0003800000 */
.L_x_447:
        /* <DEDUP_REMOVED lines=31> */
[----:B01----:R-:W-:-:S15]  /*5cd0*/  MOV R20, 32@lo((_ZN7gpuImpl6kernel15FMHAInferKernelILi128ELi128ELi256ELi8ELb1EEENSt9enable_ifIXeqT3_Lb1EEvE4typeEPKaS6_S6_S6_Pa11FMHAParamI8 + .L_x_44@srel)) ;  /* 0x0000000000147802 */ /* 0x003fde0000000f00 */
[----:B01----:R-:W-:-:S15]  /*5ce0*/  MOV R21, 32@hi((_ZN7gpuImpl6kernel15FMHAInferKernelILi128ELi128ELi256ELi8ELb1EEENSt9enable_ifIXeqT3_Lb1EEvE4typeEPKaS6_S6_S6_Pa11FMHAParamI8 + .L_x_44@srel)) ;  /* 0x0000000000157802 */ /* 0x003fde0000000f00 */
[----:B01----:R-:W-:-:S15]  /*5cf0*/  CALL.ABS.NOINC `(_ZN41_INTERNAL_2148b633_10_fmha_i8_cu_e1def6af6nvcuda4wmma13fill_fragmentIfLi8ELi8EEEvRNS1_11__frag_baseIT_XT0_EXT1_EEERKNS1_13helper_traitsIS4_E18fill_argument_typeE) ;  /* 0x0000000000007943 */ /* 0x003fde0003c00000 */
.L_x_44:
[----:B01----:R-:W-:-:S15]  /*5d00*/  BRA `(.L_x_448) ;  /* 0x0000000000007947 */ /* 0x003fde0003800000 */
.L_x_448:
[----:B01----:R-:W-:-:S15]  /*5d10*/  IADD3 R0, R68, 0x1, RZ ;  /* 0x0000000144007810 */ /* 0x003fde0007ffe0ff */
[----:B01----:R-:W-:-:S15]  /*5d20*/  MOV R0, R0 ;  /* 0x0000000000007202 */ /* 0x003fde0000000f00 */
.L_x_1349:
[----:B01----:R-:W-:-:S15]  /*5d30*/  MOV R85, R0 ;  /* 0x0000000000557202 */ /* 0x003fde0000000f00 */
[----:B01----:R-:W-:-:S15]  /*5d40*/  MOV R85, R85 ;  /* 0x0000005500557202 */ /* 0x003fde0000000f00 */
.L_x_1350:
[----:B01----:R-:W-:-:S15]  /*5d50*/  BRA `(.L_x_445) ;  /* 0xfffffd2000007947 */ /* 0x003fde000383ffff */
.L_x_446:
[----:B01----:R-:W-:-:S15]  /*5d60*/  BSYNC B6 ;  /* 0x0000000000067941 */ /* 0x003fde0003800000 */
.L_x_444:
[----:B01----:R-:W-:-:S15]  /*5d70*/  MOV R0, RZ ;  /* 0x000000ff00007202 */ /* 0x003fde0000000f00 */
[----:B01----:R-:W-:-:S15]  /*5d80*/  MOV R0, R0 ;  /* 0x0000000000007202 */ /* 0x003fde0000000f00 */
[----:B01----:R-:W-:-:S15]  /*5d90*/  MOV R0, R0 ;  /* 0x0000000000007202 */ /* 0x003fde0000000f00 */
.L_x_1351:
[----:B01----:R-:W-:-:S15]  /*5da0*/  MOV R68, R63 ;  /* 0x0000003f00447202 */ /* 0x003fde0000000f00 */
[----:B01----:R-:W-:-:S15]  /*5db0*/  MOV R68, R68 ;  /* 0x0000004400447202 */ /* 0x003fde0000000f00 */
.L_x_1337:
[----:B01----:R-:W-:-:S15]  /*5dc0*/  MOV R63, R36 ;  /* 0x00000024003f7202 */ /* 0x003fde0000000f00 */
[----:B01----:R-:W-:-:S15]  /*5dd0*/  MOV R63, R63 ;  /* 0x0000003f003f7202 */ /* 0x003fde0000000f00 */
.L_x_1342:
[----:B01----:R-:W-:-:S15]  /*5de0*/  MOV R36, R0 ;  /* 0x0000000000247202 */ /* 0x003fde0000000f00 */
[----:B01----:R-:W-:-:S15]  /*5df0*/  MOV R36, R36 ;  /* 0x0000002400247202 */ /* 0x003fde0000000f00 */
.L_x_1352:
[----:B01----:R-:W-:-:S15]  /*5e00*/  BSSY B8, `(.L_x_449) ;  /* 0x0000700000087945 */ /* 0x003fde0003800000 */
[----:B01----:R-:W-:-:S15]  /*5e10*/  BRA `(.L_x_450) ;  /* 0x0000000000007947 */ /* 0x003fde0003800000 */
.L_x_450:
[----:B01----:R-:W-:-:S15]  /*5e20*/  MOV R84, R36 ;  /* 0x0000002400547202 */ /* 0x003fde0000000f00 */
[----:B01----:R-:W-:-:S15]  /*5e30*/  MOV R79, R63 ;  /* 0x0000003f004f7202 */ /* 0x003fde0000000f00 */
[----:B01----:R-:W-:-:S15]  /*5e40*/  MOV R78, R68 ;  /* 0x00000044004e7202 */ /* 0x003fde0000000f00 */
[----:B01----:R-:W-:-:S15]  /*5e50*/  MOV R84, R84 ;  /* 0x0000005400547202 */ /* 0x003fde0000000f00 */
[----:B01----:R-:W-:-:S15]  /*5e60*/  MOV R79, R79 ;  /* 0x0000004f004f7202 */ /* 0x003fde0000000f00 */
[----:B01----:R-:W-:-:S15]  /*5e70*/  MOV R78, R78 ;  /* 0x0000004e004e7202 */ /* 0x003fde0000000f00 */
.L_x_1343:
[----:B01----:R-:W-:-:S15]  /*5e80*/  ISETP.LT.AND P0, PT, R84, 0x100, PT ;  /* 0x000001005400780c */ /* 0x003fde0003f01270 */
[----:B01----:R-:W-:-:S15]  /*5e90*/  PLOP3.LUT P0, PT, P0, PT, PT, 0x80, 0x0 ;  /* 0x000000000000781c */ /* 0x003fde000070f070 */
.L_x_1338:
[----:B01----:R-:W-:-:S15]  /*5ea0*/  PLOP3.LUT P0, PT, P0, PT, PT, 0x8, 0x0 ;  /* 0x000000000000781c */ /* 0x003fde000070e170 */
[----:B01----:R-:W-:-:S15]  /*5eb0*/  @P0 BRA `(.L_x_451) ;  /* 0x00006f4000000947 */ /* 0x003fde0003800000 */
[----:B01----:R-:W-:-:S15]  /*5ec0*/  BRA `(.L_x_452) ;  /* 0x0000000000007947 */ /* 0x003fde0003800000 */
.L_x_452:
        /* <DEDUP_REMOVED lines=21> */
.L_x_1355:
[----:B01----:R-:W-:-:S15]  /*6020*/  MOV R0, RZ ;  /* 0x000000ff00007202 */ /* 0x003fde0000000f00 */
[----:B01----:R-:W-:-:S15]  /*6030*/  MOV R0, R0 ;  /* 0x0000000000007202 */ /* 0x003fde0000000f00 */
[----:B01----:R-:W-:-:S15]  /*6040*/  MOV R30, R0 ;  /* 0x00000000001e7202 */ /* 0x003fde0000000f00 */
.L_x_1364:
[----:B01----:R-:W-:-:S15]  /*6050*/  MOV R0, RZ ;  /* 0x000000ff00007202 */ /* 0x003fde0000000f00 */
[----:B01----:R-:W-:-:S15]  /*6060*/  MOV R0, R0 ;  /* 0x0000000000007202 */ /* 0x003fde0000000f00 */
[----:B01----:R-:W-:-:S15]  /*6070*/  MOV R0, R0 ;  /* 0x0000000000007202 */ /* 0x003fde0000000f00 */
.L_x_1373:
[----:B01----:R-:W-:-:S15]  /*6080*/  MOV R62, R0 ;  /* 0x00000000003e7202 */ /* 0x003fde0000000f00 */
[----:B01----:R-:W-:-:S15]  /*6090*/  MOV R62, R62 ;  /* 0x0000003e003e7202 */ /* 0x003fde0000000f00 */
.L_x_1374:
[----:B01----:R-:W-:-:S15]  /*60a0*/  BSSY B6, `(.L_x_453) ;  /* 0x0000030000067945 */ /* 0x003fde0003800000 */
[----:B01----:R-:W-:-:S15]  /*60b0*/  BRA `(.L_x_454) ;  /* 0x0000000000007947 */ /* 0x003fde0003800000 */
.L_x_454:
[----:B01----:R-:W-:-:S15]  /*60c0*/  MOV R36, R62 ;  /* 0x0000003e00247202 */ /* 0x003fde0000000f00 */
[----:B01----:R-:W-:-:S15]  /*60d0*/  MOV R36, R36 ;  /* 0x0000002400247202 */ /* 0x003fde0000000f00 */
.L_x_1375:
[----:B01----:R-:W-:-:S15]  /*60e0*/  ISETP.LT.AND P0, PT, R36, 0x8, PT ;  /* 0x000000082400780c */ /* 0x003fde0003f01270 */
[----:B01----:R-:W-:-:S15]  /*60f0*/  PLOP3.LUT P0, PT, P0, PT, PT, 0x8, 0x0 ;  /* 0x000000000000781c */ /* 0x003fde000070e170 */
[----:B01----:R-:W-:-:S15]  /*6100*/  @P0 BRA `(.L_x_455) ;  /* 0x0000029000000947 */ /* 0x003fde0003800000 */
[----:B01----:R-:W-:-:S15]  /*6110*/  BRA `(.L_x_456) ;  /* 0x0000000000007947 */ /* 0x003fde0003800000 */
.L_x_456:
        /* <DEDUP_REMOVED lines=33> */
[----:B01----:R-:W-:-:S15]  /*6330*/  CALL.ABS.NOINC `(_ZN41_INTERNAL_2148b633_10_fmha_i8_cu_e1def6af6nvcuda4wmma13fill_fragmentIiLi8ELi8EEEvRNS1_11__frag_baseIT_XT0_EXT1_EEERKNS1_13helper_traitsIS4_E18fill_argument_typeE) ;  /* 0x0000000000007943 */ /* 0x003fde0003c00000 */
.L_x_45:
[----:B01----:R-:W-:-:S15]  /*6340*/  BRA `(.L_x_457) ;  /* 0x0000000000007947 */ /* 0x003fde0003800000 */
.L_x_457:
[----:B01----:R-:W-:-:S15]  /*6350*/  IADD3 R0, R36, 0x1, RZ ;  /* 0x0000000124007810 */ /* 0x003fde0007ffe0ff */
[----:B01----:R-:W-:-:S15]  /*6360*/  MOV R0, R0 ;  /* 0x0000000000007202 */ /* 0x003fde0000000f00 */
.L_x_1376:
[----:B01----:R-:W-:-:S15]  /*6370*/  MOV R62, R0 ;  /* 0x00000000003e7202 */ /* 0x003fde0000000f00 */
[----:B01----:R-:W-:-:S15]  /*6380*/  MOV R62, R62 ;  /* 0x0000003e003e7202 */ /* 0x003fde0000000f00 */
.L_x_1377:
[----:B01----:R-:W-:-:S15]  /*6390*/  BRA `(.L_x_454) ;  /* 0xfffffd2000007947 */ /* 0x003fde000383ffff */
.L_x_455:
[----:B01----:R-:W-:-:S15]  /*63a0*/  BSYNC B6 ;  /* 0x0000000000067941 */ /* 0x003fde0003800000 */
.L_x_453:
[----:B01----:R-:W-:-:S15]  /*63b0*/  MOV R0, RZ ;  /* 0x000000ff00007202 */ /* 0x003fde0000000f00 */
[----:B01----:R-:W-:-:S15]  /*63c0*/  MOV R0, R0 ;  /* 0x0000000000007202 */ /* 0x003fde0000000f00 */
[----:B01----:R-:W-:-:S15]  /*63d0*/  MOV R0, R0 ;  /* 0x0000000000007202 */ /* 0x003fde0000000f00 */
.L_x_1378:
[----:B01----:R-:W-:-:S15]  /*63e0*/  MOV R61, R0 ;  /* 0x00000000003d7202 */ /* 0x003fde0000000f00 */
[----:B01----:R-:W-:-:S15]  /*63f0*/  MOV R61, R61 ;  /* 0x0000003d003d7202 */ /* 0x003fde0000000f00 */
.L_x_1379:
[----:B01----:R-:W-:-:S15]  /*6400*/  BSSY B7, `(.L_x_458) ;  /* 0x0000285000077945 */ /* 0x003fde0003800000 */
[----:B01----:R-:W-:-:S15]  /*6410*/  BRA `(.L_x_459) ;  /* 0x0000000000007947 */ /* 0x003fde0003800000 */
.L_x_459:
[----:B01----:R-:W-:-:S15]  /*6420*/  MOV R36, R61 ;  /* 0x0000003d00247202 */ /* 0x003fde0000000f00 */
[----:B01----:R-:W-:-:S15]  /*6430*/  MOV R36, R36 ;  /* 0x0000002400247202 */ /* 0x003fde0000000f00 */
.L_x_1380:
[----:B01----:R-:W-:-:S15]  /*6440*/  ISETP.LT.AND P0, PT, R36, 0x8, PT ;  /* 0x000000082400780c */ /* 0x003fde0003f01270 */
[----:B01----:R-:W-:-:S15]  /*6450*/  PLOP3.LUT P0, PT, P0, PT, PT, 0x8, 0x0 ;  /* 0x000000000000781c */ /* 0x003fde000070e170 */
[----:B01----:R-:W-:-:S15]  /*6460*/  @P0 BRA `(.L_x_460) ;  /* 0x000027e000000947 */ /* 0x003fde0003800000 */
[----:B01----:R-:W-:-:S15]  /*6470*/  BRA `(.L_x_461) ;  /* 0x0000000000007947 */ /* 0x003fde0003800000 */
.L_x_461:
        /* <DEDUP_REMOVED lines=143> */
.L_x_463:
[----:B01----:R-:W-:-:S15]  /*6d70*/  BSYNC B0 ;  /* 0x0000000000007941 */ /* 0x003fde0003800000 */
.L_x_462:
        /* <DEDUP_REMOVED lines=60> */
[----:B01----:R-:W-:-:S15]  /*7140*/  MOV R20, 32@lo((_ZN7gpuImpl6kernel15FMHAInferKernelILi128ELi128ELi256ELi8ELb1EEENSt9enable_ifIXeqT3_Lb1EEvE4typeEPKaS6_S6_S6_Pa11FMHAParamI8 + .L_x_46@srel)) ;  /* 0x0000000000147802 */ /* 0x003fde0000000f00 */
[----:B01----:R-:W-:-:S15]  /*7150*/  MOV R21, 32@hi((_ZN7gpuImpl6kernel15FMHAInferKernelILi128ELi128ELi256ELi8ELb1EEENSt9enable_ifIXeqT3_Lb1EEvE4typeEPKaS6_S6_S6_Pa11FMHAParamI8 + .L_x_46@srel)) ;  /* 0x0000000000157802 */ /* 0x003fde0000000f00 */
[----:B01----:R-:W-:-:S15]  /*7160*/  CALL.ABS.NOINC `(_ZN41_INTERNAL_2148b633_10_fmha_i8_cu_e1def6af24__cvta_generic_to_sharedEPKv) ;  /* 0x0000000000007943 */ /* 0x003fde0003c00000 */
.L_x_46:
        /* <DEDUP_REMOVED lines=49> */
.L_x_465:
[----:B01----:R-:W-:-:S15]  /*7480*/  BSYNC B0 ;  /* 0x0000000000007941 */ /* 0x003fde0003800000 */
.L_x_464:
        /* <DEDUP_REMOVED lines=58> */
[----:B01----:R-:W-:-:S15]  /*7830*/  MOV R20, 32@lo((_ZN7gpuImpl6kernel15FMHAInferKernelILi128ELi128ELi256ELi8ELb1EEENSt9enable_ifIXeqT3_Lb1EEvE4typeEPKaS6_S6_S6_Pa11FMHAParamI8 + .L_x_47@srel)) ;  /* 0x0000000000147802 */ /* 0x003fde0000000f00 */
[----:B01----:R-:W-:-:S15]  /*7840*/  MOV R21, 32@hi((_ZN7gpuImpl6kernel15FMHAInferKernelILi128ELi128ELi256ELi8ELb1EEENSt9enable_ifIXeqT3_Lb1EEvE4typeEPKaS6_S6_S6_Pa11FMHAParamI8 + .L_x_47@srel)) ;  /* 0x0000000000157802 */ /* 0x003fde0000000f00 */
[----:B01----:R-:W-:-:S15]  /*7850*/  CALL.ABS.NOINC `(_ZN41_INTERNAL_2148b633_10_fmha_i8_cu_e1def6af24__cvta_generic_to_sharedEPKv) ;  /* 0x0000000000007943 */ /* 0x003fde0003c00000 */
.L_x_47:
        /* <DEDUP_REMOVED lines=70> */
.L_x_467:
[----:B01----:R-:W-:-:S15]  /*7cc0*/  BSYNC B0 ;  /* 0x0000000000007941 */ /* 0x003fde0003800000 */
.L_x_466:
        /* <DEDUP_REMOVED lines=51> */
[----:B01----:R-:W-:-:S15]  /*8000*/  CALL.ABS.NOINC `(_ZN41_INTERNAL_2148b633_10_fmha_i8_cu_e1def6af6nvcuda4wmma16load_matrix_syncERNS1_8fragmentINS1_8matrix_aELi16ELi16ELi16EaNS1_9row_majorEEEPKaj) ;  /* 0x0000000000007943 */ /* 0x003fde0003c00000 */
.L_x_48:
[----:B01----:R-:W-:-:S15]  /*8010*/  MOV R0, RZ ;  /* 0x000000ff00007202 */ /* 0x003fde0000000f00 */
[----:B01----:R-:W-:-:S15]  /*8020*/  MOV R0, R0 ;  /* 0x0000000000007202 */ /* 0x003fde0000000f00 */
[----:B01----:R-:W-:-:S15]  /*8030*/  MOV R0, R0 ;  /* 0x0000000000007202 */ /* 0x003fde0000000f00 */
.L_x_1383:
[----:B01----:R-:W-:-:S15]  /*8040*/  MOV R60, R0 ;  /* 0x00000000003c7202 */ /* 0x003fde0000000f00 */
[----:B01----:R-:W-:-:S15]  /*8050*/  MOV R60, R60 ;  /* 0x0000003c003c7202 */ /* 0x003fde0000000f00 */
.L_x_1384:
[----:B01----:R-:W-:-:S15]  /*8060*/  BSSY B6, `(.L_x_468) ;  /* 0x00000b8000067945 */ /* 0x003fde0003800000 */
[----:B01----:R-:W-:-:S15]  /*8070*/  BRA `(.L_x_469) ;  /* 0x0000000000007947 */ /* 0x003fde0003800000 */
.L_x_469:
[----:B01----:R-:W-:-:S15]  /*8080*/  MOV R39, R60 ;  /* 0x0000003c00277202 */ /* 0x003fde0000000f00 */
[----:B01----:R-:W-:-:S15]  /*8090*/  MOV R39, R39 ;  /* 0x0000002700277202 */ /* 0x003fde0000000f00 */
.L_x_1385:
[----:B01----:R-:W-:-:S15]  /*80a0*/  ISETP.LT.AND P0, PT, R39, 0x8, PT ;  /* 0x000000082700780c */ /* 0x003fde0003f01270 */
[----:B01----:R-:W-:-:S15]  /*80b0*/  PLOP3.LUT P0, PT, P0, PT, PT, 0x8, 0x0 ;  /* 0x000000000000781c */ /* 0x003fde000070e170 */
[----:B01----:R-:W-:-:S15]  /*80c0*/  @P0 BRA `(.L_x_470) ;  /* 0x00000b1000000947 */ /* 0x003fde0003800000 */
[----:B01----:R-:W-:-:S15]  /*80d0*/  BRA `(.L_x_471) ;  /* 0x0000000000007947 */ /* 0x003fde0003800000 */
.L_x_471:
        /* <DEDUP_REMOVED lines=63> */
.L_x_473:
[----:B01----:R-:W-:-:S15]  /*84d0*/  BSYNC B0 ;  /* 0x0000000000007941 */ /* 0x003fde0003800000 */
.L_x_472:
        /* <DEDUP_REMOVED lines=52> */
[----:B01----:R-:W-:-:S15]  /*8820*/  CALL.ABS.NOINC `(_ZN41_INTERNAL_2148b633_10_fmha_i8_cu_e1def6af6nvcuda4wmma16load_matrix_syncERNS1_8fragmentINS1_8matrix_bELi16ELi16ELi16EaNS1_9col_majorEEEPKaj) ;  /* 0x0000000000007943 */ /* 0x003fde0003c00000 */
.L_x_49:
        /* <DEDUP_REMOVED lines=52> */
[----:B01----:R-:W-:-:S15]  /*8b70*/  CALL.ABS.NOINC `(_ZN41_INTERNAL_2148b633_10_fmha_i8_cu_e1def6af6nvcuda4wmma8mma_syncERNS1_8fragmentINS1_11accumulatorELi16ELi16ELi16EivEERKNS2_INS1_8matrix_aELi16ELi16ELi16EaNS1_9row_majorEEERKNS2_INS1_8matrix_bELi16ELi16ELi16EaNS1_9col_majorEEERKS4_b) ;  /* 0x0000000000007943 */ /* 0x003fde0003c00000 */
.L_x_50:
[----:B01----:R-:W-:-:S15]  /*8b80*/  BRA `(.L_x_474) ;  /* 0x0000000000007947 */ /* 0x003fde0003800000 */
.L_x_474:
[----:B01----:R-:W-:-:S15]  /*8b90*/  IADD3 R0, R39, 0x1, RZ ;  /* 0x0000000127007810 */ /* 0x003fde0007ffe0ff */
[----:B01----:R-:W-:-:S15]  /*8ba0*/  MOV R0, R0 ;  /* 0x0000000000007202 */ /* 0x003fde0000000f00 */
.L_x_1386:
[----:B01----:R-:W-:-:S15]  /*8bb0*/  MOV R60, R0 ;  /* 0x00000000003c7202 */ /* 0x003fde0000000f00 */
[----:B01----:R-:W-:-:S15]  /*8bc0*/  MOV R60, R60 ;  /* 0x0000003c003c7202 */ /* 0x003fde0000000f00 */
.L_x_1387:
[----:B01----:R-:W-:-:S15]  /*8bd0*/  BRA `(.L_x_469) ;  /* 0xfffff4a000007947 */ /* 0x003fde000383ffff */
.L_x_470:
[----:B01----:R-:W-:-:S15]  /*8be0*/  BSYNC B6 ;  /* 0x0000000000067941 */ /* 0x003fde0003800000 */
.L_x_468:
[----:B01----:R-:W-:-:S15]  /*8bf0*/  BRA `(.L_x_475) ;  /* 0x0000000000007947 */ /* 0x003fde0003800000 */
.L_x_475:
[----:B01----:R-:W-:-:S15]  /*8c00*/  IADD3 R0, R36, 0x1, RZ ;  /* 0x0000000124007810 */ /* 0x003fde0007ffe0ff */
[----:B01----:R-:W-:-:S15]  /*8c10*/  MOV R0, R0 ;  /* 0x0000000000007202 */ /* 0x003fde0000000f00 */
.L_x_1381:
[----:B01----:R-:W-:-:S15]  /*8c20*/  MOV R61, R0 ;  /* 0x00000000003d7202 */ /* 0x003fde0000000f00 */
[----:B01----:R-:W-:-:S15]  /*8c30*/  MOV R61, R61 ;  /* 0x0000003d003d7202 */ /* 0x003fde0000000f00 */
.L_x_1382:
[----:B01----:R-:W-:-:S15]  /*8c40*/  BRA `(.L_x_459) ;  /* 0xffffd7d000007947 */ /* 0x003fde000383ffff */
.L_x_460:
[----:B01----:R-:W-:-:S15]  /*8c50*/  BSYNC B7 ;  /* 0x0000000000077941 */ /* 0x003fde0003800000 */
.L_x_458:
[----:B01----:R-:W-:-:S15]  /*8c60*/  MOV R0, RZ ;  /* 0x000000ff00007202 */ /* 0x003fde0000000f00 */
[----:B01----:R-:W-:-:S15]  /*8c70*/  MOV R0, R0 ;  /* 0x0000000000007202 */ /* 0x003fde0000000f00 */
[----:B01----:R-:W-:-:S15]  /*8c80*/  MOV R0, R0 ;  /* 0x0000000000007202 */ /* 0x003fde0000000f00 */
.L_x_1388:
[----:B01----:R-:W-:-:S15]  /*8c90*/  MOV R36, R38 ;  /* 0x0000002600247202 */ /* 0x003fde0000000f00 */
[----:B01----:R-:W-:-:S15]  /*8ca0*/  MOV R36, R36 ;  /* 0x0000002400247202 */ /* 0x003fde0000000f00 */
.L_x_1356:
[----:B01----:R-:W-:-:S15]  /*8cb0*/  MOV R55, R0 ;  /* 0x0000000000377202 */ /* 0x003fde0000000f00 */
[----:B01----:R-:W-:-:S15]  /*8cc0*/  MOV R55, R55 ;  /* 0x0000003700377202 */ /* 0x003fde0000000f00 */
.L_x_1389:
[----:B01----:R-:W-:-:S15]  /*8cd0*/  BSSY B7, `(.L_x_476) ;  /* 0x0000057000077945 */ /* 0x003fde0003800000 */
[----:B01----:R-:W-:-:S15]  /*8ce0*/  BRA `(.L_x_477) ;  /* 0x0000000000007947 */ /* 0x003fde0003800000 */
.L_x_477:
[----:B01----:R-:W-:-:S15]  /*8cf0*/  MOV R39, R55 ;  /* 0x0000003700277202 */ /* 0x003fde0000000f00 */
[----:B01----:R-:W-:-:S15]  /*8d00*/  MOV R38, R36 ;  /* 0x0000002400267202 */ /* 0x003fde0000000f00 */
[----:B01----:R-:W-:-:S15]  /*8d10*/  MOV R39, R39 ;  /* 0x0000002700277202 */ /* 0x003fde0000000f00 */
[----:B01----:R-:W-:-:S15]  /*8d20*/  MOV R38, R38 ;  /* 0x0000002600267202 */ /* 0x003fde0000000f00 */
.L_x_1357:
[----:B01----:R-:W-:-:S15]  /*8d30*/  ISETP.LT.AND P0, PT, R39, 0x8, PT ;  /* 0x000000082700780c */ /* 0x003fde0003f01270 */
[----:B01----:R-:W-:-:S15]  /*8d40*/  PLOP3.LUT P0, PT, P0, PT, PT, 0x8, 0x0 ;  /* 0x000000000000781c */ /* 0x003fde000070e170 */
[----:B01----:R-:W-:-:S15]  /*8d50*/  @P0 BRA `(.L_x_478) ;  /* 0x000004e000000947 */ /* 0x003fde0003800000 */
[----:B01----:R-:W-:-:S15]  /*8d60*/  BRA `(.L_x_479) ;  /* 0x0000000000007947 */ /* 0x003fde0003800000 */
.L_x_479:
[----:B01----:R-:W-:-:S15]  /*8d70*/  MOV R0, RZ ;  /* 0x000000ff00007202 */ /* 0x003fde0000000f00 */
[----:B01----:R-:W-:-:S15]  /*8d80*/  MOV R0, R0 ;  /* 0x0000000000007202 */ /* 0x003fde0000000f00 */
[----:B01----:R-:W-:-:S15]  /*8d90*/  MOV R0, R0 ;  /* 0x0000000000007202 */ /* 0x003fde0000000f00 */
.L_x_1392:
[----:B01----:R-:W-:-:S15]  /*8da0*/  MOV R3, R38 ;  /* 0x0000002600037202 */ /* 0x003fde0000000f00 */
[----:B01----:R-:W-:-:S15]  /*8db0*/  MOV R3, R3 ;  /* 0x0000000300037202 */ /* 0x003fde0000000f00 */
.L_x_1358:
[----:B01----:R-:W-:-:S15]  /*8dc0*/  MOV R54, R0 ;  /* 0x0000000000367202 */ /* 0x003fde0000000f00 */
[----:B01----:R-:W-:-:S15]  /*8dd0*/  MOV R54, R54 ;  /* 0x0000003600367202 */ /* 0x003fde0000000f00 */
.L_x_1393:
[----:B01----:R-:W-:-:S15]  /*8de0*/  BSSY B6, `(.L_x_480) ;  /* 0x000003d000067945 */ /* 0x003fde0003800000 */
[----:B01----:R-:W-:-:S15]  /*8df0*/  BRA `(.L_x_481) ;  /* 0x0000000000007947 */ /* 0x003fde0003800000 */
.L_x_481:
[----:B01----:R-:W-:-:S15]  /*8e00*/  MOV R38, R54 ;  /* 0x0000003600267202 */ /* 0x003fde0000000f00 */
[----:B01----:R-:W-:-:S15]  /*8e10*/  MOV R36, R3 ;  /* 0x0000000300247202 */ /* 0x003fde0000000f00 */
[----:B01----:R-:W-:-:S15]  /*8e20*/  MOV R38, R38 ;  /* 0x0000002600267202 */ /* 0x003fde0000000f00 */
[----:B01----:R-:W-:-:S15]  /*8e30*/  MOV R36, R36 ;  /* 0x0000002400247202 */ /* 0x003fde0000000f00 */
.L_x_1359:
[----:B01----:R-:W-:-:S15]  /*8e40*/  ISETP.LT.AND P0, PT, R38, 0x8, PT ;  /* 0x000000082600780c */ /* 0x003fde0003f01270 */
[----:B01----:R-:W-:-:S15]  /*8e50*/  PLOP3.LUT P0, PT, P0, PT, PT, 0x8, 0x0 ;  /* 0x000000000000781c */ /* 0x003fde000070e170 */
[----:B01----:R-:W-:-:S15]  /*8e60*/  @P0 BRA `(.L_x_482) ;  /* 0x0000034000000947 */ /* 0x003fde0003800000 */
[----:B01----:R-:W-:-:S15]  /*8e70*/  BRA `(.L_x_483) ;  /* 0x0000000000007947 */ /* 0x003fde0003800000 */
.L_x_483:
        /* <DEDUP_REMOVED lines=38> */
[----:B01----:R-:W-:-:S15]  /*90e0*/  MOV R20, 32@lo((_ZN7gpuImpl6kernel15FMHAInferKernelILi128ELi128ELi256ELi8ELb1EEENSt9enable_ifIXeqT3_Lb1EEvE4typeEPKaS6_S6_S6_Pa11FMHAParamI8 + .L_x_51@srel)) ;  /* 0x0000000000147802 */ /* 0x003fde0000000f00 */
[----:B01----:R-:W-:-:S15]  /*90f0*/  MOV R21, 32@hi((_ZN7gpuImpl6kernel15FMHAInferKernelILi128ELi128ELi256ELi8ELb1EEENSt9enable_ifIXeqT3_Lb1EEvE4typeEPKaS6_S6_S6_Pa11FMHAParamI8 + .L_x_51@srel)) ;  /* 0x0000000000157802 */ /* 0x003fde0000000f00 */
[----:B01----:R-:W-:-:S15]  /*9100*/  CALL.ABS.NOINC `(_ZN41_INTERNAL_2148b633_10_fmha_i8_cu_e1def6af3maxEff) ;  /* 0x0000000000007943 */ /* 0x003fde0003c00000 */
.L_x_51:
[----:B01----:R-:W-:-:S15]  /*9110*/  MOV R4, R4 ;  /* 0x0000000400047202 */ /* 0x003fde0000000f00 */
[----:B01----:R-:W-:-:S15]  /*9120*/  MOV R4, R4 ;  /* 0x0000000400047202 */ /* 0x003fde0000000f00 */
.L_x_1360:
[----:B01----:R-:W-:-:S15]  /*9130*/  BRA `(.L_x_484) ;  /* 0x0000000000007947 */ /* 0x003fde0003800000 */
.L_x_484:
[----:B01----:R-:W-:-:S15]  /*9140*/  IADD3 R0, R38, 0x1, RZ ;  /* 0x0000000126007810 */ /* 0x003fde0007ffe0ff */
[----:B01----:R-:W-:-:S15]  /*9150*/  MOV R0, R0 ;  /* 0x0000000000007202 */ /* 0x003fde0000000f00 */
.L_x_1394:
[----:B01----:R-:W-:-:S15]  /*9160*/  MOV R3, R4 ;  /* 0x0000000400037202 */ /* 0x003fde0000000f00 */
[----:B01----:R-:W-:-:S15]  /*9170*/  MOV R3, R3 ;  /* 0x0000000300037202 */ /* 0x003fde0000000f00 */
.L_x_1361:
[----:B01----:R-:W-:-:S15]  /*9180*/  MOV R54, R0 ;  /* 0x0000000000367202 */ /* 0x003fde0000000f00 */
[----:B01----:R-:W-:-:S15]  /*9190*/  MOV R54, R54 ;  /* 0x0000003600367202 */ /* 0x003fde0000000f00 */
.L_x_1395:
[----:B01----:R-:W-:-:S15]  /*91a0*/  BRA `(.L_x_481) ;  /* 0xfffffc5000007947 */ /* 0x003fde000383ffff */
.L_x_482:
[----:B01----:R-:W-:-:S15]  /*91b0*/  BSYNC B6 ;  /* 0x0000000000067941 */ /* 0x003fde0003800000 */
.L_x_480:
[----:B01----:R-:W-:-:S15]  /*91c0*/  BRA `(.L_x_485) ;  /* 0x0000000000007947 */ /* 0x003fde0003800000 */
.L_x_485:
[----:B01----:R-:W-:-:S15]  /*91d0*/  IADD3 R0, R39, 0x1, RZ ;  /* 0x0000000127007810 */ /* 0x003fde0007ffe0ff */
[----:B01----:R-:W-:-:S15]  /*91e0*/  MOV R0, R0 ;  /* 0x0000000000007202 */ /* 0x003fde0000000f00 */
.L_x_1390:
[----:B01----:R-:W-:-:S15]  /*91f0*/  MOV R36, R36 ;  /* 0x0000002400247202 */ /* 0x003fde0000000f00 */
[----:B01----:R-:W-:-:S15]  /*9200*/  MOV R36, R36 ;  /* 0x0000002400247202 */ /* 0x003fde0000000f00 */
.L_x_1362:
[----:B01----:R-:W-:-:S15]  /*9210*/  MOV R55, R0 ;  /* 0x0000000000377202 */ /* 0x003fde0000000f00 */
[----:B01----:R-:W-:-:S15]  /*9220*/  MOV R55, R55 ;  /* 0x0000003700377202 */ /* 0x003fde0000000f00 */
.L_x_1391:
[----:B01----:R-:W-:-:S15]  /*9230*/  BRA `(.L_x_477) ;  /* 0xfffffab000007947 */ /* 0x003fde000383ffff */
.L_x_478:
[----:B01----:R-:W-:-:S15]  /*9240*/  BSYNC B7 ;  /* 0x0000000000077941 */ /* 0x003fde0003800000 */
.L_x_476:
[----:B01----:R-:W-:-:S15]  /*9250*/  MOV R4, 0xffffffff ;  /* 0xffffffff00047802 */ /* 0x003fde0000000f00 */
[----:B01----:R-:W-:-:S15]  /*9260*/  MOV R6, 0x10 ;  /* 0x0000001000067802 */ /* 0x003fde0000000f00 */
[----:B01----:R-:W-:-:S15]  /*9270*/  MOV R7, 0x20 ;  /* 0x0000002000077802 */ /* 0x003fde0000000f00 */
[----:B01----:R-:W-:-:S15]  /*9280*/  MOV R4, R4 ;  /* 0x0000000400047202 */ /* 0x003fde0000000f00 */
[----:B01----:R-:W-:-:S15]  /*9290*/  MOV R5, R38 ;  /* 0x0000002600057202 */ /* 0x003fde0000000f00 */
[----:B01----:R-:W-:-:S15]  /*92a0*/  MOV R6, R6 ;  /* 0x0000000600067202 */ /* 0x003fde0000000f00 */
[----:B01----:R-:W-:-:S15]  /*92b0*/  MOV R7, R7 ;  /* 0x0000000700077202 */ /* 0x003fde0000000f00 */
[----:B01----:R-:W-:-:S15]  /*92c0*/  MOV R20, 32@lo((_ZN7gpuImpl6kernel15FMHAInferKernelILi128ELi128ELi256ELi8ELb1EEENSt9enable_ifIXeqT3_Lb1EEvE4typeEPKaS6_S6_S6_Pa11FMHAParamI8 + .L_x_52@srel)) ;  /* 0x0000000000147802 */ /* 0x003fde0000000f00 */
[----:B01----:R-:W-:-:S15]  /*92d0*/  MOV R21, 32@hi((_ZN7gpuImpl6kernel15FMHAInferKernelILi128ELi128ELi256ELi8ELb1EEENSt9enable_ifIXeqT3_Lb1EEvE4typeEPKaS6_S6_S6_Pa11FMHAParamI8 + .L_x_52@srel)) ;  /* 0x0000000000157802 */ /* 0x003fde0000000f00 */
[----:B01----:R-:W-:-:S15]  /*92e0*/  CALL.ABS.NOINC `(_ZN41_INTERNAL_2148b633_10_fmha_i8_cu_e1def6af15__shfl_xor_syncEjfii) ;  /* 0x0000000000007943 */ /* 0x003fde0003c00000 */
.L_x_52:
[----:B01----:R-:W-:-:S15]  /*92f0*/  MOV R5, R4 ;  /* 0x0000000400057202 */ /* 0x003fde0000000f00 */
[----:B01----:R-:W-:-:S15]  /*9300*/  MOV R4, R38 ;  /* 0x0000002600047202 */ /* 0x003fde0000000f00 */
[----:B01----:R-:W-:-:S15]  /*9310*/  MOV R5, R5 ;  /* 0x0000000500057202 */ /* 0x003fde0000000f00 */
[----:B01----:R-:W-:-:S15]  /*9320*/  MOV R20, 32@lo((_ZN7gpuImpl6kernel15FMHAInferKernelILi128ELi128ELi256ELi8ELb1EEENSt9enable_ifIXeqT3_Lb1EEvE4typeEPKaS6_S6_S6_Pa11FMHAParamI8 + .L_x_53@srel)) ;  /* 0x0000000000147802 */ /* 0x003fde0000000f00 */
[----:B01----:R-:W-:-:S15]  /*9330*/  MOV R21, 32@hi((_ZN7gpuImpl6kernel15FMHAInferKernelILi128ELi128ELi256ELi8ELb1EEENSt9enable_ifIXeqT3_Lb1EEvE4typeEPKaS6_S6_S6_Pa11FMHAParamI8 + .L_x_53@srel)) ;  /* 0x0000000000157802 */ /* 0x003fde0000000f00 */
[----:B01----:R-:W-:-:S15]  /*9340*/  CALL.ABS.NOINC `(_ZN41_INTERNAL_2148b633_10_fmha_i8_cu_e1def6af3maxEff) ;  /* 0x0000000000007943 */ /* 0x003fde0003c00000 */
.L_x_53:
[----:B01----:R-:W-:-:S15]  /*9350*/  MOV R53, R4 ;  /* 0x0000000400357202 */ /* 0x003fde0000000f00 */
[----:B01----:R-:W-:-:S15]  /*9360*/  MOV R53, R53 ;  /* 0x0000003500357202 */ /* 0x003fde0000000f00 */
.L_x_1363:
[----:B01----:R-:W-:-:S15]  /*9370*/  MOV R0, RZ ;  /* 0x000000ff00007202 */ /* 0x003fde0000000f00 */
[----:B01----:R-:W-:-:S15]  /*9380*/  MOV R0, R0 ;  /* 0x0000000000007202 */ /* 0x003fde0000000f00 */
[----:B01----:R-:W-:-:S15]  /*9390*/  MOV R0, R0 ;  /* 0x0000000000007202 */ /* 0x003fde0000000f00 */
.L_x_1396:
[----:B01----:R-:W-:-:S15]  /*93a0*/  MOV R36, R30 ;  /* 0x0000001e00247202 */ /* 0x003fde0000000f00 */
[----:B01----:R-:W-:-:S15]  /*93b0*/  MOV R36, R36 ;  /* 0x0000002400247202 */ /* 0x003fde0000000f00 */
.L_x_1365:
[----:B01----:R-:W-:-:S15]  /*93c0*/  MOV R52, R0 ;  /* 0x0000000000347202 */ /* 0x003fde0000000f00 */
[----:B01----:R-:W-:-:S15]  /*93d0*/  MOV R52, R52 ;  /* 0x0000003400347202 */ /* 0x003fde0000000f00 */
.L_x_1397:
[----:B01----:R-:W-:-:S15]  /*93e0*/  BSSY B7, `(.L_x_486) ;  /* 0x0000098000077945 */ /* 0x003fde0003800000 */
[----:B01----:R-:W-:-:S15]  /*93f0*/  BRA `(.L_x_487) ;  /* 0x0000000000007947 */ /* 0x003fde0003800000 */
.L_x_487:
[----:B01----:R-:W-:-:S15]  /*9400*/  MOV R38, R52 ;  /* 0x0000003400267202 */ /* 0x003fde0000000f00 */
[----:B01----:R-:W-:-:S15]  /*9410*/  MOV R30, R36 ;  /* 0x00000024001e7202 */ /* 0x003fde0000000f00 */
[----:B01----:R-:W-:-:S15]  /*9420*/  MOV R38, R38 ;  /* 0x0000002600267202 */ /* 0x003fde0000000f00 */
[----:B01----:R-:W-:-:S15]  /*9430*/  MOV R30, R30 ;  /* 0x0000001e001e7202 */ /* 0x003fde0000000f00 */
.L_x_1366:
[----:B01----:R-:W-:-:S15]  /*9440*/  ISETP.LT.AND P0, PT, R38, 0x8, PT ;  /* 0x000000082600780c */ /* 0x003fde0003f01270 */
[----:B01----:R-:W-:-:S15]  /*9450*/  PLOP3.LUT P0, PT, P0, PT, PT, 0x8, 0x0 ;  /* 0x000000000000781c */ /* 0x003fde000070e170 */
[----:B01----:R-:W-:-:S15]  /*9460*/  @P0 BRA `(.L_x_488) ;  /* 0x000008f000000947 */ /* 0x003fde0003800000 */
[----:B01----:R-:W-:-:S15]  /*9470*/  BRA `(.L_x_489) ;  /* 0x0000000000007947 */ /* 0x003fde0003800000 */
.L_x_489:
[----:B01----:R-:W-:-:S15]  /*9480*/  MOV R0, RZ ;  /* 0x000000ff00007202 */ /* 0x003fde0000000f00 */
[----:B01----:R-:W-:-:S15]  /*9490*/  MOV R0, R0 ;  /* 0x0000000000007202 */ /* 0x003fde0000000f00 */
[----:B01----:R-:W-:-:S15]  /*94a0*/  MOV R0, R0 ;  /* 0x0000000000007202 */ /* 0x003fde0000000f00 */
.L_x_1400:
[----:B01----:R-:W-:-:S15]  /*94b0*/  MOV R3, R30 ;  /* 0x0000001e00037202 */ /* 0x003fde0000000f00 */
[----:B01----:R-:W-:-:S15]  /*94c0*/  MOV R3, R3 ;  /* 0x0000000300037202 */ /* 0x003fde0000000f00 */
.L_x_1367:
[----:B01----:R-:W-:-:S15]  /*94d0*/  MOV R47, R0 ;  /* 0x00000000002f7202 */ /* 0x003fde0000000f00 */
[----:B01----:R-:W-:-:S15]  /*94e0*/  MOV R47, R47 ;  /* 0x0000002f002f7202 */ /* 0x003fde0000000f00 */
.L_x_1401:
[----:B01----:R-:W-:-:S15]  /*94f0*/  BSSY B6, `(.L_x_490) ;  /* 0x000007e000067945 */ /* 0x003fde0003800000 */
[----:B01----:R-:W-:-:S15]  /*9500*/  BRA `(.L_x_491) ;  /* 0x0000000000007947 */ /* 0x003fde0003800000 */
.L_x_491:
[----:B01----:R-:W-:-:S15]  /*9510*/  MOV R36, R47 ;  /* 0x0000002f00247202 */ /* 0x003fde0000000f00 */
[----:B01----:R-:W-:-:S15]  /*9520*/  MOV R30, R3 ;  /* 0x00000003001e7202 */ /* 0x003fde0000000f00 */
[----:B01----:R-:W-:-:S15]  /*9530*/  MOV R36, R36 ;  /* 0x0000002400247202 */ /* 0x003fde0000000f00 */
[----:B01----:R-:W-:-:S15]  /*9540*/  MOV R30, R30 ;  /* 0x0000001e001e7202 */ /* 0x003fde0000000f00 */
.L_x_1368:
[----:B01----:R-:W-:-:S15]  /*9550*/  ISETP.LT.AND P0, PT, R36, 0x8, PT ;  /* 0x000000082400780c */ /* 0x003fde0003f01270 */
[----:B01----:R-:W-:-:S15]  /*9560*/  PLOP3.LUT P0, PT, P0, PT, PT, 0x8, 0x0 ;  /* 0x000000000000781c */ /* 0x003fde000070e170 */
[----:B01----:R-:W-:-:S15]  /*9570*/  @P0 BRA `(.L_x_492) ;  /* 0x0000075000000947 */ /* 0x003fde0003800000 */
[----:B01----:R-:W-:-:S15]  /*9580*/  BRA `(.L_x_493) ;  /* 0x0000000000007947 */ /* 0x003fde0003800000 */
.L_x_493:
        /* <DEDUP_REMOVED lines=37> */
[----:B01----:R-:W-:-:S15]  /*97e0*/  MOV R20, 32@lo((_ZN7gpuImpl6kernel15FMHAInferKernelILi128ELi128ELi256ELi8ELb1EEENSt9enable_ifIXeqT3_Lb1EEvE4typeEPKaS6_S6_S6_Pa11FMHAParamI8 + .L_x_54@srel)) ;  /* 0x0000000000147802 */ /* 0x003fde0000000f00 */
[----:B01----:R-:W-:-:S15]  /*97f0*/  MOV R21, 32@hi((_ZN7gpuImpl6kernel15FMHAInferKernelILi128ELi128ELi256ELi8ELb1EEENSt9enable_ifIXeqT3_Lb1EEvE4typeEPKaS6_S6_S6_Pa11FMHAParamI8 + .L_x_54@srel)) ;  /* 0x0000000000157802 */ /* 0x003fde0000000f00 */
[----:B01----:R-:W-:-:S15]  /*9800*/  CALL.ABS.NOINC `(__expf) ;  /* 0x0000000000007943 */ /* 0x003fde0003c00000 */
.L_x_54:
        /* <DEDUP_REMOVED lines=68> */
.L_x_1369:
[----:B01----:R-:W-:-:S15]  /*9c50*/  BRA `(.L_x_494) ;  /* 0x0000000000007947 */ /* 0x003fde0003800000 */
.L_x_494:
[----:B01----:R-:W-:-:S15]  /*9c60*/  IADD3 R0, R36, 0x1, RZ ;  /* 0x0000000124007810 */ /* 0x003fde0007ffe0ff */
[----:B01----:R-:W-:-:S15]  /*9c70*/  MOV R0, R0 ;  /* 0x0000000000007202 */ /* 0x003fde0000000f00 */
.L_x_1402:
[----:B01----:R-:W-:-:S15]  /*9c80*/  MOV R3, R4 ;  /* 0x0000000400037202 */ /* 0x003fde0000000f00 */
[----:B01----:R-:W-:-:S15]  /*9c90*/  MOV R3, R3 ;  /* 0x0000000300037202 */ /* 0x003fde0000000f00 */
.L_x_1370:
[----:B01----:R-:W-:-:S15]  /*9ca0*/  MOV R47, R0 ;  /* 0x00000000002f7202 */ /* 0x003fde0000000f00 */
[----:B01----:R-:W-:-:S15]  /*9cb0*/  MOV R47, R47 ;  /* 0x0000002f002f7202 */ /* 0x003fde0000000f00 */
.L_x_1403:
[----:B01----:R-:W-:-:S15]  /*9cc0*/  BRA `(.L_x_491) ;  /* 0xfffff84000007947 */ /* 0x003fde000383ffff */
.L_x_492:
[----:B01----:R-:W-:-:S15]  /*9cd0*/  BSYNC B6 ;  /* 0x0000000000067941 */ /* 0x003fde0003800000 */
.L_x_490:
[----:B01----:R-:W-:-:S15]  /*9ce0*/  BRA `(.L_x_495) ;  /* 0x0000000000007947 */ /* 0x003fde0003800000 */
.L_x_495:
[----:B01----:R-:W-:-:S15]  /*9cf0*/  IADD3 R0, R38, 0x1, RZ ;  /* 0x0000000126007810 */ /* 0x003fde0007ffe0ff */
[----:B01----:R-:W-:-:S15]  /*9d00*/  MOV R0, R0 ;  /* 0x0000000000007202 */ /* 0x003fde0000000f00 */
.L_x_1398:
[----:B01----:R-:W-:-:S15]  /*9d10*/  MOV R30, R30 ;  /* 0x0000001e001e7202 */ /* 0x003fde0000000f00 */
[----:B01----:R-:W-:-:S15]  /*9d20*/  MOV R36, R30 ;  /* 0x0000001e00247202 */ /* 0x003fde0000000f00 */
.L_x_1371:
[----:B01----:R-:W-:-:S15]  /*9d30*/  MOV R52, R0 ;  /* 0x0000000000347202 */ /* 0x003fde0000000f00 */
[----:B01----:R-:W-:-:S15]  /*9d40*/  MOV R52, R52 ;  /* 0x0000003400347202 */ /* 0x003fde0000000f00 */
.L_x_1399:
[----:B01----:R-:W-:-:S15]  /*9d50*/  BRA `(.L_x_487) ;  /* 0xfffff6a000007947 */ /* 0x003fde000383ffff */
.L_x_488:
[----:B01----:R-:W-:-:S15]  /*9d60*/  BSYNC B7 ;  /* 0x0000000000077941 */ /* 0x003fde0003800000 */
.L_x_486:
        /* <DEDUP_REMOVED lines=10> */
.L_x_55:
[----:B01----:R-:W-:-:S15]  /*9e10*/  MOV R4, R4 ;  /* 0x0000000400047202 */ /* 0x003fde0000000f00 */
[----:B01----:R-:W-:-:S15]  /*9e20*/  FADD R4, R30, R4 ;  /* 0x000000041e047221 */ /* 0x003fde0000000000 */
[----:B01----:R-:W-:-:S15]  /*9e30*/  MOV R46, R4 ;  /* 0x00000004002e7202 */ /* 0x003fde0000000f00 */
.L_x_1372:
[----:B01----:R-:W-:-:S15]  /*9e40*/  MOV R0, RZ ;  /* 0x000000ff00007202 */ /* 0x003fde0000000f00 */
[----:B01----:R-:W-:-:S15]  /*9e50*/  MOV R0, R0 ;  /* 0x0000000000007202 */ /* 0x003fde0000000f00 */
[----:B01----:R-:W-:-:S15]  /*9e60*/  MOV R0, R0 ;  /* 0x0000000000007202 */ /* 0x003fde0000000f00 */
.L_x_1404:
[----:B01----:R-:W-:-:S15]  /*9e70*/  MOV R45, R0 ;  /* 0x00000000002d7202 */ /* 0x003fde0000000f00 */
[----:B01----:R-:W-:-:S15]  /*9e80*/  MOV R45, R45 ;  /* 0x0000002d002d7202 */ /* 0x003fde0000000f00 */
.L_x_1405:
[----:B01----:R-:W-:-:S15]  /*9e90*/  BSSY B7, `(.L_x_496) ;  /* 0x0000079000077945 */ /* 0x003fde0003800000 */
[----:B01----:R-:W-:-:S15]  /*9ea0*/  BRA `(.L_x_497) ;  /* 0x0000000000007947 */ /* 0x003fde0003800000 */
.L_x_497:
[----:B01----:R-:W-:-:S15]  /*9eb0*/  MOV R30, R45 ;  /* 0x0000002d001e7202 */ /* 0x003fde0000000f00 */
[----:B01----:R-:W-:-:S15]  /*9ec0*/  MOV R30, R30 ;  /* 0x0000001e001e7202 */ /* 0x003fde0000000f00 */
.L_x_1406:
[----:B01----:R-:W-:-:S15]  /*9ed0*/  ISETP.LT.AND P0, PT, R30, 0x8, PT ;  /* 0x000000081e00780c */ /* 0x003fde0003f01270 */
[----:B01----:R-:W-:-:S15]  /*9ee0*/  PLOP3.LUT P0, PT, P0, PT, PT, 0x8, 0x0 ;  /* 0x000000000000781c */ /* 0x003fde000070e170 */
[----:B01----:R-:W-:-:S15]  /*9ef0*/  @P0 BRA `(.L_x_498) ;  /* 0x0000072000000947 */ /* 0x003fde0003800000 */
[----:B01----:R-:W-:-:S15]  /*9f00*/  BRA `(.L_x_499) ;  /* 0x0000000000007947 */ /* 0x003fde0003800000 */
.L_x_499:
[----:B01----:R-:W-:-:S15]  /*9f10*/  MOV R0, RZ ;  /* 0x000000ff00007202 */ /* 0x003fde0000000f00 */
[----:B01----:R-:W-:-:S15]  /*9f20*/  MOV R0, R0 ;  /* 0x0000000000007202 */ /* 0x003fde0000000f00 */
[----:B01----:R-:W-:-:S15]  /*9f30*/  MOV R0, R0 ;  /* 0x0000000000007202 */ /* 0x003fde0000000f00 */
.L_x_1409:
[----:B01----:R-:W-:-:S15]  /*9f40*/  MOV R44, R0 ;  /* 0x00000000002c7202 */ /* 0x003fde0000000f00 */
[----:B01----:R-:W-:-:S15]  /*9f50*/  MOV R44, R44 ;  /* 0x0000002c002c7202 */ /* 0x003fde0000000f00 */
.L_x_1410:
[----:B01----:R-:W-:-:S15]  /*9f60*/  BSSY B6, `(.L_x_500) ;  /* 0x0000065000067945 */ /* 0x003fde0003800000 */
[----:B01----:R-:W-:-:S15]  /*9f70*/  BRA `(.L_x_501) ;  /* 0x0000000000007947 */ /* 0x003fde0003800000 */
.L_x_501:
[----:B01----:R-:W-:-:S15]  /*9f80*/  MOV R36, R44 ;  /* 0x0000002c00247202 */ /* 0x003fde0000000f00 */
[----:B01----:R-:W-:-:S15]  /*9f90*/  MOV R36, R36 ;  /* 0x0000002400247202 */ /* 0x003fde0000000f00 */
.L_x_1411:
[----:B01----:R-:W-:-:S15]  /*9fa0*/  ISETP.LT.AND P0, PT, R36, 0x8, PT ;  /* 0x000000082400780c */ /* 0x003fde0003f01270 */
[----:B01----:R-:W-:-:S15]  /*9fb0*/  PLOP3.LUT P0, PT, P0, PT, PT, 0x8, 0x0 ;  /* 0x000000000000781c */ /* 0x003fde000070e170 */
[----:B01----:R-:W-:-:S15]  /*9fc0*/  @P0 BRA `(.L_x_502) ;  /* 0x000005e000000947 */ /* 0x003fde0003800000 */
[----:B01----:R-:W-:-:S15]  /*9fd0*/  BRA `(.L_x_503) ;  /* 0x0000000000007947 */ /* 0x003fde0003800000 */
.L_x_503:
        /* <DEDUP_REMOVED lines=39> */
[----:B01----:R-:W-:-:S15]  /*a250*/  MOV R20, 32@lo((_ZN7gpuImpl6kernel15FMHAInferKernelILi128ELi128ELi256ELi8ELb1EEENSt9enable_ifIXeqT3_Lb1EEvE4typeEPKaS6_S6_S6_Pa11FMHAParamI8 + .L_x_56@srel)) ;  /* 0x0000000000147802 */ /* 0x003fde0000000f00 */
[----:B01----:R-:W-:-:S15]  /*a260*/  MOV R21, 32@hi((_ZN7gpuImpl6kernel15FMHAInferKernelILi128ELi128ELi256ELi8ELb1EEENSt9enable_ifIXeqT3_Lb1EEvE4typeEPKaS6_S6_S6_Pa11FMHAParamI8 + .L_x_56@srel)) ;  /* 0x0000000000157802 */ /* 0x003fde0000000f00 */
[----:B01----:R-:W-:-:S15]  /*a270*/  CALL.ABS.NOINC `(_ZN41_INTERNAL_2148b633_10_fmha_i8_cu_e1def6af3minEff) ;  /* 0x0000000000007943 */ /* 0x003fde0003c00000 */
.L_x_56:
[----:B01----:R-:W-:-:S15]  /*a280*/  MOV R4, R4 ;  /* 0x0000000400047202 */ /* 0x003fde0000000f00 */
[----:B01----:R-:W-:-:S15]  /*a290*/  MOV R4, R4 ;  /* 0x0000000400047202 */ /* 0x003fde0000000f00 */
[----:B01----:R-:W-:-:S15]  /*a2a0*/  MOV R5, R38 ;  /* 0x0000002600057202 */ /* 0x003fde0000000f00 */
[----:B01----:R-:W-:-:S15]  /*a2b0*/  MOV R20, 32@lo((_ZN7gpuImpl6kernel15FMHAInferKernelILi128ELi128ELi256ELi8ELb1EEENSt9enable_ifIXeqT3_Lb1EEvE4typeEPKaS6_S6_S6_Pa11FMHAParamI8 + .L_x_57@srel)) ;  /* 0x0000000000147802 */ /* 0x003fde0000000f00 */
[----:B01----:R-:W-:-:S15]  /*a2c0*/  MOV R21, 32@hi((_ZN7gpuImpl6kernel15FMHAInferKernelILi128ELi128ELi256ELi8ELb1EEENSt9enable_ifIXeqT3_Lb1EEvE4typeEPKaS6_S6_S6_Pa11FMHAParamI8 + .L_x_57@srel)) ;  /* 0x0000000000157802 */ /* 0x003fde0000000f00 */
[----:B01----:R-:W-:-:S15]  /*a2d0*/  CALL.ABS.NOINC `(_ZN41_INTERNAL_2148b633_10_fmha_i8_cu_e1def6af3maxEff) ;  /* 0x0000000000007943 */ /* 0x003fde0003c00000 */
.L_x_57:
[----:B01----:R-:W-:-:S15]  /*a2e0*/  MOV R4, R4 ;  /* 0x0000000400047202 */ /* 0x003fde0000000f00 */
[----:B01----:R-:W-:-:S15]  /*a2f0*/  MOV R4, R4 ;  /* 0x0000000400047202 */ /* 0x003fde0000000f00 */
[----:B01----:R-:W-:-:S15]  /*a300*/  MOV R20, 32@lo((_ZN7gpuImpl6kernel15FMHAInferKernelILi128ELi128ELi256ELi8ELb1EEENSt9enable_ifIXeqT3_Lb1EEvE4typeEPKaS6_S6_S6_Pa11FMHAParamI8 + .L_x_58@srel)) ;  /* 0x0000000000147802 */ /* 0x003fde0000000f00 */
[----:B01----:R-:W-:-:S15]  /*a310*/  MOV R21, 32@hi((_ZN7gpuImpl6kernel15FMHAInferKernelILi128ELi128ELi256ELi8ELb1EEENSt9enable_ifIXeqT3_Lb1EEvE4typeEPKaS6_S6_S6_Pa11FMHAParamI8 + .L_x_58@srel)) ;  /* 0x0000000000157802 */ /* 0x003fde0000000f00 */
[----:B01----:R-:W-:-:S15]  /*a320*/  CALL.ABS.NOINC `(__float2int_rn) ;  /* 0x0000000000007943 */ /* 0x003fde0003c00000 */
.L_x_58:
        /* <DEDUP_REMOVED lines=34> */
.L_x_1982:
[----:B01----:R-:W-:-:S15]  /*a550*/  BRA `(.L_x_504) ;  /* 0x0000000000007947 */ /* 0x003fde0003800000 */
.L_x_504:
[----:B01----:R-:W-:-:S15]  /*a560*/  IADD3 R0, R36, 0x1, RZ ;  /* 0x0000000124007810 */ /* 0x003fde0007ffe0ff */
[----:B01----:R-:W-:-:S15]  /*a570*/  MOV R0, R0 ;  /* 0x0000000000007202 */ /* 0x003fde0000000f00 */
.L_x_1412:
[----:B01----:R-:W-:-:S15]  /*a580*/  MOV R44, R0 ;  /* 0x00000000002c7202 */ /* 0x003fde0000000f00 */
[----:B01----:R-:W-:-:S15]  /*a590*/  MOV R44, R44 ;  /* 0x0000002c002c7202 */ /* 0x003fde0000000f00 */
.L_x_1413:
[----:B01----:R-:W-:-:S15]  /*a5a0*/  BRA `(.L_x_501) ;  /* 0xfffff9d000007947 */ /* 0x003fde000383ffff */
.L_x_502:
[----:B01----:R-:W-:-:S15]  /*a5b0*/  BSYNC B6 ;  /* 0x0000000000067941 */ /* 0x003fde0003800000 */
.L_x_500:
[----:B01----:R-:W-:-:S15]  /*a5c0*/  BRA `(.L_x_505) ;  /* 0x0000000000007947 */ /* 0x003fde0003800000 */
.L_x_505:
[----:B01----:R-:W-:-:S15]  /*a5d0*/  IADD3 R0, R30, 0x1, RZ ;  /* 0x000000011e007810 */ /* 0x003fde0007ffe0ff */
[----:B01----:R-:W-:-:S15]  /*a5e0*/  MOV R0, R0 ;  /* 0x0000000000007202 */ /* 0x003fde0000000f00 */
.L_x_1407:
[----:B01----:R-:W-:-:S15]  /*a5f0*/  MOV R45, R0 ;  /* 0x00000000002d7202 */ /* 0x003fde0000000f00 */
[----:B01----:R-:W-:-:S15]  /*a600*/  MOV R45, R45 ;  /* 0x0000002d002d7202 */ /* 0x003fde0000000f00 */
.L_x_1408:
[----:B01----:R-:W-:-:S15]  /*a610*/  BRA `(.L_x_497) ;  /* 0xfffff89000007947 */ /* 0x003fde000383ffff */
.L_x_498:
[----:B01----:R-:W-:-:S15]  /*a620*/  BSYNC B7 ;  /* 0x0000000000077941 */ /* 0x003fde0003800000 */
.L_x_496:
[----:B01----:R-:W-:-:S15]  /*a630*/  MOV R0, RZ ;  /* 0x000000ff00007202 */ /* 0x003fde0000000f00 */
[----:B01----:R-:W-:-:S15]  /*a640*/  MOV R0, R0 ;  /* 0x0000000000007202 */ /* 0x003fde0000000f00 */
[----:B01----:R-:W-:-:S15]  /*a650*/  MOV R0, R0 ;  /* 0x0000000000007202 */ /* 0x003fde0000000f00 */
.L_x_1414:
[----:B01----:R-:W-:-:S15]  /*a660*/  MOV R39, R0 ;  /* 0x0000000000277202 */ /* 0x003fde0000000f00 */
[----:B01----:R-:W-:-:S15]  /*a670*/  MOV R39, R39 ;  /* 0x0000002700277202 */ /* 0x003fde0000000f00 */
.L_x_1415:
[----:B01----:R-:W-:-:S15]  /*a680*/  BSSY B6, `(.L_x_506) ;  /* 0x0000030000067945 */ /* 0x003fde0003800000 */
[----:B01----:R-:W-:-:S15]  /*a690*/  BRA `(.L_x_507) ;  /* 0x0000000000007947 */ /* 0x003fde0003800000 */
.L_x_507:
[----:B01----:R-:W-:-:S15]  /*a6a0*/  MOV R30, R39 ;  /* 0x00000027001e7202 */ /* 0x003fde0000000f00 */
[----:B01----:R-:W-:-:S15]  /*a6b0*/  MOV R30, R30 ;  /* 0x0000001e001e7202 */ /* 0x003fde0000000f00 */
.L_x_1416:
[----:B01----:R-:W-:-:S15]  /*a6c0*/  ISETP.LT.AND P0, PT, R30, 0x8, PT ;  /* 0x000000081e00780c */ /* 0x003fde0003f01270 */
[----:B01----:R-:W-:-:S15]  /*a6d0*/  PLOP3.LUT P0, PT, P0, PT, PT, 0x8, 0x0 ;  /* 0x000000000000781c */ /* 0x003fde000070e170 */
[----:B01----:R-:W-:-:S15]  /*a6e0*/  @P0 BRA `(.L_x_508) ;  /* 0x0000029000000947 */ /* 0x003fde0003800000 */
[----:B01----:R-:W-:-:S15]  /*a6f0*/  BRA `(.L_x_509) ;  /* 0x0000000000007947 */ /* 0x003fde0003800000 */
.L_x_509:
        /* <DEDUP_REMOVED lines=34> */
.L_x_59:
[----:B01----:R-:W-:-:S15]  /*a920*/  BRA `(.L_x_510) ;  /* 0x0000000000007947 */ /* 0x003fde0003800000 */
.L_x_510:
[----:B01----:R-:W-:-:S15]  /*a930*/  IADD3 R0, R30, 0x1, RZ ;  /* 0x000000011e007810 */ /* 0x003fde0007ffe0ff */
[----:B01----:R-:W-:-:S15]  /*a940*/  MOV R0, R0 ;  /* 0x0000000000007202 */ /* 0x003fde0000000f00 */
.L_x_1417:
[----:B01----:R-:W-:-:S15]  /*a950*/  MOV R39, R0 ;  /* 0x0000000000277202 */ /* 0x003fde0000000f00 */
[----:B01----:R-:W-:-:S15]  /*a960*/  MOV R39, R39 ;  /* 0x0000002700277202 */ /* 0x003fde0000000f00 */
.L_x_1418:
[----:B01----:R-:W-:-:S15]  /*a970*/  BRA `(.L_x_507) ;  /* 0xfffffd2000007947 */ /* 0x003fde000383ffff */
.L_x_508:
[----:B01----:R-:W-:-:S15]  /*a980*/  BSYNC B6 ;  /* 0x0000000000067941 */ /* 0x003fde0003800000 */
.L_x_506:
[----:B01----:R-:W-:-:S15]  /*a990*/  MOV R0, RZ ;  /* 0x000000ff00007202 */ /* 0x003fde0000000f00 */
[----:B01----:R-:W-:-:S15]  /*a9a0*/  MOV R0, R0 ;  /* 0x0000000000007202 */ /* 0x003fde0000000f00 */
[----:B01----:R-:W-:-:S15]  /*a9b0*/  MOV R0, R0 ;  /* 0x0000000000007202 */ /* 0x003fde0000000f00 */
.L_x_1419:
[----:B01----:R-:W-:-:S15]  /*a9c0*/  MOV R38, R0 ;  /* 0x0000000000267202 */ /* 0x003fde0000000f00 */
[----:B01----:R-:W-:-:S15]  /*a9d0*/  MOV R38, R38 ;  /* 0x0000002600267202 */ /* 0x003fde0000000f00 */
.L_x_1420:
[----:B01----:R-:W-:-:S15]  /*a9e0*/  BSSY B7, `(.L_x_511) ;  /* 0x0000185000077945 */ /* 0x003fde0003800000 */
[----:B01----:R-:W-:-:S15]  /*a9f0*/  BRA `(.L_x_512) ;  /* 0x0000000000007947 */ /* 0x003fde0003800000 */
.L_x_512:
[----:B01----:R-:W-:-:S15]  /*aa00*/  MOV R30, R38 ;  /* 0x00000026001e7202 */ /* 0x003fde0000000f00 */
[----:B01----:R-:W-:-:S15]  /*aa10*/  MOV R30, R30 ;  /* 0x0000001e001e7202 */ /* 0x003fde0000000f00 */
.L_x_1421:
[----:B01----:R-:W-:-:S15]  /*aa20*/  ISETP.LT.AND P0, PT, R30, 0x8, PT ;  /* 0x000000081e00780c */ /* 0x003fde0003f01270 */
[----:B01----:R-:W-:-:S15]  /*aa30*/  PLOP3.LUT P0, PT, P0, PT, PT, 0x8, 0x0 ;  /* 0x000000000000781c */ /* 0x003fde000070e170 */
[----:B01----:R-:W-:-:S15]  /*aa40*/  @P0 BRA `(.L_x_513) ;  /* 0x000017e000000947 */ /* 0x003fde0003800000 */
[----:B01----:R-:W-:-:S15]  /*aa50*/  BRA `(.L_x_514) ;  /* 0x0000000000007947 */ /* 0x003fde0003800000 */
.L_x_514:
        /* <DEDUP_REMOVED lines=92> */
.L_x_516:
[----:B01----:R-:W-:-:S15]  /*b020*/  BSYNC B0 ;  /* 0x0000000000007941 */ /* 0x003fde0003800000 */
.L_x_515:
        /* <DEDUP_REMOVED lines=61> */
.L_x_60:
        /* <DEDUP_REMOVED lines=19> */
.L_x_1983:
[----:B01----:R-:W-:-:S15]  /*b530*/  MOV R0, RZ ;  /* 0x000000ff00007202 */ /* 0x003fde0000000f00 */
[----:B01----:R-:W-:-:S15]  /*b540*/  MOV R0, R0 ;  /* 0x0000000000007202 */ /* 0x003fde0000000f00 */
[----:B01----:R-:W-:-:S15]  /*b550*/  MOV R0, R0 ;  /* 0x0000000000007202 */ /* 0x003fde0000000f00 */
.L_x_1424:
[----:B01----:R-:W-:-:S15]  /*b560*/  MOV R37, R0 ;  /* 0x0000000000257202 */ /* 0x003fde0000000f00 */
[----:B01----:R-:W-:-:S15]  /*b570*/  MOV R37, R37 ;  /* 0x0000002500257202 */ /* 0x003fde0000000f00 */
.L_x_1425:
[----:B01----:R-:W-:-:S15]  /*b580*/  BSSY B6, `(.L_x_517) ;  /* 0x00000c4000067945 */ /* 0x003fde0003800000 */
[----:B01----:R-:W-:-:S15]  /*b590*/  BRA `(.L_x_518) ;  /* 0x0000000000007947 */ /* 0x003fde0003800000 */
.L_x_518:
[----:B01----:R-:W-:-:S15]  /*b5a0*/  MOV R36, R37 ;  /* 0x0000002500247202 */ /* 0x003fde0000000f00 */
[----:B01----:R-:W-:-:S15]  /*b5b0*/  MOV R36, R36 ;  /* 0x0000002400247202 */ /* 0x003fde0000000f00 */
.L_x_1426:
[----:B01----:R-:W-:-:S15]  /*b5c0*/  ISETP.LT.AND P0, PT, R36, 0x8, PT ;  /* 0x000000082400780c */ /* 0x003fde0003f01270 */
[----:B01----:R-:W-:-:S15]  /*b5d0*/  PLOP3.LUT P0, PT, P0, PT, PT, 0x8, 0x0 ;  /* 0x000000000000781c */ /* 0x003fde000070e170 */
[----:B01----:R-:W-:-:S15]  /*b5e0*/  @P0 BRA `(.L_x_519) ;  /* 0x00000bd000000947 */ /* 0x003fde0003800000 */
[----:B01----:R-:W-:-:S15]  /*b5f0*/  BRA `(.L_x_520) ;  /* 0x0000000000007947 */ /* 0x003fde0003800000 */
.L_x_520:
        /* <DEDUP_REMOVED lines=63> */
.L_x_522:
[----:B01----:R-:W-:-:S15]  /*b9f0*/  BSYNC B0 ;  /* 0x0000000000007941 */ /* 0x003fde0003800000 */
.L_x_521:
        /* <DEDUP_REMOVED lines=52> */
[----:B01----:R-:W-:-:S15]  /*bd40*/  CALL.ABS.NOINC `(_ZN41_INTERNAL_2148b633_10_fmha_i8_cu_e1def6af6nvcuda4wmma16load_matrix_syncERNS1_8fragmentINS1_8matrix_bELi16ELi16ELi16EaNS1_9row_majorEEEPKaj) ;  /* 0x0000000000007943 */ /* 0x003fde0003c00000 */
.L_x_61:
        /* <DEDUP_REMOVED lines=64> */
[----:B01----:R-:W-:-:S15]  /*c150*/  CALL.ABS.NOINC `(_ZN41_INTERNAL_2148b633_10_fmha_i8_cu_e1def6af6nvcuda4wmma8mma_syncERNS1_8fragmentINS1_11accumulatorELi16ELi16ELi16EivEERKNS2_INS1_8matrix_aELi16ELi16ELi16EaNS1_9row_majorEEERKNS2_INS1_8matrix_bELi16ELi16ELi16EaS7_EERKS4_b) ;  /* 0x0000000000007943 */ /* 0x003fde0003c00000 */
.L_x_62:
[----:B01----:R-:W-:-:S15]  /*c160*/  BRA `(.L_x_523) ;  /* 0x0000000000007947 */ /* 0x003fde0003800000 */
.L_x_523:
[----:B01----:R-:W-:-:S15]  /*c170*/  IADD3 R0, R36, 0x1, RZ ;  /* 0x0000000124007810 */ /* 0x003fde0007ffe0ff */
[----:B01----:R-:W-:-:S15]  /*c180*/  MOV R0, R0 ;  /* 0x0000000000007202 */ /* 0x003fde0000000f00 */
.L_x_1427:
[----:B01----:R-:W-:-:S15]  /*c190*/  MOV R37, R0 ;  /* 0x0000000000257202 */ /* 0x003fde0000000f00 */
[----:B01----:R-:W-:-:S15]  /*c1a0*/  MOV R37, R37 ;  /* 0x0000002500257202 */ /* 0x003fde0000000f00 */
.L_x_1428:
[----:B01----:R-:W-:-:S15]  /*c1b0*/  BRA `(.L_x_518) ;  /* 0xfffff3e000007947 */ /* 0x003fde000383ffff */
.L_x_519:
[----:B01----:R-:W-:-:S15]  /*c1c0*/  BSYNC B6 ;  /* 0x0000000000067941 */ /* 0x003fde0003800000 */
.L_x_517:
[----:B01----:R-:W-:-:S15]  /*c1d0*/  BRA `(.L_x_524) ;  /* 0x0000000000007947 */ /* 0x003fde0003800000 */
.L_x_524:
[----:B01----:R-:W-:-:S15]  /*c1e0*/  IADD3 R0, R30, 0x1, RZ ;  /* 0x000000011e007810 */ /* 0x003fde0007ffe0ff */
[----:B01----:R-:W-:-:S15]  /*c1f0*/  MOV R0, R0 ;  /* 0x0000000000007202 */ /* 0x003fde0000000f00 */
.L_x_1422:
[----:B01----:R-:W-:-:S15]  /*c200*/  MOV R38, R0 ;  /* 0x0000000000267202 */ /* 0x003fde0000000f00 */
[----:B01----:R-:W-:-:S15]  /*c210*/  MOV R38, R38 ;  /* 0x0000002600267202 */ /* 0x003fde0000000f00 */
.L_x_1423:
[----:B01----:R-:W-:-:S15]  /*c220*/  BRA `(.L_x_512) ;  /* 0xffffe7d000007947 */ /* 0x003fde000383ffff */
.L_x_513:
[----:B01----:R-:W-:-:S15]  /*c230*/  BSYNC B7 ;  /* 0x0000000000077941 */ /* 0x003fde0003800000 */
.L_x_511:
[----:B01----:R-:W-:-:S15]  /*c240*/  MOV R4, R78 ;  /* 0x0000004e00047202 */ /* 0x003fde0000000f00 */
[----:B01----:R-:W-:-:S15]  /*c250*/  MOV R5, R53 ;  /* 0x0000003500057202 */ /* 0x003fde0000000f00 */
[----:B01----:R-:W-:-:S15]  /*c260*/  MOV R20, 32@lo((_ZN7gpuImpl6kernel15FMHAInferKernelILi128ELi128ELi256ELi8ELb1EEENSt9enable_ifIXeqT3_Lb1EEvE4typeEPKaS6_S6_S6_Pa11FMHAParamI8 + .L_x_63@srel)) ;  /* 0x0000000000147802 */ /* 0x003fde0000000f00 */
[----:B01----:R-:W-:-:S15]  /*c270*/  MOV R21, 32@hi((_ZN7gpuImpl6kernel15FMHAInferKernelILi128ELi128ELi256ELi8ELb1EEENSt9enable_ifIXeqT3_Lb1EEvE4typeEPKaS6_S6_S6_Pa11FMHAParamI8 + .L_x_63@srel)) ;  /* 0x0000000000157802 */ /* 0x003fde0000000f00 */
[----:B01----:R-:W-:-:S15]  /*c280*/  CALL.ABS.NOINC `(_ZN41_INTERNAL_2148b633_10_fmha_i8_cu_e1def6af3maxEff) ;  /* 0x0000000000007943 */ /* 0x003fde0003c00000 */
.L_x_63:
[----:B01----:R-:W-:-:S15]  /*c290*/  MOV R4, R4 ;  /* 0x0000000400047202 */ /* 0x003fde0000000f00 */
[----:B01----:R-:W-:-:S15]  /*c2a0*/  MOV R70, R4 ;  /* 0x0000000400467202 */ /* 0x003fde0000000f00 */
[----:B01----:R-:W-:-:S15]  /*c2b0*/  FADD R4, R78, -R70 ;  /* 0x800000464e047221 */ /* 0x003fde0000000000 */
[----:B01----:R-:W-:-:S15]  /*c2c0*/  MOV R4, R4 ;  /* 0x0000000400047202 */ /* 0x003fde0000000f00 */
[----:B01----:R-:W-:-:S15]  /*c2d0*/  MOV R20, 32@lo((_ZN7gpuImpl6kernel15FMHAInferKernelILi128ELi128ELi256ELi8ELb1EEENSt9enable_ifIXeqT3_Lb1EEvE4typeEPKaS6_S6_S6_Pa11FMHAParamI8 + .L_x_64@srel)) ;  /* 0x0000000000147802 */ /* 0x003fde0000000f00 */
[----:B01----:R-:W-:-:S15]  /*c2e0*/  MOV R21, 32@hi((_ZN7gpuImpl6kernel15FMHAInferKernelILi128ELi128ELi256ELi8ELb1EEENSt9enable_ifIXeqT3_Lb1EEvE4typeEPKaS6_S6_S6_Pa11FMHAParamI8 + .L_x_64@srel)) ;  /* 0x0000000000157802 */ /* 0x003fde0000000f00 */
[----:B01----:R-:W-:-:S15]  /*c2f0*/  CALL.ABS.NOINC `(__expf) ;  /* 0x0000000000007943 */ /* 0x003fde0003c00000 */
.L_x_64:
[----:B01----:R-:W-:-:S15]  /*c300*/  MOV R4, R4 ;  /* 0x0000000400047202 */ /* 0x003fde0000000f00 */
[----:B01----:R-:W-:-:S15]  /*c310*/  MOV R71, R4 ;  /* 0x0000000400477202 */ /* 0x003fde0000000f00 */
[----:B01----:R-:W-:-:S15]  /*c320*/  FADD R4, R53, -R70 ;  /* 0x8000004635047221 */ /* 0x003fde0000000000 */
[----:B01----:R-:W-:-:S15]  /*c330*/  MOV R4, R4 ;  /* 0x0000000400047202 */ /* 0x003fde0000000f00 */
[----:B01----:R-:W-:-:S15]  /*c340*/  MOV R20, 32@lo((_ZN7gpuImpl6kernel15FMHAInferKernelILi128ELi128ELi256ELi8ELb1EEENSt9enable_ifIXeqT3_Lb1EEvE4typeEPKaS6_S6_S6_Pa11FMHAParamI8 + .L_x_65@srel)) ;  /* 0x0000000000147802 */ /* 0x003fde0000000f00 */
[----:B01----:R-:W-:-:S15]  /*c350*/  MOV R21, 32@hi((_ZN7gpuImpl6kernel15FMHAInferKernelILi128ELi128ELi256ELi8ELb1EEENSt9enable_ifIXeqT3_Lb1EEvE4typeEPKaS6_S6_S6_Pa11FMHAParamI8 + .L_x_65@srel)) ;  /* 0x0000000000157802 */ /* 0x003fde0000000f00 */
[----:B01----:R-:W-:-:S15]  /*c360*/  CALL.ABS.NOINC `(__expf) ;  /* 0x0000000000007943 */ /* 0x003fde0003c00000 */
.L_x_65:
[----:B01----:R-:W-:-:S15]  /*c370*/  MOV R4, R4 ;  /* 0x0000000400047202 */ /* 0x003fde0000000f00 */
[----:B01----:R-:W-:-:S15]  /*c380*/  MOV R76, R4 ;  /* 0x00000004004c7202 */ /* 0x003fde0000000f00 */
[----:B01----:R-:W-:-:S15]  /*c390*/  FMUL R0, R71, R79 ;  /* 0x0000004f47007220 */ /* 0x003fde0000400000 */
[----:B01----:R-:W-:-:S15]  /*c3a0*/  FMUL R3, R76, R46 ;  /* 0x0000002e4c037220 */ /* 0x003fde0000400000 */
[----:B01----:R-:W-:-:S15]  /*c3b0*/  FADD R0, R0, R3 ;  /* 0x0000000300007221 */ /* 0x003fde0000000000 */
[----:B01----:R-:W-:-:S15]  /*c3c0*/  MOV R77, R0 ;  /* 0x00000000004d7202 */ /* 0x003fde0000000f00 */
.L_x_1984:
[----:B01----:R-:W-:-:S15]  /*c3d0*/  MOV R0, RZ ;  /* 0x000000ff00007202 */ /* 0x003fde0000000f00 */
[----:B01----:R-:W-:-:S15]  /*c3e0*/  MOV R0, R0 ;  /* 0x0000000000007202 */ /* 0x003fde0000000f00 */
[----:B01----:R-:W-:-:S15]  /*c3f0*/  MOV R0, R0 ;  /* 0x0000000000007202 */ /* 0x003fde0000000f00 */
.L_x_1429:
[----:B01----:R-:W-:-:S15]  /*c400*/  MOV R30, R0 ;  /* 0x00000000001e7202 */ /* 0x003fde0000000f00 */
[----:B01----:R-:W-:-:S15]  /*c410*/  MOV R30, R30 ;  /* 0x0000001e001e7202 */ /* 0x003fde0000000f00 */
.L_x_1430:
[----:B01----:R-:W-:-:S15]  /*c420*/  BSSY B7, `(.L_x_525) ;  /* 0x000008f000077945 */ /* 0x003fde0003800000 */
[----:B01----:R-:W-:-:S15]  /*c430*/  BRA `(.L_x_526) ;  /* 0x0000000000007947 */ /* 0x003fde0003800000 */
.L_x_526:
[----:B01----:R-:W-:-:S15]  /*c440*/  MOV R36, R30 ;  /* 0x0000001e00247202 */ /* 0x003fde0000000f00 */
[----:B01----:R-:W-:-:S15]  /*c450*/  MOV R36, R36 ;  /* 0x0000002400247202 */ /* 0x003fde0000000f00 */
.L_x_1431:
[----:B01----:R-:W-:-:S15]  /*c460*/  ISETP.LT.AND P0, PT, R36, 0x8, PT ;  /* 0x000000082400780c */ /* 0x003fde0003f01270 */
[----:B01----:R-:W-:-:S15]  /*c470*/  PLOP3.LUT P0, PT, P0, PT, PT, 0x8, 0x0 ;  /* 0x000000000000781c */ /* 0x003fde000070e170 */
[----:B01----:R-:W-:-:S15]  /*c480*/  @P0 BRA `(.L_x_527) ;  /* 0x0000088000000947 */ /* 0x003fde0003800000 */
[----:B01----:R-:W-:-:S15]  /*c490*/  BRA `(.L_x_528) ;  /* 0x0000000000007947 */ /* 0x003fde0003800000 */
.L_x_528:
[----:B01----:R-:W-:-:S15]  /*c4a0*/  MOV R0, RZ ;  /* 0x000000ff00007202 */ /* 0x003fde0000000f00 */
[----:B01----:R-:W-:-:S15]  /*c4b0*/  MOV R0, R0 ;  /* 0x0000000000007202 */ /* 0x003fde0000000f00 */
[----:B01----:R-:W-:-:S15]  /*c4c0*/  MOV R0, R0 ;  /* 0x0000000000007202 */ /* 0x003fde0000000f00 */
.L_x_1434:
[----:B01----:R-:W-:-:S15]  /*c4d0*/  MOV R31, R0 ;  /* 0x00000000001f7202 */ /* 0x003fde0000000f00 */
[----:B01----:R-:W-:-:S15]  /*c4e0*/  MOV R31, R31 ;  /* 0x0000001f001f7202 */ /* 0x003fde0000000f00 */
.L_x_1435:
[----:B01----:R-:W-:-:S15]  /*c4f0*/  BSSY B6, `(.L_x_529) ;  /* 0x000007b000067945 */ /* 0x003fde0003800000 */
[----:B01----:R-:W-:-:S15]  /*c500*/  BRA `(.L_x_530) ;  /* 0x0000000000007947 */ /* 0x003fde0003800000 */
.L_x_530:
[----:B01----:R-:W-:-:S15]  /*c510*/  MOV R30, R31 ;  /* 0x0000001f001e7202 */ /* 0x003fde0000000f00 */
[----:B01----:R-:W-:-:S15]  /*c520*/  MOV R30, R30 ;  /* 0x0000001e001e7202 */ /* 0x003fde0000000f00 */
.L_x_1436:
[----:B01----:R-:W-:-:S15]  /*c530*/  ISETP.LT.AND P0, PT, R30, 0x8, PT ;  /* 0x000000081e00780c */ /* 0x003fde0003f01270 */
[----:B01----:R-:W-:-:S15]  /*c540*/  PLOP3.LUT P0, PT, P0, PT, PT, 0x8, 0x0 ;  /* 0x000000000000781c */ /* 0x003fde000070e170 */
[----:B01----:R-:W-:-:S15]  /*c550*/  @P0 BRA `(.L_x_531) ;  /* 0x0000074000000947 */ /* 0x003fde0003800000 */
[----:B01----:R-:W-:-:S15]  /*c560*/  BRA `(.L_x_532) ;  /* 0x0000000000007947 */ /* 0x003fde0003800000 */
.L_x_532:
[----:B01----:R-:W-:-:S15]  /*c570*/  MOV R4, R77 ;  /* 0x0000004d00047202 */ /* 0x003fde0000000f00 */
[----:B01----:R-:W-:-:S15]  /*c580*/  MOV R20, 32@lo((_ZN7gpuImpl6kernel15FMHAInferKernelILi128ELi128ELi256ELi8ELb1EEENSt9enable_ifIXeqT3_Lb1EEvE4typeEPKaS6_S6_S6_Pa11FMHAParamI8 + .L_x_66@srel)) ;  /* 0x0000000000147802 */ /* 0x003fde0000000f00 */
[----:B01----:R-:W-:-:S15]  /*c590*/  MOV R21, 32@hi((_ZN7gpuImpl6kernel15FMHAInferKernelILi128ELi128ELi256ELi8ELb1EEENSt9enable_ifIXeqT3_Lb1EEvE4typeEPKaS6_S6_S6_Pa11FMHAParamI8 + .L_x_66@srel)) ;  /* 0x0000000000157802 */ /* 0x003fde0000000f00 */
[----:B01----:R-:W-:-:S15]  /*c5a0*/  CALL.ABS.NOINC `(__frcp_rn) ;  /* 0x0000000000007943 */ /* 0x003fde0003c00000 */
.L_x_66:
        /* <DEDUP_REMOVED lines=106> */
.L_x_533:
[----:B01----:R-:W-:-:S15]  /*cc50*/  IADD3 R0, R30, 0x1, RZ ;  /* 0x000000011e007810 */ /* 0x003fde0007ffe0ff */
[----:B01----:R-:W-:-:S15]  /*cc60*/  MOV R0, R0 ;  /* 0x0000000000007202 */ /* 0x003fde0000000f00 */
.L_x_1437:
[----:B01----:R-:W-:-:S15]  /*cc70*/  MOV R31, R0 ;  /* 0x00000000001f7202 */ /* 0x003fde0000000f00 */
[----:B01----:R-:W-:-:S15]  /*cc80*/  MOV R31, R31 ;  /* 0x0000001f001f7202 */ /* 0x003fde0000000f00 */
.L_x_1438:
[----:B01----:R-:W-:-:S15]  /*cc90*/  BRA `(.L_x_530) ;  /* 0xfffff87000007947 */ /* 0x003fde000383ffff */
.L_x_531:
[----:B01----:R-:W-:-:S15]  /*cca0*/  BSYNC B6 ;  /* 0x0000000000067941 */ /* 0x003fde0003800000 */
.L_x_529:
[----:B01----:R-:W-:-:S15]  /*ccb0*/  BRA `(.L_x_534) ;  /* 0x0000000000007947 */ /* 0x003fde0003800000 */
.L_x_534:
[----:B01----:R-:W-:-:S15]  /*ccc0*/  IADD3 R0, R36, 0x1, RZ ;  /* 0x0000000124007810 */ /* 0x003fde0007ffe0ff */
[----:B01----:R-:W-:-:S15]  /*ccd0*/  MOV R0, R0 ;  /* 0x0000000000007202 */ /* 0x003fde0000000f00 */
.L_x_1432:
[----:B01----:R-:W-:-:S15]  /*cce0*/  MOV R30, R0 ;  /* 0x00000000001e7202 */ /* 0x003fde0000000f00 */
[----:B01----:R-:W-:-:S15]  /*ccf0*/  MOV R30, R30 ;  /* 0x0000001e001e7202 */ /* 0x003fde0000000f00 */
.L_x_1433:
[----:B01----:R-:W-:-:S15]  /*cd00*/  BRA `(.L_x_526) ;  /* 0xfffff73000007947 */ /* 0x003fde000383ffff */
.L_x_527:
[----:B01----:R-:W-:-:S15]  /*cd10*/  BSYNC B7 ;  /* 0x0000000000077941 */ /* 0x003fde0003800000 */
.L_x_525:
[----:B01----:R-:W-:-:S15]  /*cd20*/  MOV R0, R77 ;  /* 0x0000004d00007202 */ /* 0x003fde0000000f00 */
[----:B01----:R-:W-:-:S15]  /*cd30*/  MOV R0, R0 ;  /* 0x0000000000007202 */ /* 0x003fde0000000f00 */
.L_x_1344:
[----:B01----:R-:W-:-:S15]  /*cd40*/  MOV R3, R70 ;  /* 0x0000004600037202 */ /* 0x003fde0000000f00 */
[----:B01----:R-:W-:-:S15]  /*cd50*/  MOV R3, R3 ;  /* 0x0000000300037202 */ /* 0x003fde0000000f00 */
.L_x_1339:
[----:B01----:R-:W-:-:S15]  /*cd60*/  BRA `(.L_x_535) ;  /* 0x0000000000007947 */ /* 0x003fde0003800000 */
.L_x_535:
[----:B01----:R-:W-:-:S15]  /*cd70*/  IADD3 R4, R84, 0x80, RZ ;  /* 0x0000008054047810 */ /* 0x003fde0007ffe0ff */
[----:B01----:R-:W-:-:S15]  /*cd80*/  MOV R4, R4 ;  /* 0x0000000400047202 */ /* 0x003fde0000000f00 */
.L_x_1353:
[----:B01----:R-:W-:-:S15]  /*cd90*/  MOV R68, R3 ;  /* 0x0000000300447202 */ /* 0x003fde0000000f00 */
[----:B01----:R-:W-:-:S15]  /*cda0*/  MOV R68, R68 ;  /* 0x0000004400447202 */ /* 0x003fde0000000f00 */
.L_x_1340:
[----:B01----:R-:W-:-:S15]  /*cdb0*/  MOV R63, R0 ;  /* 0x00000000003f7202 */ /* 0x003fde0000000f00 */
[----:B01----:R-:W-:-:S15]  /*cdc0*/  MOV R63, R63 ;  /* 0x0000003f003f7202 */ /* 0x003fde0000000f00 */
.L_x_1345:
[----:B01----:R-:W-:-:S15]  /*cdd0*/  MOV R36, R4 ;  /* 0x0000000400247202 */ /* 0x003fde0000000f00 */
[----:B01----:R-:W-:-:S15]  /*cde0*/  MOV R36, R36 ;  /* 0x0000002400247202 */ /* 0x003fde0000000f00 */
.L_x_1354:
[----:B01----:R-:W-:-:S15]  /*cdf0*/  BRA `(.L_x_450) ;  /* 0xffff902000007947 */ /* 0x003fde000383ffff */
.L_x_451:
[----:B01----:R-:W-:-:S15]  /*ce00*/  BSYNC B8 ;  /* 0x0000000000087941 */ /* 0x003fde0003800000 */
.L_x_449:
        /* <DEDUP_REMOVED lines=21> */
[----:B01----:R-:W-:-:S15]  /*cf60*/  MOV R20, 32@lo((_ZN7gpuImpl6kernel15FMHAInferKernelILi128ELi128ELi256ELi8ELb1EEENSt9enable_ifIXeqT3_Lb1EEvE4typeEPKaS6_S6_S6_Pa11FMHAParamI8 + .L_x_67@srel)) ;  /* 0x0000000000147802 */ /* 0x003fde0000000f00 */
[----:B01----:R-:W-:-:S15]  /*cf70*/  MOV R21, 32@hi((_ZN7gpuImpl6kernel15FMHAInferKernelILi128ELi128ELi256ELi8ELb1EEENSt9enable_ifIXeqT3_Lb1EEvE4typeEPKaS6_S6_S6_Pa11FMHAParamI8 + .L_x_67@srel)) ;  /* 0x0000000000157802 */ /* 0x003fde0000000f00 */
[----:B01----:R-:W-:-:S15]  /*cf80*/  CALL.ABS.NOINC `(__frcp_rn) ;  /* 0x0000000000007943 */ /* 0x003fde0003c00000 */
.L_x_67:
[----:B01----:R-:W-:-:S15]  /*cf90*/  MOV R4, R4 ;  /* 0x0000000400047202 */ /* 0x003fde0000000f00 */
[----:B01----:R-:W-:-:S15]  /*cfa0*/  FMUL R4, R69, R4 ;  /* 0x0000000445047220 */ /* 0x003fde0000400000 */
[----:B01----:R-:W-:-:S15]  /*cfb0*/  MOV R71, R4 ;  /* 0x0000000400477202 */ /* 0x003fde0000000f00 */
.L_x_1985:
[----:B01----:R-:W-:-:S15]  /*cfc0*/  MOV R0, RZ ;  /* 0x000000ff00007202 */ /* 0x003fde0000000f00 */
[----:B01----:R-:W-:-:S15]  /*cfd0*/  MOV R0, R0 ;  /* 0x0000000000007202 */ /* 0x003fde0000000f00 */
[----:B01----:R-:W-:-:S15]  /*cfe0*/  MOV R0, R0 ;  /* 0x0000000000007202 */ /* 0x003fde0000000f00 */
.L_x_1439:
[----:B01----:R-:W-:-:S15]  /*cff0*/  MOV R0, R0 ;  /* 0x0000000000007202 */ /* 0x003fde0000000f00 */
[----:B01----:R-:W-:-:S15]  /*d000*/  MOV R4, R0 ;  /* 0x0000000000047202 */ /* 0x003fde0000000f00 */
.L_x_1440:
[----:B01----:R-:W-:-:S15]  /*d010*/  BSSY B7, `(.L_x_536) ;  /* 0x00001ba000077945 */ /* 0x003fde0003800000 */
[----:B01----:R-:W-:-:S15]  /*d020*/  BRA `(.L_x_537) ;  /* 0x0000000000007947 */ /* 0x003fde0003800000 */
.L_x_537:
[----:B01----:R-:W-:-:S15]  /*d030*/  MOV R70, R4 ;  /* 0x0000000400467202 */ /* 0x003fde0000000f00 */
[----:B01----:R-:W-:-:S15]  /*d040*/  MOV R70, R70 ;  /* 0x0000004600467202 */ /* 0x003fde0000000f00 */
.L_x_1441:
[----:B01----:R-:W-:-:S15]  /*d050*/  ISETP.LT.AND P0, PT, R70, 0x8, PT ;  /* 0x000000084600780c */ /* 0x003fde0003f01270 */
[----:B01----:R-:W-:-:S15]  /*d060*/  PLOP3.LUT P0, PT, P0, PT, PT, 0x8, 0x0 ;  /* 0x000000000000781c */ /* 0x003fde000070e170 */
[----:B01----:R-:W-:-:S15]  /*d070*/  @P0 BRA `(.L_x_538) ;  /* 0x00001b3000000947 */ /* 0x003fde0003800000 */
[----:B01----:R-:W-:-:S15]  /*d080*/  BRA `(.L_x_539) ;  /* 0x0000000000007947 */ /* 0x003fde0003800000 */
.L_x_539:
[----:B01----:R-:W-:-:S15]  /*d090*/  MOV R0, R4 ;  /* 0x0000000400007202 */ /* 0x003fde0000000f00 */
[----:B01----:R-:W-:-:S15]  /*d0a0*/  MOV R3, R5 ;  /* 0x0000000500037202 */ /* 0x003fde0000000f00 */
[----:B01----:R-:W-:-:S15]  /*d0b0*/  MOV R0, RZ ;  /* 0x000000ff00007202 */ /* 0x003fde0000000f00 */
[----:B01----:R-:W-:-:S15]  /*d0c0*/  MOV R0, R0 ;  /* 0x0000000000007202 */ /* 0x003fde0000000f00 */
[----:B01----:R-:W-:-:S15]  /*d0d0*/  MOV R0, R0 ;  /* 0x0000000000007202 */ /* 0x003fde0000000f00 */
.L_x_1444:
[----:B01----:R-:W-:-:S15]  /*d0e0*/  MOV R29, R0 ;  /* 0x00000000001d7202 */ /* 0x003fde0000000f00 */
[----:B01----:R-:W-:-:S15]  /*d0f0*/  MOV R29, R29 ;  /* 0x0000001d001d7202 */ /* 0x003fde0000000f00 */
.L_x_1445:
[----:B01----:R-:W-:-:S15]  /*d100*/  BSSY B6, `(.L_x_540) ;  /* 0x0000065000067945 */ /* 0x003fde0003800000 */
[----:B01----:R-:W-:-:S15]  /*d110*/  BRA `(.L_x_541) ;  /* 0x0000000000007947 */ /* 0x003fde0003800000 */
.L_x_541:
[----:B01----:R-:W-:-:S15]  /*d120*/  MOV R69, R29 ;  /* 0x0000001d00457202 */ /* 0x003fde0000000f00 */
[----:B01----:R-:W-:-:S15]  /*d130*/  MOV R69, R69 ;  /* 0x0000004500457202 */ /* 0x003fde0000000f00 */
.L_x_1446:
[----:B01----:R-:W-:-:S15]  /*d140*/  ISETP.LT.AND P0, PT, R69, 0x8, PT ;  /* 0x000000084500780c */ /* 0x003fde0003f01270 */
[----:B01----:R-:W-:-:S15]  /*d150*/  PLOP3.LUT P0, PT, P0, PT, PT, 0x8, 0x0 ;  /* 0x000000000000781c */ /* 0x003fde000070e170 */
[----:B01----:R-:W-:-:S15]  /*d160*/  @P0 BRA `(.L_x_542) ;  /* 0x000005e000000947 */ /* 0x003fde0003800000 */
[----:B01----:R-:W-:-:S15]  /*d170*/  BRA `(.L_x_543) ;  /* 0x0000000000007947 */ /* 0x003fde0003800000 */
.L_x_543:
        /* <DEDUP_REMOVED lines=37> */
[----:B01----:R-:W-:-:S15]  /*d3d0*/  MOV R20, 32@lo((_ZN7gpuImpl6kernel15FMHAInferKernelILi128ELi128ELi256ELi8ELb1EEENSt9enable_ifIXeqT3_Lb1EEvE4typeEPKaS6_S6_S6_Pa11FMHAParamI8 + .L_x_68@srel)) ;  /* 0x0000000000147802 */ /* 0x003fde0000000f00 */
[----:B01----:R-:W-:-:S15]  /*d3e0*/  MOV R21, 32@hi((_ZN7gpuImpl6kernel15FMHAInferKernelILi128ELi128ELi256ELi8ELb1EEENSt9enable_ifIXeqT3_Lb1EEvE4typeEPKaS6_S6_S6_Pa11FMHAParamI8 + .L_x_68@srel)) ;  /* 0x0000000000157802 */ /* 0x003fde0000000f00 */
[----:B01----:R-:W-:-:S15]  /*d3f0*/  CALL.ABS.NOINC `(_ZN41_INTERNAL_2148b633_10_fmha_i8_cu_e1def6af3minEff) ;  /* 0x0000000000007943 */ /* 0x003fde0003c00000 */
.L_x_68:
[----:B01----:R-:W-:-:S15]  /*d400*/  MOV R4, R4 ;  /* 0x0000000400047202 */ /* 0x003fde0000000f00 */
[----:B01----:R-:W-:-:S15]  /*d410*/  MOV R5, 0xc2fe0000 ;  /* 0xc2fe000000057802 */ /* 0x003fde0000000f00 */
[----:B01----:R-:W-:-:S15]  /*d420*/  MOV R4, R4 ;  /* 0x0000000400047202 */ /* 0x003fde0000000f00 */
[----:B01----:R-:W-:-:S15]  /*d430*/  MOV R5, R5 ;  /* 0x0000000500057202 */ /* 0x003fde0000000f00 */
[----:B01----:R-:W-:-:S15]  /*d440*/  MOV R20, 32@lo((_ZN7gpuImpl6kernel15FMHAInferKernelILi128ELi128ELi256ELi8ELb1EEENSt9enable_ifIXeqT3_Lb1EEvE4typeEPKaS6_S6_S6_Pa11FMHAParamI8 + .L_x_69@srel)) ;  /* 0x0000000000147802 */ /* 0x003fde0000000f00 */
[----:B01----:R-:W-:-:S15]  /*d450*/  MOV R21, 32@hi((_ZN7gpuImpl6kernel15FMHAInferKernelILi128ELi128ELi256ELi8ELb1EEENSt9enable_ifIXeqT3_Lb1EEvE4typeEPKaS6_S6_S6_Pa11FMHAParamI8 + .L_x_69@srel)) ;  /* 0x0000000000157802 */ /* 0x003fde0000000f00 */
[----:B01----:R-:W-:-:S15]  /*d460*/  CALL.ABS.NOINC `(_ZN41_INTERNAL_2148b633_10_fmha_i8_cu_e1def6af3maxEff) ;  /* 0x0000000000007943 */ /* 0x003fde0003c00000 */
.L_x_69:
[----:B01----:R-:W-:-:S15]  /*d470*/  MOV R4, R4 ;  /* 0x0000000400047202 */ /* 0x003fde0000000f00 */
[----:B01----:R-:W-:-:S15]  /*d480*/  MOV R4, R4 ;  /* 0x0000000400047202 */ /* 0x003fde0000000f00 */
[----:B01----:R-:W-:-:S15]  /*d490*/  MOV R20, 32@lo((_ZN7gpuImpl6kernel15FMHAInferKernelILi128ELi128ELi256ELi8ELb1EEENSt9enable_ifIXeqT3_Lb1EEvE4typeEPKaS6_S6_S6_Pa11FMHAParamI8 + .L_x_70@srel)) ;  /* 0x0000000000147802 */ /* 0x003fde0000000f00 */
[----:B01----:R-:W-:-:S15]  /*d4a0*/  MOV R21, 32@hi((_ZN7gpuImpl6kernel15FMHAInferKernelILi128ELi128ELi256ELi8ELb1EEENSt9enable_ifIXeqT3_Lb1EEvE4typeEPKaS6_S6_S6_Pa11FMHAParamI8 + .L_x_70@srel)) ;  /* 0x0000000000157802 */ /* 0x003fde0000000f00 */
[----:B01----:R-:W-:-:S15]  /*d4b0*/  CALL.ABS.NOINC `(__float2int_rn) ;  /* 0x0000000000007943 */ /* 0x003fde0003c00000 */
.L_x_70:
        /* <DEDUP_REMOVED lines=35> */
.L_x_1987:
[----:B01----:R-:W-:-:S15]  /*d6f0*/  BRA `(.L_x_544) ;  /* 0x0000000000007947 */ /* 0x003fde0003800000 */
.L_x_544:
[----:B01----:R-:W-:-:S15]  /*d700*/  IADD3 R0, R69, 0x1, RZ ;  /* 0x0000000145007810 */ /* 0x003fde0007ffe0ff */
[----:B01----:R-:W-:-:S15]  /*d710*/  MOV R0, R0 ;  /* 0x0000000000007202 */ /* 0x003fde0000000f00 */
.L_x_1447:
[----:B01----:R-:W-:-:S15]  /*d720*/  MOV R29, R0 ;  /* 0x00000000001d7202 */ /* 0x003fde0000000f00 */
[----:B01----:R-:W-:-:S15]  /*d730*/  MOV R29, R29 ;  /* 0x0000001d001d7202 */ /* 0x003fde0000000f00 */
.L_x_1448:
[----:B01----:R-:W-:-:S15]  /*d740*/  BRA `(.L_x_541) ;  /* 0xfffff9d000007947 */ /* 0x003fde000383ffff */
.L_x_542:
[----:B01----:R-:W-:-:S15]  /*d750*/  BSYNC B6 ;  /* 0x0000000000067941 */ /* 0x003fde0003800000 */
.L_x_540:
        /* <DEDUP_REMOVED lines=319> */
.L_x_1986:
[----:B01----:R-:W-:-:S15]  /*eb50*/  BRA `(.L_x_545) ;  /* 0x0000000000007947 */ /* 0x003fde0003800000 */
.L_x_545:
[----:B01----:R-:W-:-:S15]  /*eb60*/  IADD3 R0, R70, 0x1, RZ ;  /* 0x0000000146007810 */ /* 0x003fde0007ffe0ff */
[----:B01----:R-:W-:-:S15]  /*eb70*/  MOV R0, R0 ;  /* 0x0000000000007202 */ /* 0x003fde0000000f00 */
.L_x_1442:
[----:B01----:R-:W-:-:S15]  /*eb80*/  MOV R4, R0 ;  /* 0x0000000000047202 */ /* 0x003fde0000000f00 */
[----:B01----:R-:W-:-:S15]  /*eb90*/  MOV R4, R4 ;  /* 0x0000000400047202 */ /* 0x003fde0000000f00 */
.L_x_1443:
[----:B01----:R-:W-:-:S15]  /*eba0*/  BRA `(.L_x_537) ;  /* 0xffffe48000007947 */ /* 0x003fde000383ffff */
.L_x_538:
[----:B01----:R-:W-:-:S15]  /*ebb0*/  BSYNC B7 ;  /* 0x0000000000077941 */ /* 0x003fde0003800000 */
.L_x_536:
[----:B01----:R-:W-:-:S15]  /*ebc0*/  BRA `(.L_x_546) ;  /* 0x0000000000007947 */ /* 0x003fde0003800000 */
.L_x_546:
[----:B01----:R-:W-:-:S15]  /*ebd0*/  IADD3 R0, R92, 0x80, RZ ;  /* 0x000000805c007810 */ /* 0x003fde0007ffe0ff */
[----:B01----:R-:W-:-:S15]  /*ebe0*/  MOV R0, R0 ;  /* 0x0000000000007202 */ /* 0x003fde0000000f00 */
.L_x_1333:
[----:B01----:R-:W-:-:S15]  /*ebf0*/  MOV R3, R0 ;  /* 0x0000000000037202 */ /* 0x003fde0000000f00 */
[----:B01----:R-:W-:-:S15]  /*ec00*/  MOV R3, R3 ;  /* 0x0000000300037202 */ /* 0x003fde0000000f00 */
.L_x_1334:
[----:B01----:R-:W-:-:S15]  /*ec10*/  BRA `(.L_x_441) ;  /* 0xffff6c5000007947 */ /* 0x003fde000383ffff */
.L_x_442:
[----:B01----:R-:W-:-:S15]  /*ec20*/  BSYNC B9 ;  /* 0x0000000000097941 */ /* 0x003fde0003800000 */
.L_x_440:
[----:B------:R-:W-:Y:S06]  /*ec30*/  MEMBAR.SC.VC ;  /* 0x0000000000007992 */ /* 0x000fec0000005000 */
[----:B01----:R-:W-:-:S00]  /*ec40*/  ERRBAR ;  /* 0x00000000000079ab */ /* 0x003fc00000000000 */
[----:B01----:R-:W-:-:S15]  /*ec50*/  EXIT ;  /* 0x000000000000794d */ /* 0x003fde0003800000 */
.L_x_1966:
[----:B01----:R-:W-:-:S15]  /*ec60*/  NOP ;  /* 0x0000000000007918 */ /* 0x003fde0000000000 */
.L_x_547:
        /* <DEDUP_REMOVED lines=9> */
.L_x_1335:


//--------------------- .text._ZN7gpuImpl6kernel15FMHAInferKernelILi128ELi128ELi384ELi8ELb1EEENSt9enable_ifIXeqT3_Lb1EEvE4typeEPKaS6_S6_S6_Pa11FMHAParamI8 --------------------------
	.section	.text._ZN7gpuImpl6kernel15FMHAInferKernelILi128ELi128ELi384ELi8ELb1EEENSt9enable_ifIXeqT3_Lb1EEvE4typeEPKaS6_S6_S6_Pa11FMHAParamI8,"ax",@progbits
	.sectionflags	@"SHF_BARRIERS=1"
	.sectioninfo	@"SHI_REGISTERS=128"
	.align	128
        .global         _ZN7gpuImpl6kernel15FMHAInferKernelILi128ELi128ELi384ELi8ELb1EEENSt9enable_ifIXeqT3_Lb1EEvE4typeEPKaS6_S6_S6_Pa11FMHAParamI8
        .type           _ZN7gpuImpl6kernel15FMHAInferKernelILi128ELi128ELi384ELi8ELb1EEENSt9enable_ifIXeqT3_Lb1EEvE4typeEPKaS6_S6_S6_Pa11FMHAParamI8,@function
        .size           _ZN7gpuImpl6kernel15FMHAInferKernelILi128ELi128ELi384ELi8ELb1EEENSt9enable_ifIXeqT3_Lb1EEvE4typeEPKaS6_S6_S6_Pa11FMHAParamI8,(.L_x_1454 - _ZN7gpuImpl6kernel15FMHAInferKernelILi128ELi128ELi384ELi8ELb1EEENSt9enable_ifIXeqT3_Lb1EEvE4typeEPKaS6_S6_S6_Pa11FMHAParamI8)
        .other          _ZN7gpuImpl6kernel15FMHAInferKernelILi128ELi128ELi384ELi8ELb1EEENSt9enable_ifIXeqT3_Lb1EEvE4typeEPKaS6_S6_S6_Pa11FMHAParamI8,@"STO_CUDA_ENTRY STV_DEFAULT"
_ZN7gpuImpl6kernel15FMHAInferKernelILi128ELi128ELi384ELi8ELb1EEENSt9enable_ifIXeqT3_Lb1EEvE4typeEPKaS6_S6_S6_Pa11FMHAParamI8:
.text._ZN7gpuImpl6kernel15FMHAInferKernelILi128ELi128ELi384ELi8ELb1EEENSt9enable_ifIXeqT3_Lb1EEvE4typeEPKaS6_S6_S6_Pa11FMHAParamI8:
[----:B01----:R-:W-:-:S15]  /*0000*/  MOV R1, c[0x0][0x28] ;  /* 0x00000a0000017a02 */ /* 0x003fde0000000f00 */
[----:B01----:R-:W-:-:S15]  /*0010*/  IADD3 R1, R1, -0x660, RZ ;  /* 0xfffff9a001017810 */ /* 0x003fde0007ffe0ff */
[----:B01----:R1:W0:-:S15]  /*0020*/  S2R R0, SR_LMEMHIOFF ;  /* 0x0000000000007919 */ /* 0x00321e0000003700 */
[----:B01----:R-:W-:-:S15]  /*0030*/  ISETP.GE.U32.AND P0, PT, R1, R0, PT ;  /* 0x000000000100720c */ /* 0x003fde0003f06070 */
[----:B01----:R-:W-:-:S15]  /*0040*/  @P0 BRA `(.L_x_548) ;  /* 0x0000001000000947 */ /* 0x003fde0003800000 */
[----:B01----:R-:W-:-:S15]  /*0050*/  BPT.TRAP 0x1 ;  /* 0x000000040000795c */ /* 0x003fde0000300000 */
.L_x_548:
        /* <DEDUP_REMOVED lines=129> */
.L_x_549:
        /* <DEDUP_REMOVED lines=8> */
.L_x_1992:
[----:B01----:R-:W-:-:S15]  /*08f0*/  MOV R3, R3 ;  /* 0x0000000300037202 */ /* 0x003fde0000000f00 */
[----:B01----:R-:W-:-:S15]  /*0900*/  MOV R6, R3 ;  /* 0x0000000300067202 */ /* 0x003fde0000000f00 */
[----:B01----:R-:W-:-:S15]  /*0910*/  MOV R7, RZ ;  /* 0x000000ff00077202 */ /* 0x003fde0000000f00 */
[----:B01----:R-:W-:-:S15]  /*0920*/  MOV R6, R6 ;  /* 0x0000000600067202 */ /* 0x003fde0000000f00 */
[----:B01----:R-:W-:-:S15]  /*0930*/  MOV R7, R7 ;  /* 0x0000000700077202 */ /* 0x003fde0000000f00 */
[----:B01----:R-:W-:-:S15]  /*0940*/  BRA `(.L_x_550) ;  /* 0x0000000000007947 */ /* 0x003fde0003800000 */
.L_x_550:
[----:B01----:R-:W-:-:S15]  /*0950*/  MOV R0, 0x8c ;  /* 0x0000008c00007802 */ /* 0x003fde0000000f00 */
[----:B01----:R1:W0:-:S15]  /*0960*/  LDC R0, c[0x0][R0] ;  /* 0x0000000000007b82 */ /* 0x00321e0000000800 */
[----:B01----:R-:W-:-:S15]  /*0970*/  MOV R0, R0 ;  /* 0x0000000000007202 */ /* 0x003fde0000000f00 */
[----:B01----:R-:W-:-:S15]  /*0980*/  MOV R0, R0 ;  /* 0x0000000000007202 */ /* 0x003fde0000000f00 */
[----:B01----:R-:W-:-:S15]  /*0990*/  MOV R0, R0 ;  /* 0x0000000000007202 */ /* 0x003fde0000000f00 */
[----:B01----:R-:W-:-:S15]  /*09a0*/  MOV R3, R0 ;  /* 0x0000000000037202 */ /* 0x003fde0000000f00 */
.L_x_1993:
        /* <DEDUP_REMOVED lines=15> */
.L_x_1991:
[----:B01----:R-:W-:-:S15]  /*0aa0*/  MOV R4, R0 ;  /* 0x0000000000047202 */ /* 0x003fde0000000f00 */
[----:B01----:R-:W-:-:S15]  /*0ab0*/  MOV R5, R3 ;  /* 0x0000000300057202 */ /* 0x003fde0000000f00 */
[----:B01----:R-:W-:-:S15]  /*0ac0*/  MOV R4, R4 ;  /* 0x0000000400047202 */ /* 0x003fde0000000f00 */
[----:B01----:R-:W-:-:S15]  /*0ad0*/  MOV R5, R5 ;  /* 0x0000000500057202 */ /* 0x003fde0000000f00 */
[----:B01----:R-:W-:-:S15]  /*0ae0*/  MOV R4, R4 ;  /* 0x0000000400047202 */ /* 0x003fde0000000f00 */
[----:B01----:R-:W-:-:S15]  /*0af0*/  MOV R5, R5 ;  /* 0x0000000500057202 */ /* 0x003fde0000000f00 */
.L_x_1990:
        /* <DEDUP_REMOVED lines=27> */
.L_x_551:
        /* <DEDUP_REMOVED lines=13> */
[----:B01----:R-:W-:-:S15]  /*0d80*/  MOV R20, 32@lo((_ZN7gpuImpl6kernel15FMHAInferKernelILi128ELi128ELi384ELi8ELb1EEENSt9enable_ifIXeqT3_Lb1EEvE4typeEPKaS6_S6_S6_Pa11FMHAParamI8 + .L_x_71@srel)) ;  /* 0x0000000000147802 */ /* 0x003fde0000000f00 */
[----:B01----:R-:W-:-:S15]  /*0d90*/  MOV R21, 32@hi((_ZN7gpuImpl6kernel15FMHAInferKernelILi128ELi128ELi384ELi8ELb1EEENSt9enable_ifIXeqT3_Lb1EEvE4typeEPKaS6_S6_S6_Pa11FMHAParamI8 + .L_x_71@srel)) ;  /* 0x0000000000157802 */ /* 0x003fde0000000f00 */
[----:B01----:R-:W-:-:S15]  /*0da0*/  CALL.ABS.NOINC `(_ZN18cooperative_groups4__v117thread_group_baseILj3EEC2Ev) ;  /* 0x0000000000007943 */ /* 0x003fde0003c00000 */
.L_x_71:
        /* <DEDUP_REMOVED lines=23> */
.L_x_1994:
        /* <DEDUP_REMOVED lines=22> */
.L_x_1989:
        /* <DEDUP_REMOVED lines=34> */
.L_x_552:
        /* <DEDUP_REMOVED lines=15> */
[----:B01----:R-:W-:-:S15]  /*1390*/  CALL.ABS.NOINC `(_ZN18cooperative_groups4__v117thread_group_baseILj4EEC2Ev) ;  /* 0x0000000000007943 */ /* 0x003fde0003c00000 */
.L_x_72:
        /* <DEDUP_REMOVED lines=22> */
.L_x_1995:
        /* <DEDUP_REMOVED lines=34> */
.L_x_553:
        /* <DEDUP_REMOVED lines=36> */
.L_x_554:
        /* <DEDUP_REMOVED lines=26> */
[----:B01----:R-:W-:-:S15]  /*1b00*/  MOV R20, 32@lo((_ZN7gpuImpl6kernel15FMHAInferKernelILi128ELi128ELi384ELi8ELb1EEENSt9enable_ifIXeqT3_Lb1EEvE4typeEPKaS6_S6_S6_Pa11FMHAParamI8 + .L_x_73@srel)) ;  /* 0x0000000000147802 */ /* 0x003fde0000000f00 */
[----:B01----:R-:W-:-:S15]  /*1b10*/  MOV R21, 32@hi((_ZN7gpuImpl6kernel15FMHAInferKernelILi128ELi128ELi384ELi8ELb1EEENSt9enable_ifIXeqT3_Lb1EEvE4typeEPKaS6_S6_S6_Pa11FMHAParamI8 + .L_x_73@srel)) ;  /* 0x0000000000157802 */ /* 0x003fde0000000f00 */
[----:B01----:R-:W-:-:S15]  /*1b20*/  CALL.ABS.NOINC `(_ZN18cooperative_groups4__v117thread_block_tileILj32ENS0_12thread_blockEEC2ERKS2_) ;  /* 0x0000000000007943 */ /* 0x003fde0003c00000 */
.L_x_73:
        /* <DEDUP_REMOVED lines=15> */
.L_x_1996:
[----:B01----:R-:W-:-:S15]  /*1c20*/  BRA `(.L_x_555) ;  /* 0x0000000000007947 */ /* 0x003fde0003800000 */
.L_x_555:
        /* <DEDUP_REMOVED lines=36> */
.L_x_556:
        /* <DEDUP_REMOVED lines=28> */
[----:B01----:R-:W-:-:S15]  /*2030*/  CALL.ABS.NOINC `(_ZN18cooperative_groups4__v17details22thread_block_tile_implILj32EvLb0EEC2ILj32ENS0_12thread_blockELb0EEERKNS2_IXT_ET0_XT1_EEE) ;  /* 0x0000000000007943 */ /* 0x003fde0003c00000 */
.L_x_74:
        /* <DEDUP_REMOVED lines=18> */
.L_x_559:
[----:B01----:R-:W-:-:S15]  /*2160*/  BRA `(.L_x_558) ;  /* 0x0000000000007947 */ /* 0x003fde0003800000 */
.L_x_558:
[----:B01----:R-:W-:-:S15]  /*2170*/  BSYNC B0 ;  /* 0x0000000000007941 */ /* 0x003fde0003800000 */
.L_x_557:
        /* <DEDUP_REMOVED lines=22> */
.L_x_1997:
        /* <DEDUP_REMOVED lines=29> */
.L_x_1998:
        /* <DEDUP_REMOVED lines=16> */
.L_x_560:
        /* <DEDUP_REMOVED lines=18> */
.L_x_563:
[----:B01----:R-:W-:-:S15]  /*26d0*/  BRA `(.L_x_562) ;  /* 0x0000000000007947 */ /* 0x003fde0003800000 */
.L_x_562:
[----:B01----:R-:W-:-:S15]  /*26e0*/  BSYNC B0 ;  /* 0x0000000000007941 */ /* 0x003fde0003800000 */
.L_x_561:
        /* <DEDUP_REMOVED lines=22> */
.L_x_1999:
[----:B01----:R-:W-:-:S15]  /*2850*/  MOV R4, R4 ;  /* 0x0000000400047202 */ /* 0x003fde0000000f00 */
[----:B01----:R-:W-:-:S15]  /*2860*/  MOV R100, R4 ;  /* 0x0000000400647202 */ /* 0x003fde0000000f00 */
[----:B01----:R-:W-:-:S15]  /*2870*/  BRA `(.L_x_564) ;  /* 0x0000000000007947 */ /* 0x003fde0003800000 */
.L_x_564:
        /* <DEDUP_REMOVED lines=67> */
[----:B01----:R-:W-:-:S15]  /*2cb0*/  MOV R20, 32@lo((_ZN7gpuImpl6kernel15FMHAInferKernelILi128ELi128ELi384ELi8ELb1EEENSt9enable_ifIXeqT3_Lb1EEvE4typeEPKaS6_S6_S6_Pa11FMHAParamI8 + .L_x_75@srel)) ;  /* 0x0000000000147802 */ /* 0x003fde0000000f00 */
[----:B01----:R-:W-:-:S15]  /*2cc0*/  MOV R21, 32@hi((_ZN7gpuImpl6kernel15FMHAInferKernelILi128ELi128ELi384ELi8ELb1EEENSt9enable_ifIXeqT3_Lb1EEvE4typeEPKaS6_S6_S6_Pa11FMHAParamI8 + .L_x_75@srel)) ;  /* 0x0000000000157802 */ /* 0x003fde0000000f00 */
[----:B01----:R-:W-:-:S15]  /*2cd0*/  CALL.ABS.NOINC `(_ZN4dim3C1E5uint3) ;  /* 0x0000000000007943 */ /* 0x003fde0003c00000 */
.L_x_75:
        /* <DEDUP_REMOVED lines=139> */
.L_x_565:
        /* <DEDUP_REMOVED lines=60> */
.L_x_2002:
[----:B01----:R-:W-:-:S15]  /*3950*/  MOV R0, R0 ;  /* 0x0000000000007202 */ /* 0x003fde0000000f00 */
[----:B01----:R-:W-:-:S15]  /*3960*/  MOV R0, R0 ;  /* 0x0000000000007202 */ /* 0x003fde0000000f00 */
.L_x_2001:
[----:B01----:R-:W-:-:S15]  /*3970*/  LOP3.LUT R0, R0, 0x1f, RZ, 0xc0, !PT ;  /* 0x0000001f00007812 */ /* 0x003fde00078ec0ff */
[----:B01----:R-:W-:-:S15]  /*3980*/  MOV R0, R0 ;  /* 0x0000000000007202 */ /* 0x003fde0000000f00 */
.L_x_2000:
        /* <DEDUP_REMOVED lines=47> */
.L_x_567:
[----:B01----:R-:W-:-:S15]  /*3c80*/  BSYNC B0 ;  /* 0x0000000000007941 */ /* 0x003fde0003800000 */
.L_x_566:
        /* <DEDUP_REMOVED lines=59> */
.L_x_569:
[----:B01----:R-:W-:-:S15]  /*4040*/  BSYNC B0 ;  /* 0x0000000000007941 */ /* 0x003fde0003800000 */
.L_x_568:
        /* <DEDUP_REMOVED lines=59> */
.L_x_571:
[----:B01----:R-:W-:-:S15]  /*4400*/  BSYNC B0 ;  /* 0x0000000000007941 */ /* 0x003fde0003800000 */
.L_x_570:
        /* <DEDUP_REMOVED lines=55> */
.L_x_573:
[----:B01----:R-:W-:-:S15]  /*4780*/  BSYNC B0 ;  /* 0x0000000000007941 */ /* 0x003fde0003800000 */
.L_x_572:
        /* <DEDUP_REMOVED lines=55> */
.L_x_575:
[----:B01----:R-:W-:-:S15]  /*4b00*/  BSYNC B0 ;  /* 0x0000000000007941 */ /* 0x003fde0003800000 */
.L_x_574:
        /* <DEDUP_REMOVED lines=58> */
.L_x_577:
[----:B01----:R-:W-:-:S15]  /*4eb0*/  BSYNC B0 ;  /* 0x0000000000007941 */ /* 0x003fde0003800000 */
.L_x_576:
        /* <DEDUP_REMOVED lines=55> */
.L_x_579:
[----:B01----:R-:W-:-:S15]  /*5230*/  MOV R4, R4 ;  /* 0x0000000400047202 */ /* 0x003fde0000000f00 */
[----:B01----:R-:W-:-:S15]  /*5240*/  MOV R5, R3 ;  /* 0x0000000300057202 */ /* 0x003fde0000000f00 */
[----:B01----:R-:W-:-:S15]  /*5250*/  MOV R4, R4 ;  /* 0x0000000400047202 */ /* 0x003fde0000000f00 */
[----:B01----:R-:W-:-:S15]  /*5260*/  MOV R5, R5 ;  /* 0x0000000500057202 */ /* 0x003fde0000000f00 */
[----:B01----:R-:W-:-:S15]  /*5270*/  MOV R20, 32@lo((_ZN7gpuImpl6kernel15FMHAInferKernelILi128ELi128ELi384ELi8ELb1EEENSt9enable_ifIXeqT3_Lb1EEvE4typeEPKaS6_S6_S6_Pa11FMHAParamI8 + .L_x_76@srel)) ;  /* 0x0000000000147802 */ /* 0x003fde0000000f00 */
[----:B01----:R-:W-:-:S15]  /*5280*/  MOV R21, 32@hi((_ZN7gpuImpl6kernel15FMHAInferKernelILi128ELi128ELi384ELi8ELb1EEENSt9enable_ifIXeqT3_Lb1EEvE4typeEPKaS6_S6_S6_Pa11FMHAParamI8 + .L_x_76@srel)) ;  /* 0x0000000000157802 */ /* 0x003fde0000000f00 */
[----:B01----:R-:W-:-:S15]  /*5290*/  CALL.ABS.NOINC `(__cuda_sm3x_div_rn_noftz_f32_slowpath) ;  /* 0x0000000000007943 */ /* 0x003fde0003c00000 */
.L_x_76:
[----:B01----:R-:W-:-:S15]  /*52a0*/  MOV R4, R4 ;  /* 0x0000000400047202 */ /* 0x003fde0000000f00 */
[----:B01----:R-:W-:-:S15]  /*52b0*/  MOV R4, R4 ;  /* 0x0000000400047202 */ /* 0x003fde0000000f00 */
[----:B01----:R-:W-:-:S15]  /*52c0*/  MOV R5, R4 ;  /* 0x0000000400057202 */ /* 0x003fde0000000f00 */
.L_x_580:
[----:B01----:R-:W-:-:S15]  /*52d0*/  BSYNC B6 ;  /* 0x0000000000067941 */ /* 0x003fde0003800000 */
.L_x_578:
        /* <DEDUP_REMOVED lines=82> */
.L_x_2003:
[----:B01----:R-:W-:-:S15]  /*5800*/  MOV R0, RZ ;  /* 0x000000ff00007202 */ /* 0x003fde0000000f00 */
[----:B01----:R-:W-:-:S15]  /*5810*/  MOV R0, R0 ;  /* 0x0000000000007202 */ /* 0x003fde0000000f00 */
[----:B01----:R-:W-:-:S15]  /*5820*/  MOV R0, R0 ;  /* 0x0000000000007202 */ /* 0x003fde0000000f00 */
.L_x_1449:
[----:B01----:R-:W-:-:S15]  /*5830*/  MOV R0, R0 ;  /* 0x0000000000007202 */ /* 0x003fde0000000f00 */
[----:B01----:R-:W-:-:S15]  /*5840*/  MOV R3, R0 ;  /* 0x0000000000037202 */ /* 0x003fde0000000f00 */
.L_x_1450:
[----:B01----:R-:W-:-:S15]  /*5850*/  BSSY B9, `(.L_x_581) ;  /* 0x000093d000097945 */ /* 0x003fde0003800000 */
[----:B01----:R-:W-:-:S15]  /*5860*/  BRA `(.L_x_582) ;  /* 0x0000000000007947 */ /* 0x003fde0003800000 */
.L_x_582:
[----:B01----:R-:W-:-:S15]  /*5870*/  MOV R92, R3 ;  /* 0x00000003005c7202 */ /* 0x003fde0000000f00 */
[----:B01----:R-:W-:-:S15]  /*5880*/  MOV R92, R92 ;  /* 0x0000005c005c7202 */ /* 0x003fde0000000f00 */
.L_x_1451:
[----:B01----:R-:W-:-:S15]  /*5890*/  ISETP.LT.AND P0, PT, R92, 0x180, PT ;  /* 0x000001805c00780c */ /* 0x003fde0003f01270 */
[----:B01----:R-:W-:-:S15]  /*58a0*/  PLOP3.LUT P0, PT, P0, PT, PT, 0x8, 0x0 ;  /* 0x000000000000781c */ /* 0x003fde000070e170 */
[----:B01----:R-:W-:-:S15]  /*58b0*/  @P0 BRA `(.L_x_583) ;  /* 0x0000936000000947 */ /* 0x003fde0003800000 */
[----:B01----:R-:W-:-:S15]  /*58c0*/  BRA `(.L_x_584) ;  /* 0x0000000000007947 */ /* 0x003fde0003800000 */
.L_x_584:
[----:B01----:R-:W-:-:S15]  /*58d0*/  IMAD R0, R93, R95, RZ ;  /* 0x0000005f5d007224 */ /* 0x003fde00078e02ff */
[----:B01----:R-:W-:-:S15]  /*58e0*/  IADD3 R0, R0, R94, RZ ;  /* 0x0000005e00007210 */ /* 0x003fde0007ffe0ff */
[----:B01----:R-:W-:-:S15]  /*58f0*/  IMAD R0, R0, 0x180, RZ ;  /* 0x0000018000007824 */ /* 0x003fde00078e02ff */
[----:B01----:R-:W-:-:S15]  /*5900*/  IMAD.SHL R0, R0, 0x80, RZ ;  /* 0x0000008000007824 */ /* 0x003fde00078e02ff */
[----:B01----:R-:W-:-:S15]  /*5910*/  IMAD.SHL R3, R92, 0x80, RZ ;  /* 0x000000805c037824 */ /* 0x003fde00078e02ff */
[----:B01----:R-:W-:-:S15]  /*5920*/  IADD3 R0, R0, R3, RZ ;  /* 0x0000000300007210 */ /* 0x003fde0007ffe0ff */
[----:B01----:R-:W-:-:S15]  /*5930*/  MOV R86, R0 ;  /* 0x0000000000567202 */ /* 0x003fde0000000f00 */
[----:B01----:R-:W-:-:S15]  /*5940*/  IMAD R0, R93, R95, RZ ;  /* 0x0000005f5d007224 */ /* 0x003fde00078e02ff */
[----:B01----:R-:W-:-:S15]  /*5950*/  IADD3 R0, R0, R94, RZ ;  /* 0x0000005e00007210 */ /* 0x003fde0007ffe0ff */
[----:B01----:R-:W-:-:S15]  /*5960*/  IMAD R0, R0, 0x180, RZ ;  /* 0x0000018000007824 */ /* 0x003fde00078e02ff */
[----:B01----:R-:W-:-:S15]  /*5970*/  IMAD.SHL R0, R0, 0x80, RZ ;  /* 0x0000008000007824 */ /* 0x003fde00078e02ff */
[----:B01----:R-:W-:-:S15]  /*5980*/  IMAD.SHL R3, R92, 0x80, RZ ;  /* 0x000000805c037824 */ /* 0x003fde00078e02ff */
[----:B01----:R-:W-:-:S15]  /*5990*/  IADD3 R0, R0, R3, RZ ;  /* 0x0000000300007210 */ /* 0x003fde0007ffe0ff */
[----:B01----:R-:W-:-:S15]  /*59a0*/  MOV R87, R0 ;  /* 0x0000000000577202 */ /* 0x003fde0000000f00 */
[----:B01----:R-:W-:-:S15]  /*59b0*/  MOV R0, 0xff800000 ;  /* 0xff80000000007802 */ /* 0x003fde0000000f00 */
[----:B01----:R-:W-:-:S15]  /*59c0*/  MOV R0, R0 ;  /* 0x0000000000007202 */ /* 0x003fde0000000f00 */
[----:B01----:R-:W-:-:S15]  /*59d0*/  MOV R63, R0 ;  /* 0x00000000003f7202 */ /* 0x003fde0000000f00 */
.L_x_1455:
[----:B01----:R-:W-:-:S15]  /*59e0*/  MOV R0, RZ ;  /* 0x000000ff00007202 */ /* 0x003fde0000000f00 */
[----:B01----:R-:W-:-:S15]  /*59f0*/  MOV R0, R0 ;  /* 0x0000000000007202 */ /* 0x003fde0000000f00 */
[----:B01----:R-:W-:-:S15]  /*5a00*/  MOV R36, R0 ;  /* 0x0000000000247202 */ /* 0x003fde0000000f00 */
.L_x_1460:
[----:B01----:R-:W-:-:S15]  /*5a10*/  MOV R0, RZ ;  /* 0x000000ff00007202 */ /* 0x003fde0000000f00 */
[----:B01----:R-:W-:-:S15]  /*5a20*/  MOV R0, R0 ;  /* 0x0000000000007202 */ /* 0x003fde0000000f00 */
[----:B01----:R-:W-:-:S15]  /*5a30*/  MOV R0, R0 ;  /* 0x0000000000007202 */ /* 0x003fde0000000f00 */
.L_x_1465:
[----:B01----:R-:W-:-:S15]  /*5a40*/  MOV R85, R0 ;  /* 0x0000000000557202 */ /* 0x003fde0000000f00 */
[----:B01----:R-:W-:-:S15]  /*5a50*/  MOV R85, R85 ;  /* 0x0000005500557202 */ /* 0x003fde0000000f00 */
.L_x_1466:
[----:B01----:R-:W-:-:S15]  /*5a60*/  BSSY B6, `(.L_x_585) ;  /* 0x0000030000067945 */ /* 0x003fde0003800000 */
[----:B01----:R-:W-:-:S15]  /*5a70*/  BRA `(.L_x_586) ;  /* 0x0000000000007947 */ /* 0x003fde0003800000 */
.L_x_586:
[----:B01----:R-:W-:-:S15]  /*5a80*/  MOV R68, R85 ;  /* 0x0000005500447202 */ /* 0x003fde0000000f00 */
[----:B01----:R-:W-:-:S15]  /*5a90*/  MOV R68, R68 ;  /* 0x0000004400447202 */ /* 0x003fde0000000f00 */
.L_x_1467:
[----:B01----:R-:W-:-:S15]  /*5aa0*/  ISETP.LT.AND P0, PT, R68, 0x8, PT ;  /* 0x000000084400780c */ /* 0x003fde0003f01270 */
[----:B01----:R-:W-:-:S15]  /*5ab0*/  PLOP3.LUT P0, PT, P0, PT, PT, 0x8, 0x0 ;  /* 0x000000000000781c */ /* 0x003fde000070e170 */
[----:B01----:R-:W-:-:S15]  /*5ac0*/  @P0 BRA `(.L_x_587) ;  /* 0x0000029000000947 */ /* 0x003fde0003800000 */
[----:B01----:R-:W-:-:S15]  /*5ad0*/  BRA `(.L_x_588) ;  /* 0x0000000000007947 */ /* 0x003fde0003800000 */
.L_x_588:
        /* <DEDUP_REMOVED lines=31> */
[----:B01----:R-:W-:-:S15]  /*5cd0*/  MOV R20, 32@lo((_ZN7gpuImpl6kernel15FMHAInferKernelILi128ELi128ELi384ELi8ELb1EEENSt9enable_ifIXeqT3_Lb1EEvE4typeEPKaS6_S6_S6_Pa11FMHAParamI8 + .L_x_77@srel)) ;  /* 0x0000000000147802 */ /* 0x003fde0000000f00 */
[----:B01----:R-:W-:-:S15]  /*5ce0*/  MOV R21, 32@hi((_ZN7gpuImpl6kernel15FMHAInferKernelILi128ELi128ELi384ELi8ELb1EEENSt9enable_ifIXeqT3_Lb1EEvE4typeEPKaS6_S6_S6_Pa11FMHAParamI8 + .L_x_77@srel)) ;  /* 0x0000000000157802 */ /* 0x003fde0000000f00 */
[----:B01----:R-:W-:-:S15]  /*5cf0*/  CALL.ABS.NOINC `(_ZN41_INTERNAL_2148b633_10_fmha_i8_cu_e1def6af6nvcuda4wmma13fill_fragmentIfLi8ELi8EEEvRNS1_11__frag_baseIT_XT0_EXT1_EEERKNS1_13helper_traitsIS4_E18fill_argument_typeE) ;  /* 0x0000000000007943 */ /* 0x003fde0003c00000 */
.L_x_77:
[----:B01----:R-:W-:-:S15]  /*5d00*/  BRA `(.L_x_589) ;  /* 0x0000000000007947 */ /* 0x003fde0003800000 */
.L_x_589:
[----:B01----:R-:W-:-:S15]  /*5d10*/  IADD3 R0, R68, 0x1, RZ ;  /* 0x0000000144007810 */ /* 0x003fde0007ffe0ff */
[----:B01----:R-:W-:-:S15]  /*5d20*/  MOV R0, R0 ;  /* 0x0000000000007202 */ /* 0x003fde0000000f00 */
.L_x_1468:
[----:B01----:R-:W-:-:S15]  /*5d30*/  MOV R85, R0 ;  /* 0x0000000000557202 */ /* 0x003fde0000000f00 */
[----:B01----:R-:W-:-:S15]  /*5d40*/  MOV R85, R85 ;  /* 0x0000005500557202 */ /* 0x003fde0000000f00 */
.L_x_1469:
[----:B01----:R-:W-:-:S15]  /*5d50*/  BRA `(.L_x_586) ;  /* 0xfffffd2000007947 */ /* 0x003fde000383ffff */
.L_x_587:
[----:B01----:R-:W-:-:S15]  /*5d60*/  BSYNC B6 ;  /* 0x0000000000067941 */ /* 0x003fde0003800000 */
.L_x_585:
[----:B01----:R-:W-:-:S15]  /*5d70*/  MOV R0, RZ ;  /* 0x000000ff00007202 */ /* 0x003fde0000000f00 */
[----:B01----:R-:W-:-:S15]  /*5d80*/  MOV R0, R0 ;  /* 0x0000000000007202 */ /* 0x003fde0000000f00 */
[----:B01----:R-:W-:-:S15]  /*5d90*/  MOV R0, R0 ;  /* 0x0000000000007202 */ /* 0x003fde0000000f00 */
.L_x_1470:
[----:B01----:R-:W-:-:S15]  /*5da0*/  MOV R68, R63 ;  /* 0x0000003f00447202 */ /* 0x003fde0000000f00 */
[----:B01----:R-:W-:-:S15]  /*5db0*/  MOV R68, R68 ;  /* 0x0000004400447202 */ /* 0x003fde0000000f00 */
.L_x_1456:
[----:B01----:R-:W-:-:S15]  /*5dc0*/  MOV R63, R36 ;  /* 0x00000024003f7202 */ /* 0x003fde0000000f00 */
[----:B01----:R-:W-:-:S15]  /*5dd0*/  MOV R63, R63 ;  /* 0x0000003f003f7202 */ /* 0x003fde0000000f00 */
.L_x_1461:
[----:B01----:R-:W-:-:S15]  /*5de0*/  MOV R36, R0 ;  /* 0x0000000000247202 */ /* 0x003fde0000000f00 */
[----:B01----:R-:W-:-:S15]  /*5df0*/  MOV R36, R36 ;  /* 0x0000002400247202 */ /* 0x003fde0000000f00 */
.L_x_1471:
[----:B01----:R-:W-:-:S15]  /*5e00*/  BSSY B8, `(.L_x_590) ;  /* 0x0000700000087945 */ /* 0x003fde0003800000 */
[----:B01----:R-:W-:-:S15]  /*5e10*/  BRA `(.L_x_591) ;  /* 0x0000000000007947 */ /* 0x003fde0003800000 */
.L_x_591:
[----:B01----:R-:W-:-:S15]  /*5e20*/  MOV R84, R36 ;  /* 0x0000002400547202 */ /* 0x003fde0000000f00 */
[----:B01----:R-:W-:-:S15]  /*5e30*/  MOV R79, R63 ;  /* 0x0000003f004f7202 */ /* 0x003fde0000000f00 */
[----:B01----:R-:W-:-:S15]  /*5e40*/  MOV R78, R68 ;  /* 0x00000044004e7202 */ /* 0x003fde0000000f00 */
[----:B01----:R-:W-:-:S15]  /*5e50*/  MOV R84, R84 ;  /* 0x0000005400547202 */ /* 0x003fde0000000f00 */
[----:B01----:R-:W-:-:S15]  /*5e60*/  MOV R79, R79 ;  /* 0x0000004f004f7202 */ /* 0x003fde0000000f00 */
[----:B01----:R-:W-:-:S15]  /*5e70*/  MOV R78, R78 ;  /* 0x0000004e004e7202 */ /* 0x003fde0000000f00 */
.L_x_1462:
[----:B01----:R-:W-:-:S15]  /*5e80*/  ISETP.LT.AND P0, PT, R84, 0x180, PT ;  /* 0x000001805400780c */ /* 0x003fde0003f01270 */
[----:B01----:R-:W-:-:S15]  /*5e90*/  PLOP3.LUT P0, PT, P0, PT, PT, 0x80, 0x0 ;  /* 0x000000000000781c */ /* 0x003fde000070f070 */
.L_x_1457:
[----:B01----:R-:W-:-:S15]  /*5ea0*/  PLOP3.LUT P0, PT, P0, PT, PT, 0x8, 0x0 ;  /* 0x000000000000781c */ /* 0x003fde000070e170 */
[----:B01----:R-:W-:-:S15]  /*5eb0*/  @P0 BRA `(.L_x_592) ;  /* 0x00006f4000000947 */ /* 0x003fde0003800000 */
[----:B01----:R-:W-:-:S15]  /*5ec0*/  BRA `(.L_x_593) ;  /* 0x0000000000007947 */ /* 0x003fde0003800000 */
.L_x_593:
        /* <DEDUP_REMOVED lines=14> */
[----:B01----:R-:W-:-:S15]  /*5fb0*/  IMAD R0, R93, 0x180, RZ ;  /* 0x000001805d007824 */ /* 0x003fde00078e02ff */
[----:B01----:R-:W-:-:S15]  /*5fc0*/  IADD3 R0, R0, R84, RZ ;  /* 0x0000005400007210 */ /* 0x003fde0007ffe0ff */
[----:B01----:R-:W-:-:S15]  /*5fd0*/  MOV R0, R0 ;  /* 0x0000000000007202 */ /* 0x003fde0000000f00 */
[----:B01----:R-:W-:-:S15]  /*5fe0*/  MOV R69, R0 ;  /* 0x0000000000457202 */ /* 0x003fde0000000f00 */
[----:B01----:R-:W-:-:S15]  /*5ff0*/  MOV R0, 0xff800000 ;  /* 0xff80000000007802 */ /* 0x003fde0000000f00 */
[----:B01----:R-:W-:-:S15]  /*6000*/  MOV R0, R0 ;  /* 0x0000000000007202 */ /* 0x003fde0000000f00 */
[----:B01----:R-:W-:-:S15]  /*6010*/  MOV R38, R0 ;  /* 0x0000000000267202 */ /* 0x003fde0000000f00 */
.L_x_1474:
[----:B01----:R-:W-:-:S15]  /*6020*/  MOV R0, RZ ;  /* 0x000000ff00007202 */ /* 0x003fde0000000f00 */
[----:B01----:R-:W-:-:S15]  /*6030*/  MOV R0, R0 ;  /* 0x0000000000007202 */ /* 0x003fde0000000f00 */
[----:B01----:R-:W-:-:S15]  /*6040*/  MOV R30, R0 ;  /* 0x00000000001e7202 */ /* 0x003fde0000000f00 */
.L_x_1483:
[----:B01----:R-:W-:-:S15]  /*6050*/  MOV R0, RZ ;  /* 0x000000ff00007202 */ /* 0x003fde0000000f00 */
[----:B01----:R-:W-:-:S15]  /*6060*/  MOV R0, R0 ;  /* 0x0000000000007202 */ /* 0x003fde0000000f00 */
[----:B01----:R-:W-:-:S15]  /*6070*/  MOV R0, R0 ;  /* 0x0000000000007202 */ /* 0x003fde0000000f00 */
.L_x_1492:
[----:B01----:R-:W-:-:S15]  /*6080*/  MOV R62, R0 ;  /* 0x00000000003e7202 */ /* 0x003fde0000000f00 */
[----:B01----:R-:W-:-:S15]  /*6090*/  MOV R62, R62 ;  /* 0x0000003e003e7202 */ /* 0x003fde0000000f00 */
.L_x_1493:
[----:B01----:R-:W-:-:S15]  /*60a0*/  BSSY B6, `(.L_x_594) ;  /* 0x0000030000067945 */ /* 0x003fde0003800000 */
[----:B01----:R-:W-:-:S15]  /*60b0*/  BRA `(.L_x_595) ;  /* 0x0000000000007947 */ /* 0x003fde0003800000 */
.L_x_595:
[----:B01----:R-:W-:-:S15]  /*60c0*/  MOV R36, R62 ;  /* 0x0000003e00247202 */ /* 0x003fde0000000f00 */
[----:B01----:R-:W-:-:S15]  /*60d0*/  MOV R36, R36 ;  /* 0x0000002400247202 */ /* 0x003fde0000000f00 */
.L_x_1494:
[----:B01----:R-:W-:-:S15]  /*60e0*/  ISETP.LT.AND P0, PT, R36, 0x8, PT ;  /* 0x000000082400780c */ /* 0x003fde0003f01270 */
[----:B01----:R-:W-:-:S15]  /*60f0*/  PLOP3.LUT P0, PT, P0, PT, PT, 0x8, 0x0 ;  /* 0x000000000000781c */ /* 0x003fde000070e170 */
[----:B01----:R-:W-:-:S15]  /*6100*/  @P0 BRA `(.L_x_596) ;  /* 0x0000029000000947 */ /* 0x003fde0003800000 */
[----:B01----:R-:W-:-:S15]  /*6110*/  BRA `(.L_x_597) ;  /* 0x0000000000007947 */ /* 0x003fde0003800000 */
.L_x_597:
        /* <DEDUP_REMOVED lines=33> */
[----:B01----:R-:W-:-:S15]  /*6330*/  CALL.ABS.NOINC `(_ZN41_INTERNAL_2148b633_10_fmha_i8_cu_e1def6af6nvcuda4wmma13fill_fragmentIiLi8ELi8EEEvRNS1_11__frag_baseIT_XT0_EXT1_EEERKNS1_13helper_traitsIS4_E18fill_argument_typeE) ;  /* 0x0000000000007943 */ /* 0x003fde0003c00000 */
.L_x_78:
[----:B01----:R-:W-:-:S15]  /*6340*/  BRA `(.L_x_598) ;  /* 0x0000000000007947 */ /* 0x003fde0003800000 */
.L_x_598:
[----:B01----:R-:W-:-:S15]  /*6350*/  IADD3 R0, R36, 0x1, RZ ;  /* 0x0000000124007810 */ /* 0x003fde0007ffe0ff */
[----:B01----:R-:W-:-:S15]  /*6360*/  MOV R0, R0 ;  /* 0x0000000000007202 */ /* 0x003fde0000000f00 */
.L_x_1495:
[----:B01----:R-:W-:-:S15]  /*6370*/  MOV R62, R0 ;  /* 0x00000000003e7202 */ /* 0x003fde0000000f00 */
[----:B01----:R-:W-:-:S15]  /*6380*/  MOV R62, R62 ;  /* 0x0000003e003e7202 */ /* 0x003fde0000000f00 */
.L_x_1496:
[----:B01----:R-:W-:-:S15]  /*6390*/  BRA `(.L_x_595) ;  /* 0xfffffd2000007947 */ /* 0x003fde000383ffff */
.L_x_596:
[----:B01----:R-:W-:-:S15]  /*63a0*/  BSYNC B6 ;  /* 0x0000000000067941 */ /* 0x003fde0003800000 */
.L_x_594:
[----:B01----:R-:W-:-:S15]  /*63b0*/  MOV R0, RZ ;  /* 0x000000ff00007202 */ /* 0x003fde0000000f00 */
[----:B01----:R-:W-:-:S15]  /*63c0*/  MOV R0, R0 ;  /* 0x0000000000007202 */ /* 0x003fde0000000f00 */
[----:B01----:R-:W-:-:S15]  /*63d0*/  MOV R0, R0 ;  /* 0x0000000000007202 */ /* 0x003fde0000000f00 */
.L_x_1497:
[----:B01----:R-:W-:-:S15]  /*63e0*/  MOV R61, R0 ;  /* 0x00000000003d7202 */ /* 0x003fde0000000f00 */
[----:B01----:R-:W-:-:S15]  /*63f0*/  MOV R61, R61 ;  /* 0x0000003d003d7202 */ /* 0x003fde0000000f00 */
.L_x_1498:
[----:B01----:R-:W-:-:S15]  /*6400*/  BSSY B7, `(.L_x_599) ;  /* 0x0000285000077945 */ /* 0x003fde0003800000 */
[----:B01----:R-:W-:-:S15]  /*6410*/  BRA `(.L_x_600) ;  /* 0x0000000000007947 */ /* 0x003fde0003800000 */
.L_x_600:
[----:B01----:R-:W-:-:S15]  /*6420*/  MOV R36, R61 ;  /* 0x0000003d00247202 */ /* 0x003fde0000000f00 */
[----:B01----:R-:W-:-:S15]  /*6430*/  MOV R36, R36 ;  /* 0x0000002400247202 */ /* 0x003fde0000000f00 */
.L_x_1499:
[----:B01----:R-:W-:-:S15]  /*6440*/  ISETP.LT.AND P0, PT, R36, 0x8, PT ;  /* 0x000000082400780c */ /* 0x003fde0003f01270 */
[----:B01----:R-:W-:-:S15]  /*6450*/  PLOP3.LUT P0, PT, P0, PT, PT, 0x8, 0x0 ;  /* 0x000000000000781c */ /* 0x003fde000070e170 */
[----:B01----:R-:W-:-:S15]  /*6460*/  @P0 BRA `(.L_x_601) ;  /* 0x000027e000000947 */ /* 0x003fde0003800000 */
[----:B01----:R-:W-:-:S15]  /*6470*/  BRA `(.L_x_602) ;  /* 0x0000000000007947 */ /* 0x003fde0003800000 */
.L_x_602:
        /* <DEDUP_REMOVED lines=143> */
.L_x_604:
[----:B01----:R-:W-:-:S15]  /*6d70*/  BSYNC B0 ;  /* 0x0000000000007941 */ /* 0x003fde0003800000 */
.L_x_603:
        /* <DEDUP_REMOVED lines=60> */
[----:B01----:R-:W-:-:S15]  /*7140*/  MOV R20, 32@lo((_ZN7gpuImpl6kernel15FMHAInferKernelILi128ELi128ELi384ELi8ELb1EEENSt9enable_ifIXeqT3_Lb1EEvE4typeEPKaS6_S6_S6_Pa11FMHAParamI8 + .L_x_79@srel)) ;  /* 0x0000000000147802 */ /* 0x003fde0000000f00 */
[----:B01----:R-:W-:-:S15]  /*7150*/  MOV R21, 32@hi((_ZN7gpuImpl6kernel15FMHAInferKernelILi128ELi128ELi384ELi8ELb1EEENSt9enable_ifIXeqT3_Lb1EEvE4typeEPKaS6_S6_S6_Pa11FMHAParamI8 + .L_x_79@srel)) ;  /* 0x0000000000157802 */ /* 0x003fde0000000f00 */
[----:B01----:R-:W-:-:S15]  /*7160*/  CALL.ABS.NOINC `(_ZN41_INTERNAL_2148b633_10_fmha_i8_cu_e1def6af24__cvta_generic_to_sharedEPKv) ;  /* 0x0000000000007943 */ /* 0x003fde0003c00000 */
.L_x_79:
        /* <DEDUP_REMOVED lines=49> */
.L_x_606:
[----:B01----:R-:W-:-:S15]  /*7480*/  BSYNC B0 ;  /* 0x0000000000007941 */ /* 0x003fde0003800000 */
.L_x_605:
        /* <DEDUP_REMOVED lines=58> */
[----:B01----:R-:W-:-:S15]  /*7830*/  MOV R20, 32@lo((_ZN7gpuImpl6kernel15FMHAInferKernelILi128ELi128ELi384ELi8ELb1EEENSt9enable_ifIXeqT3_Lb1EEvE4typeEPKaS6_S6_S6_Pa11FMHAParamI8 + .L_x_80@srel)) ;  /* 0x0000000000147802 */ /* 0x003fde0000000f00 */
[----:B01----:R-:W-:-:S15]  /*7840*/  MOV R21, 32@hi((_ZN7gpuImpl6kernel15FMHAInferKernelILi128ELi128ELi384ELi8ELb1EEENSt9enable_ifIXeqT3_Lb1EEvE4typeEPKaS6_S6_S6_Pa11FMHAParamI8 + .L_x_80@srel)) ;  /* 0x0000000000157802 */ /* 0x003fde0000000f00 */
[----:B01----:R-:W-:-:S15]  /*7850*/  CALL.ABS.NOINC `(_ZN41_INTERNAL_2148b633_10_fmha_i8_cu_e1def6af24__cvta_generic_to_sharedEPKv) ;  /* 0x0000000000007943 */ /* 0x003fde0003c00000 */
.L_x_80:
        /* <DEDUP_REMOVED lines=70> */
.L_x_608:
[----:B01----:R-:W-:-:S15]  /*7cc0*/  BSYNC B0 ;  /* 0x0000000000007941 */ /* 0x003fde0003800000 */
.L_x_607:
        /* <DEDUP_REMOVED lines=51> */
[----:B01----:R-:W-:-:S15]  /*8000*/  CALL.ABS.NOINC `(_ZN41_INTERNAL_2148b633_10_fmha_i8_cu_e1def6af6nvcuda4wmma16load_matrix_syncERNS1_8fragmentINS1_8matrix_aELi16ELi16ELi16EaNS1_9row_majorEEEPKaj) ;  /* 0x0000000000007943 */ /* 0x003fde0003c00000 */
.L_x_81:
[----:B01----:R-:W-:-:S15]  /*8010*/  MOV R0, RZ ;  /* 0x000000ff00007202 */ /* 0x003fde0000000f00 */
[----:B01----:R-:W-:-:S15]  /*8020*/  MOV R0, R0 ;  /* 0x0000000000007202 */ /* 0x003fde0000000f00 */
[----:B01----:R-:W-:-:S15]  /*8030*/  MOV R0, R0 ;  /* 0x0000000000007202 */ /* 0x003fde0000000f00 */
.L_x_1502:
[----:B01----:R-:W-:-:S15]  /*8040*/  MOV R60, R0 ;  /* 0x00000000003c7202 */ /* 0x003fde0000000f00 */
[----:B01----:R-:W-:-:S15]  /*8050*/  MOV R60, R60 ;  /* 0x0000003c003c7202 */ /* 0x003fde0000000f00 */
.L_x_1503:
[----:B01----:R-:W-:-:S15]  /*8060*/  BSSY B6, `(.L_x_609) ;  /* 0x00000b8000067945 */ /* 0x003fde0003800000 */
[----:B01----:R-:W-:-:S15]  /*8070*/  BRA `(.L_x_610) ;  /* 0x0000000000007947 */ /* 0x003fde0003800000 */
.L_x_610:
[----:B01----:R-:W-:-:S15]  /*8080*/  MOV R39, R60 ;  /* 0x0000003c00277202 */ /* 0x003fde0000000f00 */
[----:B01----:R-:W-:-:S15]  /*8090*/  MOV R39, R39 ;  /* 0x0000002700277202 */ /* 0x003fde0000000f00 */
.L_x_1504:
[----:B01----:R-:W-:-:S15]  /*80a0*/  ISETP.LT.AND P0, PT, R39, 0x8, PT ;  /* 0x000000082700780c */ /* 0x003fde0003f01270 */
[----:B01----:R-:W-:-:S15]  /*80b0*/  PLOP3.LUT P0, PT, P0, PT, PT, 0x8, 0x0 ;  /* 0x000000000000781c */ /* 0x003fde000070e170 */
[----:B01----:R-:W-:-:S15]  /*80c0*/  @P0 BRA `(.L_x_611) ;  /* 0x00000b1000000947 */ /* 0x003fde0003800000 */
[----:B01----:R-:W-:-:S15]  /*80d0*/  BRA `(.L_x_612) ;  /* 0x0000000000007947 */ /* 0x003fde0003800000 */
.L_x_612:
        /* <DEDUP_REMOVED lines=63> */
.L_x_614:
[----:B01----:R-:W-:-:S15]  /*84d0*/  BSYNC B0 ;  /* 0x0000000000007941 */ /* 0x003fde0003800000 */
.L_x_613:
        /* <DEDUP_REMOVED lines=52> */
[----:B01----:R-:W-:-:S15]  /*8820*/  CALL.ABS.NOINC `(_ZN41_INTERNAL_2148b633_10_fmha_i8_cu_e1def6af6nvcuda4wmma16load_matrix_syncERNS1_8fragmentINS1_8matrix_bELi16ELi16ELi16EaNS1_9col_majorEEEPKaj) ;  /* 0x0000000000007943 */ /* 0x003fde0003c00000 */
.L_x_82:
        /* <DEDUP_REMOVED lines=52> */
[----:B01----:R-:W-:-:S15]  /*8b70*/  CALL.ABS.NOINC `(_ZN41_INTERNAL_2148b633_10_fmha_i8_cu_e1def6af6nvcuda4wmma8mma_syncERNS1_8fragmentINS1_11accumulatorELi16ELi16ELi16EivEERKNS2_INS1_8matrix_aELi16ELi16ELi16EaNS1_9row_majorEEERKNS2_INS1_8matrix_bELi16ELi16ELi16EaNS1_9col_majorEEERKS4_b) ;  /* 0x0000000000007943 */ /* 0x003fde0003c00000 */
.L_x_83:
[----:B01----:R-:W-:-:S15]  /*8b80*/  BRA `(.L_x_615) ;  /* 0x0000000000007947 */ /* 0x003fde0003800000 */
.L_x_615:
[----:B01----:R-:W-:-:S15]  /*8b90*/  IADD3 R0, R39, 0x1, RZ ;  /* 0x0000000127007810 */ /* 0x003fde0007ffe0ff */
[----:B01----:R-:W-:-:S15]  /*8ba0*/  MOV R0, R0 ;  /* 0x0000000000007202 */ /* 0x003fde0000000f00 */
.L_x_1505:
[----:B01----:R-:W-:-:S15]  /*8bb0*/  MOV R60, R0 ;  /* 0x00000000003c7202 */ /* 0x003fde0000000f00 */
[----:B01----:R-:W-:-:S15]  /*8bc0*/  MOV R60, R60 ;  /* 0x0000003c003c7202 */ /* 0x003fde0000000f00 */
.L_x_1506:
[----:B01----:R-:W-:-:S15]  /*8bd0*/  BRA `(.L_x_610) ;  /* 0xfffff4a000007947 */ /* 0x003fde000383ffff */
.L_x_611:
[----:B01----:R-:W-:-:S15]  /*8be0*/  BSYNC B6 ;  /* 0x0000000000067941 */ /* 0x003fde0003800000 */
.L_x_609:
[----:B01----:R-:W-:-:S15]  /*8bf0*/  BRA `(.L_x_616) ;  /* 0x0000000000007947 */ /* 0x003fde0003800000 */
.L_x_616:
[----:B01----:R-:W-:-:S15]  /*8c00*/  IADD3 R0, R36, 0x1, RZ ;  /* 0x0000000124007810 */ /* 0x003fde0007ffe0ff */
[----:B01----:R-:W-:-:S15]  /*8c10*/  MOV R0, R0 ;  /* 0x0000000000007202 */ /* 0x003fde0000000f00 */
.L_x_1500:
[----:B01----:R-:W-:-:S15]  /*8c20*/  MOV R61, R0 ;  /* 0x00000000003d7202 */ /* 0x003fde0000000f00 */
[----:B01----:R-:W-:-:S15]  /*8c30*/  MOV R61, R61 ;  /* 0x0000003d003d7202 */ /* 0x003fde0000000f00 */
.L_x_1501:
[----:B01----:R-:W-:-:S15]  /*8c40*/  BRA `(.L_x_600) ;  /* 0xffffd7d000007947 */ /* 0x003fde000383ffff */
.L_x_601:
[----:B01----:R-:W-:-:S15]  /*8c50*/  BSYNC B7 ;  /* 0x0000000000077941 */ /* 0x003fde0003800000 */
.L_x_599:
[----:B01----:R-:W-:-:S15]  /*8c60*/  MOV R0, RZ ;  /* 0x000000ff00007202 */ /* 0x003fde0000000f00 */
[----:B01----:R-:W-:-:S15]  /*8c70*/  MOV R0, R0 ;  /* 0x0000000000007202 */ /* 0x003fde0000000f00 */
[----:B01----:R-:W-:-:S15]  /*8c80*/  MOV R0, R0 ;  /* 0x0000000000007202 */ /* 0x003fde0000000f00 */
.L_x_1507:
[----:B01----:R-:W-:-:S15]  /*8c90*/  MOV R36, R38 ;  /* 0x0000002600247202 */ /* 0x003fde0000000f00 */
[----:B01----:R-:W-:-:S15]  /*8ca0*/  MOV R36, R36 ;  /* 0x0000002400247202 */ /* 0x003fde0000000f00 */
.L_x_1475:
[----:B01----:R-:W-:-:S15]  /*8cb0*/  MOV R55, R0 ;  /* 0x0000000000377202 */ /* 0x003fde0000000f00 */
[----:B01----:R-:W-:-:S15]  /*8cc0*/  MOV R55, R55 ;  /* 0x0000003700377202 */ /* 0x003fde0000000f00 */
.L_x_1508:
[----:B01----:R-:W-:-:S15]  /*8cd0*/  BSSY B7, `(.L_x_617) ;  /* 0x0000057000077945 */ /* 0x003fde0003800000 */
[----:B01----:R-:W-:-:S15]  /*8ce0*/  BRA `(.L_x_618) ;  /* 0x0000000000007947 */ /* 0x003fde0003800000 */
.L_x_618:
[----:B01----:R-:W-:-:S15]  /*8cf0*/  MOV R39, R55 ;  /* 0x0000003700277202 */ /* 0x003fde0000000f00 */
[----:B01----:R-:W-:-:S15]  /*8d00*/  MOV R38, R36 ;  /* 0x0000002400267202 */ /* 0x003fde0000000f00 */
[----:B01----:R-:W-:-:S15]  /*8d10*/  MOV R39, R39 ;  /* 0x0000002700277202 */ /* 0x003fde0000000f00 */
[----:B01----:R-:W-:-:S15]  /*8d20*/  MOV R38, R38 ;  /* 0x0000002600267202 */ /* 0x003fde0000000f00 */
.L_x_1476:
[----:B01----:R-:W-:-:S15]  /*8d30*/  ISETP.LT.AND P0, PT, R39, 0x8, PT ;  /* 0x000000082700780c */ /* 0x003fde0003f01270 */
[----:B01----:R-:W-:-:S15]  /*8d40*/  PLOP3.LUT P0, PT, P0, PT, PT, 0x8, 0x0 ;  /* 0x000000000000781c */ /* 0x003fde000070e170 */
[----:B01----:R-:W-:-:S15]  /*8d50*/  @P0 BRA `(.L_x_619) ;  /* 0x000004e000000947 */ /* 0x003fde0003800000 */
[----:B01----:R-:W-:-:S15]  /*8d60*/  BRA `(.L_x_620) ;  /* 0x0000000000007947 */ /* 0x003fde0003800000 */
.L_x_620:
[----:B01----:R-:W-:-:S15]  /*8d70*/  MOV R0, RZ ;  /* 0x000000ff00007202 */ /* 0x003fde0000000f00 */
[----:B01----:R-:W-:-:S15]  /*8d80*/  MOV R0, R0 ;  /* 0x0000000000007202 */ /* 0x003fde0000000f00 */
[----:B01----:R-:W-:-:S15]  /*8d90*/  MOV R0, R0 ;  /* 0x0000000000007202 */ /* 0x003fde0000000f00 */
.L_x_1511:
[----:B01----:R-:W-:-:S15]  /*8da0*/  MOV R3, R38 ;  /* 0x0000002600037202 */ /* 0x003fde0000000f00 */
[----:B01----:R-:W-:-:S15]  /*8db0*/  MOV R3, R3 ;  /* 0x0000000300037202 */ /* 0x003fde0000000f00 */
.L_x_1477:
[----:B01----:R-:W-:-:S15]  /*8dc0*/  MOV R54, R0 ;  /* 0x0000000000367202 */ /* 0x003fde0000000f00 */
[----:B01----:R-:W-:-:S15]  /*8dd0*/  MOV R54, R54 ;  /* 0x0000003600367202 */ /* 0x003fde0000000f00 */
.L_x_1512:
[----:B01----:R-:W-:-:S15]  /*8de0*/  BSSY B6, `(.L_x_621) ;  /* 0x000003d000067945 */ /* 0x003fde0003800000 */
[----:B01----:R-:W-:-:S15]  /*8df0*/  BRA `(.L_x_622) ;  /* 0x0000000000007947 */ /* 0x003fde0003800000 */
.L_x_622:
[----:B01----:R-:W-:-:S15]  /*8e00*/  MOV R38, R54 ;  /* 0x0000003600267202 */ /* 0x003fde0000000f00 */
[----:B01----:R-:W-:-:S15]  /*8e10*/  MOV R36, R3 ;  /* 0x0000000300247202 */ /* 0x003fde0000000f00 */
[----:B01----:R-:W-:-:S15]  /*8e20*/  MOV R38, R38 ;  /* 0x0000002600267202 */ /* 0x003fde0000000f00 */
[----:B01----:R-:W-:-:S15]  /*8e30*/  MOV R36, R36 ;  /* 0x0000002400247202 */ /* 0x003fde0000000f00 */
.L_x_1478:
[----:B01----:R-:W-:-:S15]  /*8e40*/  ISETP.LT.AND P0, PT, R38, 0x8, PT ;  /* 0x000000082600780c */ /* 0x003fde0003f01270 */
[----:B01----:R-:W-:-:S15]  /*8e50*/  PLOP3.LUT P0, PT, P0, PT, PT, 0x8, 0x0 ;  /* 0x000000000000781c */ /* 0x003fde000070e170 */
[----:B01----:R-:W-:-:S15]  /*8e60*/  @P0 BRA `(.L_x_623) ;  /* 0x0000034000000947 */ /* 0x003fde0003800000 */
[----:B01----:R-:W-:-:S15]  /*8e70*/  BRA `(.L_x_624) ;  /* 0x0000000000007947 */ /* 0x003fde0003800000 */
.L_x_624:
        /* <DEDUP_REMOVED lines=38> */
[----:B01----:R-:W-:-:S15]  /*90e0*/  MOV R20, 32@lo((_ZN7gpuImpl6kernel15FMHAInferKernelILi128ELi128ELi384ELi8ELb1EEENSt9enable_ifIXeqT3_Lb1EEvE4typeEPKaS6_S6_S6_Pa11FMHAParamI8 + .L_x_84@srel)) ;  /* 0x0000000000147802 */ /* 0x003fde0000000f00 */
[----:B01----:R-:W-:-:S15]  /*90f0*/  MOV R21, 32@hi((_ZN7gpuImpl6kernel15FMHAInferKernelILi128ELi128ELi384ELi8ELb1EEENSt9enable_ifIXeqT3_Lb1EEvE4typeEPKaS6_S6_S6_Pa11FMHAParamI8 + .L_x_84@srel)) ;  /* 0x0000000000157802 */ /* 0x003fde0000000f00 */
[----:B01----:R-:W-:-:S15]  /*9100*/  CALL.ABS.NOINC `(_ZN41_INTERNAL_2148b633_10_fmha_i8_cu_e1def6af3maxEff) ;  /* 0x0000000000007943 */ /* 0x003fde0003c00000 */
.L_x_84:
[----:B01----:R-:W-:-:S15]  /*9110*/  MOV R4, R4 ;  /* 0x0000000400047202 */ /* 0x003fde0000000f00 */
[----:B01----:R-:W-:-:S15]  /*9120*/  MOV R4, R4 ;  /* 0x0000000400047202 */ /* 0x003fde0000000f00 */
.L_x_1479:
[----:B01----:R-:W-:-:S15]  /*9130*/  BRA `(.L_x_625) ;  /* 0x0000000000007947 */ /* 0x003fde0003800000 */
.L_x_625:
[----:B01----:R-:W-:-:S15]  /*9140*/  IADD3 R0, R38, 0x1, RZ ;  /* 0x0000000126007810 */ /* 0x003fde0007ffe0ff */
[----:B01----:R-:W-:-:S15]  /*9150*/  MOV R0, R0 ;  /* 0x0000000000007202 */ /* 0x003fde0000000f00 */
.L_x_1513:
[----:B01----:R-:W-:-:S15]  /*9160*/  MOV R3, R4 ;  /* 0x0000000400037202 */ /* 0x003fde0000000f00 */
[----:B01----:R-:W-:-:S15]  /*9170*/  MOV R3, R3 ;  /* 0x0000000300037202 */ /* 0x003fde0000000f00 */
.L_x_1480:
[----:B01----:R-:W-:-:S15]  /*9180*/  MOV R54, R0 ;  /* 0x0000000000367202 */ /* 0x003fde0000000f00 */
[----:B01----:R-:W-:-:S15]  /*9190*/  MOV R54, R54 ;  /* 0x0000003600367202 */ /* 0x003fde0000000f00 */
.L_x_1514:
[----:B01----:R-:W-:-:S15]  /*91a0*/  BRA `(.L_x_622) ;  /* 0xfffffc5000007947 */ /* 0x003fde000383ffff */
.L_x_623:
[----:B01----:R-:W-:-:S15]  /*91b0*/  BSYNC B6 ;  /* 0x0000000000067941 */ /* 0x003fde0003800000 */
.L_x_621:
[----:B01----:R-:W-:-:S15]  /*91c0*/  BRA `(.L_x_626) ;  /* 0x0000000000007947 */ /* 0x003fde0003800000 */
.L_x_626:
[----:B01----:R-:W-:-:S15]  /*91d0*/  IADD3 R0, R39, 0x1, RZ ;  /* 0x0000000127007810 */ /* 0x003fde0007ffe0ff */
[----:B01----:R-:W-:-:S15]  /*91e0*/  MOV R0, R0 ;  /* 0x0000000000007202 */ /* 0x003fde0000000f00 */
.L_x_1509:
[----:B01----:R-:W-:-:S15]  /*91f0*/  MOV R36, R36 ;  /* 0x0000002400247202 */ /* 0x003fde0000000f00 */
[----:B01----:R-:W-:-:S15]  /*9200*/  MOV R36, R36 ;  /* 0x0000002400247202 */ /* 0x003fde0000000f00 */
.L_x_1481:
[----:B01----:R-:W-:-:S15]  /*9210*/  MOV R55, R0 ;  /* 0x0000000000377202 */ /* 0x003fde0000000f00 */
[----:B01----:R-:W-:-:S15]  /*9220*/  MOV R55, R55 ;  /* 0x0000003700377202 */ /* 0x003fde0000000f00 */
.L_x_1510:
[----:B01----:R-:W-:-:S15]  /*9230*/  BRA `(.L_x_618) ;  /* 0xfffffab000007947 */ /* 0x003fde000383ffff */
.L_x_619:
[----:B01----:R-:W-:-:S15]  /*9240*/  BSYNC B7 ;  /* 0x0000000000077941 */ /* 0x003fde0003800000 */
.L_x_617:
[----:B01----:R-:W-:-:S15]  /*9250*/  MOV R4, 0xffffffff ;  /* 0xffffffff00047802 */ /* 0x003fde0000000f00 */
[----:B01----:R-:W-:-:S15]  /*9260*/  MOV R6, 0x10 ;  /* 0x0000001000067802 */ /* 0x003fde0000000f00 */
[----:B01----:R-:W-:-:S15]  /*9270*/  MOV R7, 0x20 ;  /* 0x0000002000077802 */ /* 0x003fde0000000f00 */
[----:B01----:R-:W-:-:S15]  /*9280*/  MOV R4, R4 ;  /* 0x0000000400047202 */ /* 0x003fde0000000f00 */
[----:B01----:R-:W-:-:S15]  /*9290*/  MOV R5, R38 ;  /* 0x0000002600057202 */ /* 0x003fde0000000f00 */
[----:B01----:R-:W-:-:S15]  /*92a0*/  MOV R6, R6 ;  /* 0x0000000600067202 */ /* 0x003fde0000000f00 */
[----:B01----:R-:W-:-:S15]  /*92b0*/  MOV R7, R7 ;  /* 0x0000000700077202 */ /* 0x003fde0000000f00 */
[----:B01----:R-:W-:-:S15]  /*92c0*/  MOV R20, 32@lo((_ZN7gpuImpl6kernel15FMHAInferKernelILi128ELi128ELi384ELi8ELb1EEENSt9enable_ifIXeqT3_Lb1EEvE4typeEPKaS6_S6_S6_Pa11FMHAParamI8 + .L_x_85@srel)) ;  /* 0x0000000000147802 */ /* 0x003fde0000000f00 */
[----:B01----:R-:W-:-:S15]  /*92d0*/  MOV R21, 32@hi((_ZN7gpuImpl6kernel15FMHAInferKernelILi128ELi128ELi384ELi8ELb1EEENSt9enable_ifIXeqT3_Lb1EEvE4typeEPKaS6_S6_S6_Pa11FMHAParamI8 + .L_x_85@srel)) ;  /* 0x0000000000157802 */ /* 0x003fde0000000f00 */
[----:B01----:R-:W-:-:S15]  /*92e0*/  CALL.ABS.NOINC `(_ZN41_INTERNAL_2148b633_10_fmha_i8_cu_e1def6af15__shfl_xor_syncEjfii) ;  /* 0x0000000000007943 */ /* 0x003fde0003c00000 */
.L_x_85:
[----:B01----:R-:W-:-:S15]  /*92f0*/  MOV R5, R4 ;  /* 0x0000000400057202 */ /* 0x003fde0000000f00 */
[----:B01----:R-:W-:-:S15]  /*9300*/  MOV R4, R38 ;  /* 0x0000002600047202 */ /* 0x003fde0000000f00 */
[----:B01----:R-:W-:-:S15]  /*9310*/  MOV R5, R5 ;  /* 0x0000000500057202 */ /* 0x003fde0000000f00 */
[----:B01----:R-:W-:-:S15]  /*9320*/  MOV R20, 32@lo((_ZN7gpuImpl6kernel15FMHAInferKernelILi128ELi128ELi384ELi8ELb1EEENSt9enable_ifIXeqT3_Lb1EEvE4typeEPKaS6_S6_S6_Pa11FMHAParamI8 + .L_x_86@srel)) ;  /* 0x0000000000147802 */ /* 0x003fde0000000f00 */
[----:B01----:R-:W-:-:S15]  /*9330*/  MOV R21, 32@hi((_ZN7gpuImpl6kernel15FMHAInferKernelILi128ELi128ELi384ELi8ELb1EEENSt9enable_ifIXeqT3_Lb1EEvE4typeEPKaS6_S6_S6_Pa11FMHAParamI8 + .L_x_86@srel)) ;  /* 0x0000000000157802 */ /* 0x003fde0000000f00 */
[----:B01----:R-:W-:-:S15]  /*9340*/  CALL.ABS.NOINC `(_ZN41_INTERNAL_2148b633_10_fmha_i8_cu_e1def6af3maxEff) ;  /* 0x0000000000007943 */ /* 0x003fde0003c00000 */
.L_x_86:
[----:B01----:R-:W-:-:S15]  /*9350*/  MOV R53, R4 ;  /* 0x0000000400357202 */ /* 0x003fde0000000f00 */
[----:B01----:R-:W-:-:S15]  /*9360*/  MOV R53, R53 ;  /* 0x0000003500357202 */ /* 0x003fde0000000f00 */
.L_x_1482:
[----:B01----:R-:W-:-:S15]  /*9370*/  MOV R0, RZ ;  /* 0x000000ff00007202 */ /* 0x003fde0000000f00 */
[----:B01----:R-:W-:-:S15]  /*9380*/  MOV R0, R0 ;  /* 0x0000000000007202 */ /* 0x003fde0000000f00 */
[----:B01----:R-:W-:-:S15]  /*9390*/  MOV R0, R0 ;  /* 0x0000000000007202 */ /* 0x003fde0000000f00 */
.L_x_1515:
[----:B01----:R-:W-:-:S15]  /*93a0*/  MOV R36, R30 ;  /* 0x0000001e00247202 */ /* 0x003fde0000000f00 */
[----:B01----:R-:W-:-:S15]  /*93b0*/  MOV R36, R36 ;  /* 0x0000002400247202 */ /* 0x003fde0000000f00 */
.L_x_1484:
[----:B01----:R-:W-:-:S15]  /*93c0*/  MOV R52, R0 ;  /* 0x0000000000347202 */ /* 0x003fde0000000f00 */
[----:B01----:R-:W-:-:S15]  /*93d0*/  MOV R52, R52 ;  /* 0x0000003400347202 */ /* 0x003fde0000000f00 */
.L_x_1516:
[----:B01----:R-:W-:-:S15]  /*93e0*/  BSSY B7, `(.L_x_627) ;  /* 0x0000098000077945 */ /* 0x003fde0003800000 */
[----:B01----:R-:W-:-:S15]  /*93f0*/  BRA `(.L_x_628) ;  /* 0x0000000000007947 */ /* 0x003fde0003800000 */
.L_x_628:
[----:B01----:R-:W-:-:S15]  /*9400*/  MOV R38, R52 ;  /* 0x0000003400267202 */ /* 0x003fde0000000f00 */
[----:B01----:R-:W-:-:S15]  /*9410*/  MOV R30, R36 ;  /* 0x00000024001e7202 */ /* 0x003fde0000000f00 */
[----:B01----:R-:W-:-:S15]  /*9420*/  MOV R38, R38 ;  /* 0x0000002600267202 */ /* 0x003fde0000000f00 */
[----:B01----:R-:W-:-:S15]  /*9430*/  MOV R30, R30 ;  /* 0x0000001e001e7202 */ /* 0x003fde0000000f00 */
.L_x_1485:
[----:B01----:R-:W-:-:S15]  /*9440*/  ISETP.LT.AND P0, PT, R38, 0x8, PT ;  /* 0x000000082600780c */ /* 0x003fde0003f01270 */
[----:B01----:R-:W-:-:S15]  /*9450*/  PLOP3.LUT P0, PT, P0, PT, PT, 0x8, 0x0 ;  /* 0x000000000000781c */ /* 0x003fde000070e170 */
[----:B01----:R-:W-:-:S15]  /*9460*/  @P0 BRA `(.L_x_629) ;  /* 0x000008f000000947 */ /* 0x003fde0003800000 */
[----:B01----:R-:W-:-:S15]  /*9470*/  BRA `(.L_x_630) ;  /* 0x0000000000007947 */ /* 0x003fde0003800000 */
.L_x_630:
[----:B01----:R-:W-:-:S15]  /*9480*/  MOV R0, RZ ;  /* 0x000000ff00007202 */ /* 0x003fde0000000f00 */
[----:B01----:R-:W-:-:S15]  /*9490*/  MOV R0, R0 ;  /* 0x0000000000007202 */ /* 0x003fde0000000f00 */
[----:B01----:R-:W-:-:S15]  /*94a0*/  MOV R0, R0 ;  /* 0x0000000000007202 */ /* 0x003fde0000000f00 */
.L_x_1519:
[----:B01----:R-:W-:-:S15]  /*94b0*/  MOV R3, R30 ;  /* 0x0000001e00037202 */ /* 0x003fde0000000f00 */
[----:B01----:R-:W-:-:S15]  /*94c0*/  MOV R3, R3 ;  /* 0x0000000300037202 */ /* 0x003fde0000000f00 */
.L_x_1486:
[----:B01----:R-:W-:-:S15]  /*94d0*/  MOV R47, R0 ;  /* 0x00000000002f7202 */ /* 0x003fde0000000f00 */
[----:B01----:R-:W-:-:S15]  /*94e0*/  MOV R47, R47 ;  /* 0x0000002f002f7202 */ /* 0x003fde0000000f00 */
.L_x_1520:
[----:B01----:R-:W-:-:S15]  /*94f0*/  BSSY B6, `(.L_x_631) ;  /* 0x000007e000067945 */ /* 0x003fde0003800000 */
[----:B01----:R-:W-:-:S15]  /*9500*/  BRA `(.L_x_632) ;  /* 0x0000000000007947 */ /* 0x003fde0003800000 */
.L_x_632:
[----:B01----:R-:W-:-:S15]  /*9510*/  MOV R36, R47 ;  /* 0x0000002f00247202 */ /* 0x003fde0000000f00 */
[----:B01----:R-:W-:-:S15]  /*9520*/  MOV R30, R3 ;  /* 0x00000003001e7202 */ /* 0x003fde0000000f00 */
[----:B01----:R-:W-:-:S15]  /*9530*/  MOV R36, R36 ;  /* 0x0000002400247202 */ /* 0x003fde0000000f00 */
[----:B01----:R-:W-:-:S15]  /*9540*/  MOV R30, R30 ;  /* 0x0000001e001e7202 */ /* 0x003fde0000000f00 */
.L_x_1487:
[----:B01----:R-:W-:-:S15]  /*9550*/  ISETP.LT.AND P0, PT, R36, 0x8, PT ;  /* 0x000000082400780c */ /* 0x003fde0003f01270 */
[----:B01----:R-:W-:-:S15]  /*9560*/  PLOP3.LUT P0, PT, P0, PT, PT, 0x8, 0x0 ;  /* 0x000000000000781c */ /* 0x003fde000070e170 */
[----:B01----:R-:W-:-:S15]  /*9570*/  @P0 BRA `(.L_x_633) ;  /* 0x0000075000000947 */ /* 0x003fde0003800000 */
[----:B01----:R-:W-:-:S15]  /*9580*/  BRA `(.L_x_634) ;  /* 0x0000000000007947 */ /* 0x003fde0003800000 */
.L_x_634:
        /* <DEDUP_REMOVED lines=37> */
[----:B01----:R-:W-:-:S15]  /*97e0*/  MOV R20, 32@lo((_ZN7gpuImpl6kernel15FMHAInferKernelILi128ELi128ELi384ELi8ELb1EEENSt9enable_ifIXeqT3_Lb1EEvE4typeEPKaS6_S6_S6_Pa11FMHAParamI8 + .L_x_87@srel)) ;  /* 0x0000000000147802 */ /* 0x003fde0000000f00 */
[----:B01----:R-:W-:-:S15]  /*97f0*/  MOV R21, 32@hi((_ZN7gpuImpl6kernel15FMHAInferKernelILi128ELi128ELi384ELi8ELb1EEENSt9enable_ifIXeqT3_Lb1EEvE4typeEPKaS6_S6_S6_Pa11FMHAParamI8 + .L_x_87@srel)) ;  /* 0x0000000000157802 */ /* 0x003fde0000000f00 */
[----:B01----:R-:W-:-:S15]  /*9800*/  CALL.ABS.NOINC `(__expf) ;  /* 0x0000000000007943 */ /* 0x003fde0003c00000 */
.L_x_87:
        /* <DEDUP_REMOVED lines=68> */
.L_x_1488:
[----:B01----:R-:W-:-:S15]  /*9c50*/  BRA `(.L_x_635) ;  /* 0x0000000000007947 */ /* 0x003fde0003800000 */
.L_x_635:
[----:B01----:R-:W-:-:S15]  /*9c60*/  IADD3 R0, R36, 0x1, RZ ;  /* 0x0000000124007810 */ /* 0x003fde0007ffe0ff */
[----:B01----:R-:W-:-:S15]  /*9c70*/  MOV R0, R0 ;  /* 0x0000000000007202 */ /* 0x003fde0000000f00 */
.L_x_1521:
[----:B01----:R-:W-:-:S15]  /*9c80*/  MOV R3, R4 ;  /* 0x0000000400037202 */ /* 0x003fde0000000f00 */
[----:B01----:R-:W-:-:S15]  /*9c90*/  MOV R3, R3 ;  /* 0x0000000300037202 */ /* 0x003fde0000000f00 */
.L_x_1489:
[----:B01----:R-:W-:-:S15]  /*9ca0*/  MOV R47, R0 ;  /* 0x00000000002f7202 */ /* 0x003fde0000000f00 */
[----:B01----:R-:W-:-:S15]  /*9cb0*/  MOV R47, R47 ;  /* 0x0000002f002f7202 */ /* 0x003fde0000000f00 */
.L_x_1522:
[----:B01----:R-:W-:-:S15]  /*9cc0*/  BRA `(.L_x_632) ;  /* 0xfffff84000007947 */ /* 0x003fde000383ffff */
.L_x_633:
[----:B01----:R-:W-:-:S15]  /*9cd0*/  BSYNC B6 ;  /* 0x0000000000067941 */ /* 0x003fde0003800000 */
.L_x_631:
[----:B01----:R-:W-:-:S15]  /*9ce0*/  BRA `(.L_x_636) ;  /* 0x0000000000007947 */ /* 0x003fde0003800000 */
.L_x_636:
[----:B01----:R-:W-:-:S15]  /*9cf0*/  IADD3 R0, R38, 0x1, RZ ;  /* 0x0000000126007810 */ /* 0x003fde0007ffe0ff */
[----:B01----:R-:W-:-:S15]  /*9d00*/  MOV R0, R0 ;  /* 0x0000000000007202 */ /* 0x003fde0000000f00 */
.L_x_1517:
[----:B01----:R-:W-:-:S15]  /*9d10*/  MOV R30, R30 ;  /* 0x0000001e001e7202 */ /* 0x003fde0000000f00 */
[----:B01----:R-:W-:-:S15]  /*9d20*/  MOV R36, R30 ;  /* 0x0000001e00247202 */ /* 0x003fde0000000f00 */
.L_x_1490:
[----:B01----:R-:W-:-:S15]  /*9d30*/  MOV R52, R0 ;  /* 0x0000000000347202 */ /* 0x003fde0000000f00 */
[----:B01----:R-:W-:-:S15]  /*9d40*/  MOV R52, R52 ;  /* 0x0000003400347202 */ /* 0x003fde0000000f00 */
.L_x_1518:
[----:B01----:R-:W-:-:S15]  /*9d50*/  BRA `(.L_x_628) ;  /* 0xfffff6a000007947 */ /* 0x003fde000383ffff */
.L_x_629:
[----:B01----:R-:W-:-:S15]  /*9d60*/  BSYNC B7 ;  /* 0x0000000000077941 */ /* 0x003fde0003800000 */
.L_x_627:
        /* <DEDUP_REMOVED lines=10> */
.L_x_88:
[----:B01----:R-:W-:-:S15]  /*9e10*/  MOV R4, R4 ;  /* 0x0000000400047202 */ /* 0x003fde0000000f00 */
[----:B01----:R-:W-:-:S15]  /*9e20*/  FADD R4, R30, R4 ;  /* 0x000000041e047221 */ /* 0x003fde0000000000 */
[----:B01----:R-:W-:-:S15]  /*9e30*/  MOV R46, R4 ;  /* 0x00000004002e7202 */ /* 0x003fde0000000f00 */
.L_x_1491:
[----:B01----:R-:W-:-:S15]  /*9e40*/  MOV R0, RZ ;  /* 0x000000ff00007202 */ /* 0x003fde0000000f00 */
[----:B01----:R-:W-:-:S15]  /*9e50*/  MOV R0, R0 ;  /* 0x0000000000007202 */ /* 0x003fde0000000f00 */
[----:B01----:R-:W-:-:S15]  /*9e60*/  MOV R0, R0 ;  /* 0x0000000000007202 */ /* 0x003fde0000000f00 */
.L_x_1523:
[----:B01----:R-:W-:-:S15]  /*9e70*/  MOV R45, R0 ;  /* 0x00000000002d7202 */ /* 0x003fde0000000f00 */
[----:B01----:R-:W-:-:S15]  /*9e80*/  MOV R45, R45 ;  /* 0x0000002d002d7202 */ /* 0x003fde0000000f00 */
.L_x_1524:
[----:B01----:R-:W-:-:S15]  /*9e90*/  BSSY B7, `(.L_x_637) ;  /* 0x0000079000077945 */ /* 0x003fde0003800000 */
[----:B01----:R-:W-:-:S15]  /*9ea0*/  BRA `(.L_x_638) ;  /* 0x0000000000007947 */ /* 0x003fde0003800000 */
.L_x_638:
[----:B01----:R-:W-:-:S15]  /*9eb0*/  MOV R30, R45 ;  /* 0x0000002d001e7202 */ /* 0x003fde0000000f00 */
[----:B01----:R-:W-:-:S15]  /*9ec0*/  MOV R30, R30 ;  /* 0x0000001e001e7202 */ /* 0x003fde0000000f00 */
.L_x_1525:
[----:B01----:R-:W-:-:S15]  /*9ed0*/  ISETP.LT.AND P0, PT, R30, 0x8, PT ;  /* 0x000000081e00780c */ /* 0x003fde0003f01270 */
[----:B01----:R-:W-:-:S15]  /*9ee0*/  PLOP3.LUT P0, PT, P0, PT, PT, 0x8, 0x0 ;  /* 0x000000000000781c */ /* 0x003fde000070e170 */
[----:B01----:R-:W-:-:S15]  /*9ef0*/  @P0 BRA `(.L_x_639) ;  /* 0x0000072000000947 */ /* 0x003fde0003800000 */
[----:B01----:R-:W-:-:S15]  /*9f00*/  BRA `(.L_x_640) ;  /* 0x0000000000007947 */ /* 0x003fde0003800000 */
.L_x_640:
[----:B01----:R-:W-:-:S15]  /*9f10*/  MOV R0, RZ ;  /* 0x000000ff00007202 */ /* 0x003fde0000000f00 */
[----:B01----:R-:W-:-:S15]  /*9f20*/  MOV R0, R0 ;  /* 0x0000000000007202 */ /* 0x003fde0000000f00 */
[----:B01----:R-:W-:-:S15]  /*9f30*/  MOV R0, R0 ;  /* 0x0000000000007202 */ /* 0x003fde0000000f00 */
.L_x_1528:
[----:B01----:R-:W-:-:S15]  /*9f40*/  MOV R44, R0 ;  /* 0x00000000002c7202 */ /* 0x003fde0000000f00 */
[----:B01----:R-:W-:-:S15]  /*9f50*/  MOV R44, R44 ;  /* 0x0000002c002c7202 */ /* 0x003fde0000000f00 */
.L_x_1529:
[----:B01----:R-:W-:-:S15]  /*9f60*/  BSSY B6, `(.L_x_641) ;  /* 0x0000065000067945 */ /* 0x003fde0003800000 */
[----:B01----:R-:W-:-:S15]  /*9f70*/  BRA `(.L_x_642) ;  /* 0x0000000000007947 */ /* 0x003fde0003800000 */
.L_x_642:
[----:B01----:R-:W-:-:S15]  /*9f80*/  MOV R36, R44 ;  /* 0x0000002c00247202 */ /* 0x003fde0000000f00 */
[----:B01----:R-:W-:-:S15]  /*9f90*/  MOV R36, R36 ;  /* 0x0000002400247202 */ /* 0x003fde0000000f00 */
.L_x_1530:
[----:B01----:R-:W-:-:S15]  /*9fa0*/  ISETP.LT.AND P0, PT, R36, 0x8, PT ;  /* 0x000000082400780c */ /* 0x003fde0003f01270 */
[----:B01----:R-:W-:-:S15]  /*9fb0*/  PLOP3.LUT P0, PT, P0, PT, PT, 0x8, 0x0 ;  /* 0x000000000000781c */ /* 0x003fde000070e170 */
[----:B01----:R-:W-:-:S15]  /*9fc0*/  @P0 BRA `(.L_x_643) ;  /* 0x000005e000000947 */ /* 0x003fde0003800000 */
[----:B01----:R-:W-:-:S15]  /*9fd0*/  BRA `(.L_x_644) ;  /* 0x0000000000007947 */ /* 0x003fde0003800000 */
.L_x_644:
        /* <DEDUP_REMOVED lines=39> */
[----:B01----:R-:W-:-:S15]  /*a250*/  MOV R20, 32@lo((_ZN7gpuImpl6kernel15FMHAInferKernelILi128ELi128ELi384ELi8ELb1EEENSt9enable_ifIXeqT3_Lb1EEvE4typeEPKaS6_S6_S6_Pa11FMHAParamI8 + .L_x_89@srel)) ;  /* 0x0000000000147802 */ /* 0x003fde0000000f00 */
[----:B01----:R-:W-:-:S15]  /*a260*/  MOV R21, 32@hi((_ZN7gpuImpl6kernel15FMHAInferKernelILi128ELi128ELi384ELi8ELb1EEENSt9enable_ifIXeqT3_Lb1EEvE4typeEPKaS6_S6_S6_Pa11FMHAParamI8 + .L_x_89@srel)) ;  /* 0x0000000000157802 */ /* 0x003fde0000000f00 */
[----:B01----:R-:W-:-:S15]  /*a270*/  CALL.ABS.NOINC `(_ZN41_INTERNAL_2148b633_10_fmha_i8_cu_e1def6af3minEff) ;  /* 0x0000000000007943 */ /* 0x003fde0003c00000 */
.L_x_89:
[----:B01----:R-:W-:-:S15]  /*a280*/  MOV R4, R4 ;  /* 0x0000000400047202 */ /* 0x003fde0000000f00 */
[----:B01----:R-:W-:-:S15]  /*a290*/  MOV R4, R4 ;  /* 0x0000000400047202 */ /* 0x003fde0000000f00 */
[----:B01----:R-:W-:-:S15]  /*a2a0*/  MOV R5, R38 ;  /* 0x0000002600057202 */ /* 0x003fde0000000f00 */
[----:B01----:R-:W-:-:S15]  /*a2b0*/  MOV R20, 32@lo((_ZN7gpuImpl6kernel15FMHAInferKernelILi128ELi128ELi384ELi8ELb1EEENSt9enable_ifIXeqT3_Lb1EEvE4typeEPKaS6_S6_S6_Pa11FMHAParamI8 + .L_x_90@srel)) ;  /* 0x0000000000147802 */ /* 0x003fde0000000f00 */
[----:B01----:R-:W-:-:S15]  /*a2c0*/  MOV R21, 32@hi((_ZN7gpuImpl6kernel15FMHAInferKernelILi128ELi128ELi384ELi8ELb1EEENSt9enable_ifIXeqT3_Lb1EEvE4typeEPKaS6_S6_S6_Pa11FMHAParamI8 + .L_x_90@srel)) ;  /* 0x0000000000157802 */ /* 0x003fde0000000f00 */
[----:B01----:R-:W-:-:S15]  /*a2d0*/  CALL.ABS.NOINC `(_ZN41_INTERNAL_2148b633_10_fmha_i8_cu_e1def6af3maxEff) ;  /* 0x0000000000007943 */ /* 0x003fde0003c00000 */
.L_x_90:
[----:B01----:R-:W-:-:S15]  /*a2e0*/  MOV R4, R4 ;  /* 0x0000000400047202 */ /* 0x003fde0000000f00 */
[----:B01----:R-:W-:-:S15]  /*a2f0*/  MOV R4, R4 ;  /* 0x0000000400047202 */ /* 0x003fde0000000f00 */
[----:B01----:R-:W-:-:S15]  /*a300*/  MOV R20, 32@lo((_ZN7gpuImpl6kernel15FMHAInferKernelILi128ELi128ELi384ELi8ELb1EEENSt9enable_ifIXeqT3_Lb1EEvE4typeEPKaS6_S6_S6_Pa11FMHAParamI8 + .L_x_91@srel)) ;  /* 0x0000000000147802 */ /* 0x003fde0000000f00 */
[----:B01----:R-:W-:-:S15]  /*a310*/  MOV R21, 32@hi((_ZN7gpuImpl6kernel15FMHAInferKernelILi128ELi128ELi384ELi8ELb1EEENSt9enable_ifIXeqT3_Lb1EEvE4typeEPKaS6_S6_S6_Pa11FMHAParamI8 + .L_x_91@srel)) ;  /* 0x0000000000157802 */ /* 0x003fde0000000f00 */
[----:B01----:R-:W-:-:S15]  /*a320*/  CALL.ABS.NOINC `(__float2int_rn) ;  /* 0x0000000000007943 */ /* 0x003fde0003c00000 */
.L_x_91:
        /* <DEDUP_REMOVED lines=34> */
.L_x_2004:
[----:B01----:R-:W-:-:S15]  /*a550*/  BRA `(.L_x_645) ;  /* 0x0000000000007947 */ /* 0x003fde0003800000 */
.L_x_645:
[----:B01----:R-:W-:-:S15]  /*a560*/  IADD3 R0, R36, 0x1, RZ ;  /* 0x0000000124007810 */ /* 0x003fde0007ffe0ff */
[----:B01----:R-:W-:-:S15]  /*a570*/  MOV R0, R0 ;  /* 0x0000000000007202 */ /* 0x003fde0000000f00 */
.L_x_1531:
[----:B01----:R-:W-:-:S15]  /*a580*/  MOV R44, R0 ;  /* 0x00000000002c7202 */ /* 0x003fde0000000f00 */
[----:B01----:R-:W-:-:S15]  /*a590*/  MOV R44, R44 ;  /* 0x0000002c002c7202 */ /* 0x003fde0000000f00 */
.L_x_1532:
[----:B01----:R-:W-:-:S15]  /*a5a0*/  BRA `(.L_x_642) ;  /* 0xfffff9d000007947 */ /* 0x003fde000383ffff */
.L_x_643:
[----:B01----:R-:W-:-:S15]  /*a5b0*/  BSYNC B6 ;  /* 0x0000000000067941 */ /* 0x003fde0003800000 */
.L_x_641:
[----:B01----:R-:W-:-:S15]  /*a5c0*/  BRA `(.L_x_646) ;  /* 0x0000000000007947 */ /* 0x003fde0003800000 */
.L_x_646:
[----:B01----:R-:W-:-:S15]  /*a5d0*/  IADD3 R0, R30, 0x1, RZ ;  /* 0x000000011e007810 */ /* 0x003fde0007ffe0ff */
[----:B01----:R-:W-:-:S15]  /*a5e0*/  MOV R0, R0 ;  /* 0x0000000000007202 */ /* 0x003fde0000000f00 */
.L_x_1526:
[----:B01----:R-:W-:-:S15]  /*a5f0*/  MOV R45, R0 ;  /* 0x00000000002d7202 */ /* 0x003fde0000000f00 */
[----:B01----:R-:W-:-:S15]  /*a600*/  MOV R45, R45 ;  /* 0x0000002d002d7202 */ /* 0x003fde0000000f00 */
.L_x_1527:
[----:B01----:R-:W-:-:S15]  /*a610*/  BRA `(.L_x_638) ;  /* 0xfffff89000007947 */ /* 0x003fde000383ffff */
.L_x_639:
[----:B01----:R-:W-:-:S15]  /*a620*/  BSYNC B7 ;  /* 0x0000000000077941 */ /* 0x003fde0003800000 */
.L_x_637:
[----:B01----:R-:W-:-:S15]  /*a630*/  MOV R0, RZ ;  /* 0x000000ff00007202 */ /* 0x003fde0000000f00 */
[----:B01----:R-:W-:-:S15]  /*a640*/  MOV R0, R0 ;  /* 0x0000000000007202 */ /* 0x003fde0000000f00 */
[----:B01----:R-:W-:-:S15]  /*a650*/  MOV R0, R0 ;  /* 0x0000000000007202 */ /* 0x003fde0000000f00 */
.L_x_1533:
[----:B01----:R-:W-:-:S15]  /*a660*/  MOV R39, R0 ;  /* 0x0000000000277202 */ /* 0x003fde0000000f00 */
[----:B01----:R-:W-:-:S15]  /*a670*/  MOV R39, R39 ;  /* 0x0000002700277202 */ /* 0x003fde0000000f00 */
.L_x_1534:
[----:B01----:R-:W-:-:S15]  /*a680*/  BSSY B6, `(.L_x_647) ;  /* 0x0000030000067945 */ /* 0x003fde0003800000 */
[----:B01----:R-:W-:-:S15]  /*a690*/  BRA `(.L_x_648) ;  /* 0x0000000000007947 */ /* 0x003fde0003800000 */
.L_x_648:
[----:B01----:R-:W-:-:S15]  /*a6a0*/  MOV R30, R39 ;  /* 0x00000027001e7202 */ /* 0x003fde0000000f00 */
[----:B01----:R-:W-:-:S15]  /*a6b0*/  MOV R30, R30 ;  /* 0x0000001e001e7202 */ /* 0x003fde0000000f00 */
.L_x_1535:
[----:B01----:R-:W-:-:S15]  /*a6c0*/  ISETP.LT.AND P0, PT, R30, 0x8, PT ;  /* 0x000000081e00780c */ /* 0x003fde0003f01270 */
[----:B01----:R-:W-:-:S15]  /*a6d0*/  PLOP3.LUT P0, PT, P0, PT, PT, 0x8, 0x0 ;  /* 0x000000000000781c */ /* 0x003fde000070e170 */
[----:B01----:R-:W-:-:S15]  /*a6e0*/  @P0 BRA `(.L_x_649) ;  /* 0x0000029000000947 */ /* 0x003fde0003800000 */
[----:B01----:R-:W-:-:S15]  /*a6f0*/  BRA `(.L_x_650) ;  /* 0x0000000000007947 */ /* 0x003fde0003800000 */
.L_x_650:
        /* <DEDUP_REMOVED lines=34> */
.L_x_92:
[----:B01----:R-:W-:-:S15]  /*a920*/  BRA `(.L_x_651) ;  /* 0x0000000000007947 */ /* 0x003fde0003800000 */
.L_x_651:
[----:B01----:R-:W-:-:S15]  /*a930*/  IADD3 R0, R30, 0x1, RZ ;  /* 0x000000011e007810 */ /* 0x003fde0007ffe0ff */
[----:B01----:R-:W-:-:S15]  /*a940*/  MOV R0, R0 ;  /* 0x0000000000007202 */ /* 0x003fde0000000f00 */
.L_x_1536:
[----:B01----:R-:W-:-:S15]  /*a950*/  MOV R39, R0 ;  /* 0x0000000000277202 */ /* 0x003fde0000000f00 */
[----:B01----:R-:W-:-:S15]  /*a960*/  MOV R39, R39 ;  /* 0x0000002700277202 */ /* 0x003fde0000000f00 */
.L_x_1537:
[----:B01----:R-:W-:-:S15]  /*a970*/  BRA `(.L_x_648) ;  /* 0xfffffd2000007947 */ /* 0x003fde000383ffff */
.L_x_649:
[----:B01----:R-:W-:-:S15]  /*a980*/  BSYNC B6 ;  /* 0x0000000000067941 */ /* 0x003fde0003800000 */
.L_x_647:
[----:B01----:R-:W-:-:S15]  /*a990*/  MOV R0, RZ ;  /* 0x000000ff00007202 */ /* 0x003fde0000000f00 */
[----:B01----:R-:W-:-:S15]  /*a9a0*/  MOV R0, R0 ;  /* 0x0000000000007202 */ /* 0x003fde0000000f00 */
[----:B01----:R-:W-:-:S15]  /*a9b0*/  MOV R0, R0 ;  /* 0x0000000000007202 */ /* 0x003fde0000000f00 */
.L_x_1538:
[----:B01----:R-:W-:-:S15]  /*a9c0*/  MOV R38, R0 ;  /* 0x0000000000267202 */ /* 0x003fde0000000f00 */
[----:B01----:R-:W-:-:S15]  /*a9d0*/  MOV R38, R38 ;  /* 0x0000002600267202 */ /* 0x003fde0000000f00 */
.L_x_1539:
[----:B01----:R-:W-:-:S15]  /*a9e0*/  BSSY B7, `(.L_x_652) ;  /* 0x0000185000077945 */ /* 0x003fde0003800000 */
[----:B01----:R-:W-:-:S15]  /*a9f0*/  BRA `(.L_x_653) ;  /* 0x0000000000007947 */ /* 0x003fde0003800000 */
.L_x_653:
[----:B01----:R-:W-:-:S15]  /*aa00*/  MOV R30, R38 ;  /* 0x00000026001e7202 */ /* 0x003fde0000000f00 */
[----:B01----:R-:W-:-:S15]  /*aa10*/  MOV R30, R30 ;  /* 0x0000001e001e7202 */ /* 0x003fde0000000f00 */
.L_x_1540:
[----:B01----:R-:W-:-:S15]  /*aa20*/  ISETP.LT.AND P0, PT, R30, 0x8, PT ;  /* 0x000000081e00780c */ /* 0x003fde0003f01270 */
[----:B01----:R-:W-:-:S15]  /*aa30*/  PLOP3.LUT P0, PT, P0, PT, PT, 0x8, 0x0 ;  /* 0x000000000000781c */ /* 0x003fde000070e170 */
[----:B01----:R-:W-:-:S15]  /*aa40*/  @P0 BRA `(.L_x_654) ;  /* 0x000017e000000947 */ /* 0x003fde0003800000 */
[----:B01----:R-:W-:-:S15]  /*aa50*/  BRA `(.L_x_655) ;  /* 0x0000000000007947 */ /* 0x003fde0003800000 */
.L_x_655:
        /* <DEDUP_REMOVED lines=92> */
.L_x_657:
[----:B01----:R-:W-:-:S15]  /*b020*/  BSYNC B0 ;  /* 0x0000000000007941 */ /* 0x003fde0003800000 */
.L_x_656:
        /* <DEDUP_REMOVED lines=61> */
.L_x_93:
        /* <DEDUP_REMOVED lines=19> */
.L_x_2005:
[----:B01----:R-:W-:-:S15]  /*b530*/  MOV R0, RZ ;  /* 0x000000ff00007202 */ /* 0x003fde0000000f00 */
[----:B01----:R-:W-:-:S15]  /*b540*/  MOV R0, R0 ;  /* 0x0000000000007202 */ /* 0x003fde0000000f00 */
[----:B01----:R-:W-:-:S15]  /*b550*/  MOV R0, R0 ;  /* 0x0000000000007202 */ /* 0x003fde0000000f00 */
.L_x_1543:
[----:B01----:R-:W-:-:S15]  /*b560*/  MOV R37, R0 ;  /* 0x0000000000257202 */ /* 0x003fde0000000f00 */
[----:B01----:R-:W-:-:S15]  /*b570*/  MOV R37, R37 ;  /* 0x0000002500257202 */ /* 0x003fde0000000f00 */
.L_x_1544:
[----:B01----:R-:W-:-:S15]  /*b580*/  BSSY B6, `(.L_x_658) ;  /* 0x00000c4000067945 */ /* 0x003fde0003800000 */
[----:B01----:R-:W-:-:S15]  /*b590*/  BRA `(.L_x_659) ;  /* 0x0000000000007947 */ /* 0x003fde0003800000 */
.L_x_659:
[----:B01----:R-:W-:-:S15]  /*b5a0*/  MOV R36, R37 ;  /* 0x0000002500247202 */ /* 0x003fde0000000f00 */
[----:B01----:R-:W-:-:S15]  /*b5b0*/  MOV R36, R36 ;  /* 0x0000002400247202 */ /* 0x003fde0000000f00 */
.L_x_1545:
[----:B01----:R-:W-:-:S15]  /*b5c0*/  ISETP.LT.AND P0, PT, R36, 0x8, PT ;  /* 0x000000082400780c */ /* 0x003fde0003f01270 */
[----:B01----:R-:W-:-:S15]  /*b5d0*/  PLOP3.LUT P0, PT, P0, PT, PT, 0x8, 0x0 ;  /* 0x000000000000781c */ /* 0x003fde000070e170 */
[----:B01----:R-:W-:-:S15]  /*b5e0*/  @P0 BRA `(.L_x_660) ;  /* 0x00000bd000000947 */ /* 0x003fde0003800000 */
[----:B01----:R-:W-:-:S15]  /*b5f0*/  BRA `(.L_x_661) ;  /* 0x0000000000007947 */ /* 0x003fde0003800000 */
.L_x_661:
        /* <DEDUP_REMOVED lines=63> */
.L_x_663:
[----:B01----:R-:W-:-:S15]  /*b9f0*/  BSYNC B0 ;  /* 0x0000000000007941 */ /* 0x003fde0003800000 */
.L_x_662:
        /* <DEDUP_REMOVED lines=52> */
[----:B01----:R-:W-:-:S15]  /*bd40*/  CALL.ABS.NOINC `(_ZN41_INTERNAL_2148b633_10_fmha_i8_cu_e1def6af6nvcuda4wmma16load_matrix_syncERNS1_8fragmentINS1_8matrix_bELi16ELi16ELi16EaNS1_9row_majorEEEPKaj) ;  /* 0x0000000000007943 */ /* 0x003fde0003c00000 */
.L_x_94:
        /* <DEDUP_REMOVED lines=64> */
[----:B01----:R-:W-:-:S15]  /*c150*/  CALL.ABS.NOINC `(_ZN41_INTERNAL_2148b633_10_fmha_i8_cu_e1def6af6nvcuda4wmma8mma_syncERNS1_8fragmentINS1_11accumulatorELi16ELi16ELi16EivEERKNS2_INS1_8matrix_aELi16ELi16ELi16EaNS1_9row_majorEEERKNS2_INS1_8matrix_bELi16ELi16ELi16EaS7_EERKS4_b) ;  /* 0x0000000000007943 */ /* 0x003fde0003c00000 */
.L_x_95:
[----:B01----:R-:W-:-:S15]  /*c160*/  BRA `(.L_x_664) ;  /* 0x0000000000007947 */ /* 0x003fde0003800000 */
.L_x_664:
[----:B01----:R-:W-:-:S15]  /*c170*/  IADD3 R0, R36, 0x1, RZ ;  /* 0x0000000124007810 */ /* 0x003fde0007ffe0ff */
[----:B01----:R-:W-:-:S15]  /*c180*/  MOV R0, R0 ;  /* 0x0000000000007202 */ /* 0x003fde0000000f00 */
.L_x_1546:
[----:B01----:R-:W-:-:S15]  /*c190*/  MOV R37, R0 ;  /* 0x0000000000257202 */ /* 0x003fde0000000f00 */
[----:B01----:R-:W-:-:S15]  /*c1a0*/  MOV R37, R37 ;  /* 0x0000002500257202 */ /* 0x003fde0000000f00 */
.L_x_1547:
[----:B01----:R-:W-:-:S15]  /*c1b0*/  BRA `(.L_x_659) ;  /* 0xfffff3e000007947 */ /* 0x003fde000383ffff */
.L_x_660:
[----:B01----:R-:W-:-:S15]  /*c1c0*/  BSYNC B6 ;  /* 0x0000000000067941 */ /* 0x003fde0003800000 */
.L_x_658:
[----:B01----:R-:W-:-:S15]  /*c1d0*/  BRA `(.L_x_665) ;  /* 0x0000000000007947 */ /* 0x003fde0003800000 */
.L_x_665:
[----:B01----:R-:W-:-:S15]  /*c1e0*/  IADD3 R0, R30, 0x1, RZ ;  /* 0x000000011e007810 */ /* 0x003fde0007ffe0ff */
[----:B01----:R-:W-:-:S15]  /*c1f0*/  MOV R0, R0 ;  /* 0x0000000000007202 */ /* 0x003fde0000000f00 */
.L_x_1541:
[----:B01----:R-:W-:-:S15]  /*c200*/  MOV R38, R0 ;  /* 0x0000000000267202 */ /* 0x003fde0000000f00 */
[----:B01----:R-:W-:-:S15]  /*c210*/  MOV R38, R38 ;  /* 0x0000002600267202 */ /* 0x003fde0000000f00 */
.L_x_1542:
[----:B01----:R-:W-:-:S15]  /*c220*/  BRA `(.L_x_653) ;  /* 0xffffe7d000007947 */ /* 0x003fde000383ffff */
.L_x_654:
[----:B01----:R-:W-:-:S15]  /*c230*/  BSYNC B7 ;  /* 0x0000000000077941 */ /* 0x003fde0003800000 */
.L_x_652:
[----:B01----:R-:W-:-:S15]  /*c240*/  MOV R4, R78 ;  /* 0x0000004e00047202 */ /* 0x003fde0000000f00 */
[----:B01----:R-:W-:-:S15]  /*c250*/  MOV R5, R53 ;  /* 0x0000003500057202 */ /* 0x003fde0000000f00 */
[----:B01----:R-:W-:-:S15]  /*c260*/  MOV R20, 32@lo((_ZN7gpuImpl6kernel15FMHAInferKernelILi128ELi128ELi384ELi8ELb1EEENSt9enable_ifIXeqT3_Lb1EEvE4typeEPKaS6_S6_S6_Pa11FMHAParamI8 + .L_x_96@srel)) ;  /* 0x0000000000147802 */ /* 0x003fde0000000f00 */
[----:B01----:R-:W-:-:S15]  /*c270*/  MOV R21, 32@hi((_ZN7gpuImpl6kernel15FMHAInferKernelILi128ELi128ELi384ELi8ELb1EEENSt9enable_ifIXeqT3_Lb1EEvE4typeEPKaS6_S6_S6_Pa11FMHAParamI8 + .L_x_96@srel)) ;  /* 0x0000000000157802 */ /* 0x003fde0000000f00 */
[----:B01----:R-:W-:-:S15]  /*c280*/  CALL.ABS.NOINC `(_ZN41_INTERNAL_2148b633_10_fmha_i8_cu_e1def6af3maxEff) ;  /* 0x0000000000007943 */ /* 0x003fde0003c00000 */
.L_x_96:
[----:B01----:R-:W-:-:S15]  /*c290*/  MOV R4, R4 ;  /* 0x0000000400047202 */ /* 0x003fde0000000f00 */
[----:B01----:R-:W-:-:S15]  /*c2a0*/  MOV R70, R4 ;  /* 0x0000000400467202 */ /* 0x003fde0000000f00 */
[----:B01----:R-:W-:-:S15]  /*c2b0*/  FADD R4, R78, -R70 ;  /* 0x800000464e047221 */ /* 0x003fde0000000000 */
[----:B01----:R-:W-:-:S15]  /*c2c0*/  MOV R4, R4 ;  /* 0x0000000400047202 */ /* 0x003fde0000000f00 */
[----:B01----:R-:W-:-:S15]  /*c2d0*/  MOV R20, 32@lo((_ZN7gpuImpl6kernel15FMHAInferKernelILi128ELi128ELi384ELi8ELb1EEENSt9enable_ifIXeqT3_Lb1EEvE4typeEPKaS6_S6_S6_Pa11FMHAParamI8 + .L_x_97@srel)) ;  /* 0x0000000000147802 */ /* 0x003fde0000000f00 */
[----:B01----:R-:W-:-:S15]  /*c2e0*/  MOV R21, 32@hi((_ZN7gpuImpl6kernel15FMHAInferKernelILi128ELi128ELi384ELi8ELb1EEENSt9enable_ifIXeqT3_Lb1EEvE4typeEPKaS6_S6_S6_Pa11FMHAParamI8 + .L_x_97@srel)) ;  /* 0x0000000000157802 */ /* 0x003fde0000000f00 */
[----:B01----:R-:W-:-:S15]  /*c2f0*/  CALL.ABS.NOINC `(__expf) ;  /* 0x0000000000007943 */ /* 0x003fde0003c00000 */
.L_x_97:
[----:B01----:R-:W-:-:S15]  /*c300*/  MOV R4, R4 ;  /* 0x0000000400047202 */ /* 0x003fde0000000f00 */
[----:B01----:R-:W-:-:S15]  /*c310*/  MOV R71, R4 ;  /* 0x0000000400477202 */ /* 0x003fde0000000f00 */
[----:B01----:R-:W-:-:S15]  /*c320*/  FADD R4, R53, -R70 ;  /* 0x8000004635047221 */ /* 0x003fde0000000000 */
[----:B01----:R-:W-:-:S15]  /*c330*/  MOV R4, R4 ;  /* 0x0000000400047202 */ /* 0x003fde0000000f00 */
[----:B01----:R-:W-:-:S15]  /*c340*/  MOV R20, 32@lo((_ZN7gpuImpl6kernel15FMHAInferKernelILi128ELi128ELi384ELi8ELb1EEENSt9enable_ifIXeqT3_Lb1EEvE4typeEPKaS6_S6_S6_Pa11FMHAParamI8 + .L_x_98@srel)) ;  /* 0x0000000000147802 */ /* 0x003fde0000000f00 */
[----:B01----:R-:W-:-:S15]  /*c350*/  MOV R21, 32@hi((_ZN7gpuImpl6kernel15FMHAInferKernelILi128ELi128ELi384ELi8ELb1EEENSt9enable_ifIXeqT3_Lb1EEvE4typeEPKaS6_S6_S6_Pa11FMHAParamI8 + .L_x_98@srel)) ;  /* 0x0000000000157802 */ /* 0x003fde0000000f00 */
[----:B01----:R-:W-:-:S15]  /*c360*/  CALL.ABS.NOINC `(__expf) ;  /* 0x0000000000007943 */ /* 0x003fde0003c00000 */
.L_x_98:
[----:B01----:R-:W-:-:S15]  /*c370*/  MOV R4, R4 ;  /* 0x0000000400047202 */ /* 0x003fde0000000f00 */
[----:B01----:R-:W-:-:S15]  /*c380*/  MOV R76, R4 ;  /* 0x00000004004c7202 */ /* 0x003fde0000000f00 */
[----:B01----:R-:W-:-:S15]  /*c390*/  FMUL R0, R71, R79 ;  /* 0x0000004f47007220 */ /* 0x003fde0000400000 */
[----:B01----:R-:W-:-:S15]  /*c3a0*/  FMUL R3, R76, R46 ;  /* 0x0000002e4c037220 */ /* 0x003fde0000400000 */
[----:B01----:R-:W-:-:S15]  /*c3b0*/  FADD R0, R0, R3 ;  /* 0x0000000300007221 */ /* 0x003fde0000000000 */
[----:B01----:R-:W-:-:S15]  /*c3c0*/  MOV R77, R0 ;  /* 0x00000000004d7202 */ /* 0x003fde0000000f00 */
.L_x_2006:
[----:B01----:R-:W-:-:S15]  /*c3d0*/  MOV R0, RZ ;  /* 0x000000ff00007202 */ /* 0x003fde0000000f00 */
[----:B01----:R-:W-:-:S15]  /*c3e0*/  MOV R0, R0 ;  /* 0x0000000000007202 */ /* 0x003fde0000000f00 */
[----:B01----:R-:W-:-:S15]  /*c3f0*/  MOV R0, R0 ;  /* 0x0000000000007202 */ /* 0x003fde0000000f00 */
.L_x_1548:
[----:B01----:R-:W-:-:S15]  /*c400*/  MOV R30, R0 ;  /* 0x00000000001e7202 */ /* 0x003fde0000000f00 */
[----:B01----:R-:W-:-:S15]  /*c410*/  MOV R30, R30 ;  /* 0x0000001e001e7202 */ /* 0x003fde0000000f00 */
.L_x_1549:
[----:B01----:R-:W-:-:S15]  /*c420*/  BSSY B7, `(.L_x_666) ;  /* 0x000008f000077945 */ /* 0x003fde0003800000 */
[----:B01----:R-:W-:-:S15]  /*c430*/  BRA `(.L_x_667) ;  /* 0x0000000000007947 */ /* 0x003fde0003800000 */
.L_x_667:
[----:B01----:R-:W-:-:S15]  /*c440*/  MOV R36, R30 ;  /* 0x0000001e00247202 */ /* 0x003fde0000000f00 */
[----:B01----:R-:W-:-:S15]  /*c450*/  MOV R36, R36 ;  /* 0x0000002400247202 */ /* 0x003fde0000000f00 */
.L_x_1550:
[----:B01----:R-:W-:-:S15]  /*c460*/  ISETP.LT.AND P0, PT, R36, 0x8, PT ;  /* 0x000000082400780c */ /* 0x003fde0003f01270 */
[----:B01----:R-:W-:-:S15]  /*c470*/  PLOP3.LUT P0, PT, P0, PT, PT, 0x8, 0x0 ;  /* 0x000000000000781c */ /* 0x003fde000070e170 */
[----:B01----:R-:W-:-:S15]  /*c480*/  @P0 BRA `(.L_x_668) ;  /* 0x0000088000000947 */ /* 0x003fde0003800000 */
[----:B01----:R-:W-:-:S15]  /*c490*/  BRA `(.L_x_669) ;  /* 0x0000000000007947 */ /* 0x003fde0003800000 */
.L_x_669:
[----:B01----:R-:W-:-:S15]  /*c4a0*/  MOV R0, RZ ;  /* 0x000000ff00007202 */ /* 0x003fde0000000f00 */
[----:B01----:R-:W-:-:S15]  /*c4b0*/  MOV R0, R0 ;  /* 0x0000000000007202 */ /* 0x003fde0000000f00 */
[----:B01----:R-:W-:-:S15]  /*c4c0*/  MOV R0, R0 ;  /* 0x0000000000007202 */ /* 0x003fde0000000f00 */
.L_x_1553:
[----:B01----:R-:W-:-:S15]  /*c4d0*/  MOV R31, R0 ;  /* 0x00000000001f7202 */ /* 0x003fde0000000f00 */
[----:B01----:R-:W-:-:S15]  /*c4e0*/  MOV R31, R31 ;  /* 0x0000001f001f7202 */ /* 0x003fde0000000f00 */
.L_x_1554:
[----:B01----:R-:W-:-:S15]  /*c4f0*/  BSSY B6, `(.L_x_670) ;  /* 0x000007b000067945 */ /* 0x003fde0003800000 */
[----:B01----:R-:W-:-:S15]  /*c500*/  BRA `(.L_x_671) ;  /* 0x0000000000007947 */ /* 0x003fde0003800000 */
.L_x_671:
[----:B01----:R-:W-:-:S15]  /*c510*/  MOV R30, R31 ;  /* 0x0000001f001e7202 */ /* 0x003fde0000000f00 */
[----:B01----:R-:W-:-:S15]  /*c520*/  MOV R30, R30 ;  /* 0x0000001e001e7202 */ /* 0x003fde0000000f00 */
.L_x_1555:
[----:B01----:R-:W-:-:S15]  /*c530*/  ISETP.LT.AND P0, PT, R30, 0x8, PT ;  /* 0x000000081e00780c */ /* 0x003fde0003f01270 */
[----:B01----:R-:W-:-:S15]  /*c540*/  PLOP3.LUT P0, PT, P0, PT, PT, 0x8, 0x0 ;  /* 0x000000000000781c */ /* 0x003fde000070e170 */
[----:B01----:R-:W-:-:S15]  /*c550*/  @P0 BRA `(.L_x_672) ;  /* 0x0000074000000947 */ /* 0x003fde0003800000 */
[----:B01----:R-:W-:-:S15]  /*c560*/  BRA `(.L_x_673) ;  /* 0x0000000000007947 */ /* 0x003fde0003800000 */
.L_x_673:
[----:B01----:R-:W-:-:S15]  /*c570*/  MOV R4, R77 ;  /* 0x0000004d00047202 */ /* 0x003fde0000000f00 */
[----:B01----:R-:W-:-:S15]  /*c580*/  MOV R20, 32@lo((_ZN7gpuImpl6kernel15FMHAInferKernelILi128ELi128ELi384ELi8ELb1EEENSt9enable_ifIXeqT3_Lb1EEvE4typeEPKaS6_S6_S6_Pa11FMHAParamI8 + .L_x_99@srel)) ;  /* 0x0000000000147802 */ /* 0x003fde0000000f00 */
[----:B01----:R-:W-:-:S15]  /*c590*/  MOV R21, 32@hi((_ZN7gpuImpl6kernel15FMHAInferKernelILi128ELi128ELi384ELi8ELb1EEENSt9enable_ifIXeqT3_Lb1EEvE4typeEPKaS6_S6_S6_Pa11FMHAParamI8 + .L_x_99@srel)) ;  /* 0x0000000000157802 */ /* 0x003fde0000000f00 */
[----:B01----:R-:W-:-:S15]  /*c5a0*/  CALL.ABS.NOINC `(__frcp_rn) ;  /* 0x0000000000007943 */ /* 0x003fde0003c00000 */
.L_x_99:
        /* <DEDUP_REMOVED lines=106> */
.L_x_674:
[----:B01----:R-:W-:-:S15]  /*cc50*/  IADD3 R0, R30, 0x1, RZ ;  /* 0x000000011e007810 */ /* 0x003fde0007ffe0ff */
[----:B01----:R-:W-:-:S15]  /*cc60*/  MOV R0, R0 ;  /* 0x0000000000007202 */ /* 0x003fde0000000f00 */
.L_x_1556:
[----:B01----:R-:W-:-:S15]  /*cc70*/  MOV R31, R0 ;  /* 0x00000000001f7202 */ /* 0x003fde0000000f00 */
[----:B01----:R-:W-:-:S15]  /*cc80*/  MOV R31, R31 ;  /* 0x0000001f001f7202 */ /* 0x003fde0000000f00 */
.L_x_1557:
[----:B01----:R-:W-:-:S15]  /*cc90*/  BRA `(.L_x_671) ;  /* 0xfffff87000007947 */ /* 0x003fde000383ffff */
.L_x_672:
[----:B01----:R-:W-:-:S15]  /*cca0*/  BSYNC B6 ;  /* 0x0000000000067941 */ /* 0x003fde0003800000 */
.L_x_670:
[----:B01----:R-:W-:-:S15]  /*ccb0*/  BRA `(.L_x_675) ;  /* 0x0000000000007947 */ /* 0x003fde0003800000 */
.L_x_675:
[----:B01----:R-:W-:-:S15]  /*ccc0*/  IADD3 R0, R36, 0x1, RZ ;  /* 0x0000000124007810 */ /* 0x003fde0007ffe0ff */
[----:B01----:R-:W-:-:S15]  /*ccd0*/  MOV R0, R0 ;  /* 0x0000000000007202 */ /* 0x003fde0000000f00 */
.L_x_1551:
[----:B01----:R-:W-:-:S15]  /*cce0*/  MOV R30, R0 ;  /* 0x00000000001e7202 */ /* 0x003fde0000000f00 */
[----:B01----:R-:W-:-:S15]  /*ccf0*/  MOV R30, R30 ;  /* 0x0000001e001e7202 */ /* 0x003fde0000000f00 */
.L_x_1552:
[----:B01----:R-:W-:-:S15]  /*cd00*/  BRA `(.L_x_667) ;  /* 0xfffff73000007947 */ /* 0x003fde000383ffff */
.L_x_668:
[----:B01----:R-:W-:-:S15]  /*cd10*/  BSYNC B7 ;  /* 0x0000000000077941 */ /* 0x003fde0003800000 */
.L_x_666:
[----:B01----:R-:W-:-:S15]  /*cd20*/  MOV R0, R77 ;  /* 0x0000004d00007202 */ /* 0x003fde0000000f00 */
[----:B01----:R-:W-:-:S15]  /*cd30*/  MOV R0, R0 ;  /* 0x0000000000007202 */ /* 0x003fde0000000f00 */
.L_x_1463:
[----:B01----:R-:W-:-:S15]  /*cd40*/  MOV R3, R70 ;  /* 0x0000004600037202 */ /* 0x003fde0000000f00 */
[----:B01----:R-:W-:-:S15]  /*cd50*/  MOV R3, R3 ;  /* 0x0000000300037202 */ /* 0x003fde0000000f00 */
.L_x_1458:
[----:B01----:R-:W-:-:S15]  /*cd60*/  BRA `(.L_x_676) ;  /* 0x0000000000007947 */ /* 0x003fde0003800000 */
.L_x_676:
[----:B01----:R-:W-:-:S15]  /*cd70*/  IADD3 R4, R84, 0x80, RZ ;  /* 0x0000008054047810 */ /* 0x003fde0007ffe0ff */
[----:B01----:R-:W-:-:S15]  /*cd80*/  MOV R4, R4 ;  /* 0x0000000400047202 */ /* 0x003fde0000000f00 */
.L_x_1472:
[----:B01----:R-:W-:-:S15]  /*cd90*/  MOV R68, R3 ;  /* 0x0000000300447202 */ /* 0x003fde0000000f00 */
[----:B01----:R-:W-:-:S15]  /*cda0*/  MOV R68, R68 ;  /* 0x0000004400447202 */ /* 0x003fde0000000f00 */
.L_x_1459:
[----:B01----:R-:W-:-:S15]  /*cdb0*/  MOV R63, R0 ;  /* 0x00000000003f7202 */ /* 0x003fde0000000f00 */
[----:B01----:R-:W-:-:S15]  /*cdc0*/  MOV R63, R63 ;  /* 0x0000003f003f7202 */ /* 0x003fde0000000f00 */
.L_x_1464:
[----:B01----:R-:W-:-:S15]  /*cdd0*/  MOV R36, R4 ;  /* 0x0000000400247202 */ /* 0x003fde0000000f00 */
[----:B01----:R-:W-:-:S15]  /*cde0*/  MOV R36, R36 ;  /* 0x0000002400247202 */ /* 0x003fde0000000f00 */
.L_x_1473:
[----:B01----:R-:W-:-:S15]  /*cdf0*/  BRA `(.L_x_591) ;  /* 0xffff902000007947 */ /* 0x003fde000383ffff */
.L_x_592:
[----:B01----:R-:W-:-:S15]  /*ce00*/  BSYNC B8 ;  /* 0x0000000000087941 */ /* 0x003fde0003800000 */
.L_x_590:
        /* <DEDUP_REMOVED lines=21> */
[----:B01----:R-:W-:-:S15]  /*cf60*/  MOV R20, 32@lo((_ZN7gpuImpl6kernel15FMHAInferKernelILi128ELi128ELi384ELi8ELb1EEENSt9enable_ifIXeqT3_Lb1EEvE4typeEPKaS6_S6_S6_Pa11FMHAParamI8 + .L_x_100@srel)) ;  /* 0x0000000000147802 */ /* 0x003fde0000000f00 */
[----:B01----:R-:W-:-:S15]  /*cf70*/  MOV R21, 32@hi((_ZN7gpuImpl6kernel15FMHAInferKernelILi128ELi128ELi384ELi8ELb1EEENSt9enable_ifIXeqT3_Lb1EEvE4typeEPKaS6_S6_S6_Pa11FMHAParamI8 + .L_x_100@srel)) ;  /* 0x0000000000157802 */ /* 0x003fde0000000f00 */
[----:B01----:R-:W-:-:S15]  /*cf80*/  CALL.ABS.NOINC `(__frcp_rn) ;  /* 0x0000000000007943 */ /* 0x003fde0003c00000 */
.L_x_100:
[----:B01----:R-:W-:-:S15]  /*cf90*/  MOV R4, R4 ;  /* 0x0000000400047202 */ /* 0x003fde0000000f00 */
[----:B01----:R-:W-:-:S15]  /*cfa0*/  FMUL R4, R69, R4 ;  /* 0x0000000445047220 */ /* 0x003fde0000400000 */
[----:B01----:R-:W-:-:S15]  /*cfb0*/  MOV R71, R4 ;  /* 0x0000000400477202 */ /* 0x003fde0000000f00 */
.L_x_2007:
[----:B01----:R-:W-:-:S15]  /*cfc0*/  MOV R0, RZ ;  /* 0x000000ff00007202 */ /* 0x003fde0000000f00 */
[----:B01----:R-:W-:-:S15]  /*cfd0*/  MOV R0, R0 ;  /* 0x0000000000007202 */ /* 0x003fde0000000f00 */
[----:B01----:R-:W-:-:S15]  /*cfe0*/  MOV R0, R0 ;  /* 0x0000000000007202 */ /* 0x003fde0000000f00 */
.L_x_1558:
[----:B01----:R-:W-:-:S15]  /*cff0*/  MOV R0, R0 ;  /* 0x0000000000007202 */ /* 0x003fde0000000f00 */
[----:B01----:R-:W-:-:S15]  /*d000*/  MOV R4, R0 ;  /* 0x0000000000047202 */ /* 0x003fde0000000f00 */
.L_x_1559:
[----:B01----:R-:W-:-:S15]  /*d010*/  BSSY B7, `(.L_x_677) ;  /* 0x00001ba000077945 */ /* 0x003fde0003800000 */
[----:B01----:R-:W-:-:S15]  /*d020*/  BRA `(.L_x_678) ;  /* 0x0000000000007947 */ /* 0x003fde0003800000 */
.L_x_678:
[----:B01----:R-:W-:-:S15]  /*d030*/  MOV R70, R4 ;  /* 0x0000000400467202 */ /* 0x003fde0000000f00 */
[----:B01----:R-:W-:-:S15]  /*d040*/  MOV R70, R70 ;  /* 0x0000004600467202 */ /* 0x003fde0000000f00 */
.L_x_1560:
[----:B01----:R-:W-:-:S15]  /*d050*/  ISETP.LT.AND P0, PT, R70, 0x8, PT ;  /* 0x000000084600780c */ /* 0x003fde0003f01270 */
[----:B01----:R-:W-:-:S15]  /*d060*/  PLOP3.LUT P0, PT, P0, PT, PT, 0x8, 0x0 ;  /* 0x000000000000781c */ /* 0x003fde000070e170 */
[----:B01----:R-:W-:-:S15]  /*d070*/  @P0 BRA `(.L_x_679) ;  /* 0x00001b3000000947 */ /* 0x003fde0003800000 */
[----:B01----:R-:W-:-:S15]  /*d080*/  BRA `(.L_x_680) ;  /* 0x0000000000007947 */ /* 0x003fde0003800000 */
.L_x_680:
[----:B01----:R-:W-:-:S15]  /*d090*/  MOV R0, R4 ;  /* 0x0000000400007202 */ /* 0x003fde0000000f00 */
[----:B01----:R-:W-:-:S15]  /*d0a0*/  MOV R3, R5 ;  /* 0x0000000500037202 */ /* 0x003fde0000000f00 */
[----:B01----:R-:W-:-:S15]  /*d0b0*/  MOV R0, RZ ;  /* 0x000000ff00007202 */ /* 0x003fde0000000f00 */
[----:B01----:R-:W-:-:S15]  /*d0c0*/  MOV R0, R0 ;  /* 0x0000000000007202 */ /* 0x003fde0000000f00 */
[----:B01----:R-:W-:-:S15]  /*d0d0*/  MOV R0, R0 ;  /* 0x0000000000007202 */ /* 0x003fde0000000f00 */
.L_x_1563:
[----:B01----:R-:W-:-:S15]  /*d0e0*/  MOV R29, R0 ;  /* 0x00000000001d7202 */ /* 0x003fde0000000f00 */
[----:B01----:R-:W-:-:S15]  /*d0f0*/  MOV R29, R29 ;  /* 0x0000001d001d7202 */ /* 0x003fde0000000f00 */
.L_x_1564:
[----:B01----:R-:W-:-:S15]  /*d100*/  BSSY B6, `(.L_x_681) ;  /* 0x0000065000067945 */ /* 0x003fde0003800000 */
[----:B01----:R-:W-:-:S15]  /*d110*/  BRA `(.L_x_682) ;  /* 0x0000000000007947 */ /* 0x003fde0003800000 */
.L_x_682:
[----:B01----:R-:W-:-:S15]  /*d120*/  MOV R69, R29 ;  /* 0x0000001d00457202 */ /* 0x003fde0000000f00 */
[----:B01----:R-:W-:-:S15]  /*d130*/  MOV R69, R69 ;  /* 0x0000004500457202 */ /* 0x003fde0000000f00 */
.L_x_1565:
[----:B01----:R-:W-:-:S15]  /*d140*/  ISETP.LT.AND P0, PT, R69, 0x8, PT ;  /* 0x000000084500780c */ /* 0x003fde0003f01270 */
[----:B01----:R-:W-:-:S15]  /*d150*/  PLOP3.LUT P0, PT, P0, PT, PT, 0x8, 0x0 ;  /* 0x000000000000781c */ /* 0x003fde000070e170 */
[----:B01----:R-:W-:-:S15]  /*d160*/  @P0 BRA `(.L_x_683) ;  /* 0x000005e000000947 */ /* 0x003fde0003800000 */
[----:B01----:R-:W-:-:S15]  /*d170*/  BRA `(.L_x_684) ;  /* 0x0000000000007947 */ /* 0x003fde0003800000 */
.L_x_684:
        /* <DEDUP_REMOVED lines=37> */
[----:B01----:R-:W-:-:S15]  /*d3d0*/  MOV R20, 32@lo((_ZN7gpuImpl6kernel15FMHAInferKernelILi128ELi128ELi384ELi8ELb1EEENSt9enable_ifIXeqT3_Lb1EEvE4typeEPKaS6_S6_S6_Pa11FMHAParamI8 + .L_x_101@srel)) ;  /* 0x0000000000147802 */ /* 0x003fde0000000f00 */
[----:B01----:R-:W-:-:S15]  /*d3e0*/  MOV R21, 32@hi((_ZN7gpuImpl6kernel15FMHAInferKernelILi128ELi128ELi384ELi8ELb1EEENSt9enable_ifIXeqT3_Lb1EEvE4typeEPKaS6_S6_S6_Pa11FMHAParamI8 + .L_x_101@srel)) ;  /* 0x0000000000157802 */ /* 0x003fde0000000f00 */
[----:B01----:R-:W-:-:S15]  /*d3f0*/  CALL.ABS.NOINC `(_ZN41_INTERNAL_2148b633_10_fmha_i8_cu_e1def6af3minEff) ;  /* 0x0000000000007943 */ /* 0x003fde0003c00000 */
.L_x_101:
[----:B01----:R-:W-:-:S15]  /*d400*/  MOV R4, R4 ;  /* 0x0000000400047202 */ /* 0x003fde0000000f00 */
[----:B01----:R-:W-:-:S15]  /*d410*/  MOV R5, 0xc2fe0000 ;  /* 0xc2fe000000057802 */ /* 0x003fde0000000f00 */
[----:B01----:R-:W-:-:S15]  /*d420*/  MOV R4, R4 ;  /* 0x0000000400047202 */ /* 0x003fde0000000f00 */
[----:B01----:R-:W-:-:S15]  /*d430*/  MOV R5, R5 ;  /* 0x0000000500057202 */ /* 0x003fde0000000f00 */
[----:B01----:R-:W-:-:S15]  /*d440*/  MOV R20, 32@lo((_ZN7gpuImpl6kernel15FMHAInferKernelILi128ELi128ELi384ELi8ELb1EEENSt9enable_ifIXeqT3_Lb1EEvE4typeEPKaS6_S6_S6_Pa11FMHAParamI8 + .L_x_102@srel)) ;  /* 0x0000000000147802 */ /* 0x003fde0000000f00 */
[----:B01----:R-:W-:-:S15]  /*d450*/  MOV R21, 32@hi((_ZN7gpuImpl6kernel15FMHAInferKernelILi128ELi128ELi384ELi8ELb1EEENSt9enable_ifIXeqT3_Lb1EEvE4typeEPKaS6_S6_S6_Pa11FMHAParamI8 + .L_x_102@srel)) ;  /* 0x0000000000157802 */ /* 0x003fde0000000f00 */
[----:B01----:R-:W-:-:S15]  /*d460*/  CALL.ABS.NOINC `(_ZN41_INTERNAL_2148b633_10_fmha_i8_cu_e1def6af3maxEff) ;  /* 0x0000000000007943 */ /* 0x003fde0003c00000 */
.L_x_102:
[----:B01----:R-:W-:-:S15]  /*d470*/  MOV R4, R4 ;  /* 0x0000000400047202 */ /* 0x003fde0000000f00 */
[----:B01----:R-:W-:-:S15]  /*d480*/  MOV R4, R4 ;  /* 0x0000000400047202 */ /* 0x003fde0000000f00 */
[----:B01----:R-:W-:-:S15]  /*d490*/  MOV R20, 32@lo((_ZN7gpuImpl6kernel15FMHAInferKernelILi128ELi128ELi384ELi8ELb1EEENSt9enable_ifIXeqT3_Lb1EEvE4typeEPKaS6_S6_S6_Pa11FMHAParamI8 + .L_x_103@srel)) ;  /* 0x0000000000147802 */ /* 0x003fde0000000f00 */
[----:B01----:R-:W-:-:S15]  /*d4a0*/  MOV R21, 32@hi((_ZN7gpuImpl6kernel15FMHAInferKernelILi128ELi128ELi384ELi8ELb1EEENSt9enable_ifIXeqT3_Lb1EEvE4typeEPKaS6_S6_S6_Pa11FMHAParamI8 + .L_x_103@srel)) ;  /* 0x0000000000157802 */ /* 0x003fde0000000f00 */
[----:B01----:R-:W-:-:S15]  /*d4b0*/  CALL.ABS.NOINC `(__float2int_rn) ;  /* 0x0000000000007943 */ /* 0x003fde0003c00000 */
.L_x_103:
        /* <DEDUP_REMOVED lines=35> */
.L_x_2009:
[----:B01----:R-:W-:-:S15]  /*d6f0*/  BRA `(.L_x_685) ;  /* 0x0000000000007947 */ /* 0x003fde0003800000 */
.L_x_685:
[----:B01----:R-:W-:-:S15]  /*d700*/  IADD3 R0, R69, 0x1, RZ ;  /* 0x0000000145007810 */ /* 0x003fde0007ffe0ff */
[----:B01----:R-:W-:-:S15]  /*d710*/  MOV R0, R0 ;  /* 0x0000000000007202 */ /* 0x003fde0000000f00 */
.L_x_1566:
[----:B01----:R-:W-:-:S15]  /*d720*/  MOV R29, R0 ;  /* 0x00000000001d7202 */ /* 0x003fde0000000f00 */
[----:B01----:R-:W-:-:S15]  /*d730*/  MOV R29, R29 ;  /* 0x0000001d001d7202 */ /* 0x003fde0000000f00 */
.L_x_1567:
[----:B01----:R-:W-:-:S15]  /*d740*/  BRA `(.L_x_682) ;  /* 0xfffff9d000007947 */ /* 0x003fde000383ffff */
.L_x_683:
[----:B01----:R-:W-:-:S15]  /*d750*/  BSYNC B6 ;  /* 0x0000000000067941 */ /* 0x003fde0003800000 */
.L_x_681:
        /* <DEDUP_REMOVED lines=319> */
.L_x_2008:
[----:B01----:R-:W-:-:S15]  /*eb50*/  BRA `(.L_x_686) ;  /* 0x0000000000007947 */ /* 0x003fde0003800000 */
.L_x_686:
[----:B01----:R-:W-:-:S15]  /*eb60*/  IADD3 R0, R70, 0x1, RZ ;  /* 0x0000000146007810 */ /* 0x003fde0007ffe0ff */
[----:B01----:R-:W-:-:S15]  /*eb70*/  MOV R0, R0 ;  /* 0x0000000000007202 */ /* 0x003fde0000000f00 */
.L_x_1561:
[----:B01----:R-:W-:-:S15]  /*eb80*/  MOV R4, R0 ;  /* 0x0000000000047202 */ /* 0x003fde0000000f00 */
[----:B01----:R-:W-:-:S15]  /*eb90*/  MOV R4, R4 ;  /* 0x0000000400047202 */ /* 0x003fde0000000f00 */
.L_x_1562:
[----:B01----:R-:W-:-:S15]  /*eba0*/  BRA `(.L_x_678) ;  /* 0xffffe48000007947 */ /* 0x003fde000383ffff */
.L_x_679:
[----:B01----:R-:W-:-:S15]  /*ebb0*/  BSYNC B7 ;  /* 0x0000000000077941 */ /* 0x003fde0003800000 */
.L_x_677:
[----:B01----:R-:W-:-:S15]  /*ebc0*/  BRA `(.L_x_687) ;  /* 0x0000000000007947 */ /* 0x003fde0003800000 */
.L_x_687:
[----:B01----:R-:W-:-:S15]  /*ebd0*/  IADD3 R0, R92, 0x80, RZ ;  /* 0x000000805c007810 */ /* 0x003fde0007ffe0ff */
[----:B01----:R-:W-:-:S15]  /*ebe0*/  MOV R0, R0 ;  /* 0x0000000000007202 */ /* 0x003fde0000000f00 */
.L_x_1452:
[----:B01----:R-:W-:-:S15]  /*ebf0*/  MOV R3, R0 ;  /* 0x0000000000037202 */ /* 0x003fde0000000f00 */
[----:B01----:R-:W-:-:S15]  /*ec00*/  MOV R3, R3 ;  /* 0x0000000300037202 */ /* 0x003fde0000000f00 */
.L_x_1453:
[----:B01----:R-:W-:-:S15]  /*ec10*/  BRA `(.L_x_582) ;  /* 0xffff6c5000007947 */ /* 0x003fde000383ffff */
.L_x_583:
[----:B01----:R-:W-:-:S15]  /*ec20*/  BSYNC B9 ;  /* 0x0000000000097941 */ /* 0x003fde0003800000 */
.L_x_581:
[----:B------:R-:W-:Y:S06]  /*ec30*/  MEMBAR.SC.VC ;  /* 0x0000000000007992 */ /* 0x000fec0000005000 */
[----:B01----:R-:W-:-:S00]  /*ec40*/  ERRBAR ;  /* 0x00000000000079ab */ /* 0x003fc00000000000 */
[----:B01----:R-:W-:-:S15]  /*ec50*/  EXIT ;  /* 0x000000000000794d */ /* 0x003fde0003800000 */
.L_x_1988:
[----:B01----:R-:W-:-:S15]  /*ec60*/  NOP ;  /* 0x0000000000007918 */ /* 0x003fde0000000000 */
.L_x_688:
        /* <DEDUP_REMOVED lines=9> */
.L_x_1454:


//--------------------- .text._ZN7gpuImpl6kernel15FMHAInferKernelILi128ELi128ELi512ELi8ELb1EEENSt9enable_ifIXeqT3_Lb1EEvE4typeEPKaS6_S6_S6_Pa11FMHAParamI8 --------------------------
	.section	.text._ZN7gpuImpl6kernel15FMHAInferKernelILi128ELi128ELi512ELi8ELb1EEENSt9enable_ifIXeqT3_Lb1EEvE4typeEPKaS6_S6_S6_Pa11FMHAParamI8,"ax",@progbits
	.sectionflags	@"SHF_BARRIERS=1"
	.sectioninfo	@"SHI_REGISTERS=128"
	.align	128
        .global         _ZN7gpuImpl6kernel15FMHAInferKernelILi128ELi128ELi512ELi8ELb1EEENSt9enable_ifIXeqT3_Lb1EEvE4typeEPKaS6_S6_S6_Pa11FMHAParamI8
        .type           _ZN7gpuImpl6kernel15FMHAInferKernelILi128ELi128ELi512ELi8ELb1EEENSt9enable_ifIXeqT3_Lb1EEvE4typeEPKaS6_S6_S6_Pa11FMHAParamI8,@function
        .size           _ZN7gpuImpl6kernel15FMHAInferKernelILi128ELi128ELi512ELi8ELb1EEENSt9enable_ifIXeqT3_Lb1EEvE4typeEPKaS6_S6_S6_Pa11FMHAParamI8,(.L_x_1573 - _ZN7gpuImpl6kernel15FMHAInferKernelILi128ELi128ELi512ELi8ELb1EEENSt9enable_ifIXeqT3_Lb1EEvE4typeEPKaS6_S6_S6_Pa11FMHAParamI8)
        .other          _ZN7gpuImpl6kernel15FMHAInferKernelILi128ELi128ELi512ELi8ELb1EEENSt9enable_ifIXeqT3_Lb1EEvE4typeEPKaS6_S6_S6_Pa11FMHAParamI8,@"STO_CUDA_ENTRY STV_DEFAULT"
_ZN7gpuImpl6kernel15FMHAInferKernelILi128ELi128ELi512ELi8ELb1EEENSt9enable_ifIXeqT3_Lb1EEvE4typeEPKaS6_S6_S6_Pa11FMHAParamI8:
.text._ZN7gpuImpl6kernel15FMHAInferKernelILi128ELi128ELi512ELi8ELb1EEENSt9enable_ifIXeqT3_Lb1EEvE4typeEPKaS6_S6_S6_Pa11FMHAParamI8:
[----:B01----:R-:W-:-:S15]  /*0000*/  MOV R1, c[0x0][0x28] ;  /* 0x00000a0000017a02 */ /* 0x003fde0000000f00 */
[----:B01----:R-:W-:-:S15]  /*0010*/  IADD3 R1, R1, -0x660, RZ ;  /* 0xfffff9a001017810 */ /* 0x003fde0007ffe0ff */
[----:B01----:R1:W0:-:S15]  /*0020*/  S2R R0, SR_LMEMHIOFF ;  /* 0x0000000000007919 */ /* 0x00321e0000003700 */
[----:B01----:R-:W-:-:S15]  /*0030*/  ISETP.GE.U32.AND P0, PT, R1, R0, PT ;  /* 0x000000000100720c */ /* 0x003fde0003f06070 */
[----:B01----:R-:W-:-:S15]  /*0040*/  @P0 BRA `(.L_x_689) ;  /* 0x0000001000000947 */ /* 0x003fde0003800000 */
[----:B01----:R-:W-:-:S15]  /*0050*/  BPT.TRAP 0x1 ;  /* 0x000000040000795c */ /* 0x003fde0000300000 */
.L_x_689:
        /* <DEDUP_REMOVED lines=129> */
.L_x_690:
        /* <DEDUP_REMOVED lines=8> */
.L_x_2014:
[----:B01----:R-:W-:-:S15]  /*08f0*/  MOV R3, R3 ;  /* 0x0000000300037202 */ /* 0x003fde0000000f00 */
[----:B01----:R-:W-:-:S15]  /*0900*/  MOV R6, R3 ;  /* 0x0000000300067202 */ /* 0x003fde0000000f00 */
[----:B01----:R-:W-:-:S15]  /*0910*/  MOV R7, RZ ;  /* 0x000000ff00077202 */ /* 0x003fde0000000f00 */
[----:B01----:R-:W-:-:S15]  /*0920*/  MOV R6, R6 ;  /* 0x0000000600067202 */ /* 0x003fde0000000f00 */
[----:B01----:R-:W-:-:S15]  /*0930*/  MOV R7, R7 ;  /* 0x0000000700077202 */ /* 0x003fde0000000f00 */
[----:B01----:R-:W-:-:S15]  /*0940*/  BRA `(.L_x_691) ;  /* 0x0000000000007947 */ /* 0x003fde0003800000 */
.L_x_691:
[----:B01----:R-:W-:-:S15]  /*0950*/  MOV R0, 0x8c ;  /* 0x0000008c00007802 */ /* 0x003fde0000000f00 */
[----:B01----:R1:W0:-:S15]  /*0960*/  LDC R0, c[0x0][R0] ;  /* 0x0000000000007b82 */ /* 0x00321e0000000800 */
[----:B01----:R-:W-:-:S15]  /*0970*/  MOV R0, R0 ;  /* 0x0000000000007202 */ /* 0x003fde0000000f00 */
[----:B01----:R-:W-:-:S15]  /*0980*/  MOV R0, R0 ;  /* 0x0000000000007202 */ /* 0x003fde0000000f00 */
[----:B01----:R-:W-:-:S15]  /*0990*/  MOV R0, R0 ;  /* 0x0000000000007202 */ /* 0x003fde0000000f00 */
[----:B01----:R-:W-:-:S15]  /*09a0*/  MOV R3, R0 ;  /* 0x0000000000037202 */ /* 0x003fde0000000f00 */
.L_x_2015:
        /* <DEDUP_REMOVED lines=15> */
.L_x_2013:
[----:B01----:R-:W-:-:S15]  /*0aa0*/  MOV R4, R0 ;  /* 0x0000000000047202 */ /* 0x003fde0000000f00 */
[----:B01----:R-:W-:-:S15]  /*0ab0*/  MOV R5, R3 ;  /* 0x0000000300057202 */ /* 0x003fde0000000f00 */
[----:B01----:R-:W-:-:S15]  /*0ac0*/  MOV R4, R4 ;  /* 0x0000000400047202 */ /* 0x003fde0000000f00 */
[----:B01----:R-:W-:-:S15]  /*0ad0*/  MOV R5, R5 ;  /* 0x0000000500057202 */ /* 0x003fde0000000f00 */
[----:B01----:R-:W-:-:S15]  /*0ae0*/  MOV R4, R4 ;  /* 0x0000000400047202 */ /* 0x003fde0000000f00 */
[----:B01----:R-:W-:-:S15]  /*0af0*/  MOV R5, R5 ;  /* 0x0000000500057202 */ /* 0x003fde0000000f00 */
.L_x_2012:
        /* <DEDUP_REMOVED lines=27> */
.L_x_692:
        /* <DEDUP_REMOVED lines=13> */
[----:B01----:R-:W-:-:S15]  /*0d80*/  MOV R20, 32@lo((_ZN7gpuImpl6kernel15FMHAInferKernelILi128ELi128ELi512ELi8ELb1EEENSt9enable_ifIXeqT3_Lb1EEvE4typeEPKaS6_S6_S6_Pa11FMHAParamI8 + .L_x_104@srel)) ;  /* 0x0000000000147802 */ /* 0x003fde0000000f00 */
[----:B01----:R-:W-:-:S15]  /*0d90*/  MOV R21, 32@hi((_ZN7gpuImpl6kernel15FMHAInferKernelILi128ELi128ELi512ELi8ELb1EEENSt9enable_ifIXeqT3_Lb1EEvE4typeEPKaS6_S6_S6_Pa11FMHAParamI8 + .L_x_104@srel)) ;  /* 0x0000000000157802 */ /* 0x003fde0000000f00 */
[----:B01----:R-:W-:-:S15]  /*0da0*/  CALL.ABS.NOINC `(_ZN18cooperative_groups4__v117thread_group_baseILj3EEC2Ev) ;  /* 0x0000000000007943 */ /* 0x003fde0003c00000 */
.L_x_104:
        /* <DEDUP_REMOVED lines=23> */
.L_x_2016:
        /* <DEDUP_REMOVED lines=22> */
.L_x_2011:
        /* <DEDUP_REMOVED lines=34> */
.L_x_693:
        /* <DEDUP_REMOVED lines=15> */
[----:B01----:R-:W-:-:S15]  /*1390*/  CALL.ABS.NOINC `(_ZN18cooperative_groups4__v117thread_group_baseILj4EEC2Ev) ;  /* 0x0000000000007943 */ /* 0x003fde0003c00000 */
.L_x_105:
        /* <DEDUP_REMOVED lines=22> */
.L_x_2017:
        /* <DEDUP_REMOVED lines=34> */
.L_x_694:
        /* <DEDUP_REMOVED lines=36> */
.L_x_695:
        /* <DEDUP_REMOVED lines=26> */
[----:B01----:R-:W-:-:S15]  /*1b00*/  MOV R20, 32@lo((_ZN7gpuImpl6kernel15FMHAInferKernelILi128ELi128ELi512ELi8ELb1EEENSt9enable_ifIXeqT3_Lb1EEvE4typeEPKaS6_S6_S6_Pa11FMHAParamI8 + .L_x_106@srel)) ;  /* 0x0000000000147802 */ /* 0x003fde0000000f00 */
[----:B01----:R-:W-:-:S15]  /*1b10*/  MOV R21, 32@hi((_ZN7gpuImpl6kernel15FMHAInferKernelILi128ELi128ELi512ELi8ELb1EEENSt9enable_ifIXeqT3_Lb1EEvE4typeEPKaS6_S6_S6_Pa11FMHAParamI8 + .L_x_106@srel)) ;  /* 0x0000000000157802 */ /* 0x003fde0000000f00 */
[----:B01----:R-:W-:-:S15]  /*1b20*/  CALL.ABS.NOINC `(_ZN18cooperative_groups4__v117thread_block_tileILj32ENS0_12thread_blockEEC2ERKS2_) ;  /* 0x0000000000007943 */ /* 0x003fde0003c00000 */
.L_x_106:
        /* <DEDUP_REMOVED lines=15> */
.L_x_2018:
[----:B01----:R-:W-:-:S15]  /*1c20*/  BRA `(.L_x_696) ;  /* 0x0000000000007947 */ /* 0x003fde0003800000 */
.L_x_696:
        /* <DEDUP_REMOVED lines=36> */
.L_x_697:
        /* <DEDUP_REMOVED lines=28> */
[----:B01----:R-:W-:-:S15]  /*2030*/  CALL.ABS.NOINC `(_ZN18cooperative_groups4__v17details22thread_block_tile_implILj32EvLb0EEC2ILj32ENS0_12thread_blockELb0EEERKNS2_IXT_ET0_XT1_EEE) ;  /* 0x0000000000007943 */ /* 0x003fde0003c00000 */
.L_x_107:
        /* <DEDUP_REMOVED lines=18> */
.L_x_700:
[----:B01----:R-:W-:-:S15]  /*2160*/  BRA `(.L_x_699) ;  /* 0x0000000000007947 */ /* 0x003fde0003800000 */
.L_x_699:
[----:B01----:R-:W-:-:S15]  /*2170*/  BSYNC B0 ;  /* 0x0000000000007941 */ /* 0x003fde0003800000 */
.L_x_698:
        /* <DEDUP_REMOVED lines=22> */
.L_x_2019:
        /* <DEDUP_REMOVED lines=29> */
.L_x_2020:
        /* <DEDUP_REMOVED lines=16> */
.L_x_701:
        /* <DEDUP_REMOVED lines=18> */
.L_x_704:
[----:B01----:R-:W-:-:S15]  /*26d0*/  BRA `(.L_x_703) ;  /* 0x0000000000007947 */ /* 0x003fde0003800000 */
.L_x_703:
[----:B01----:R-:W-:-:S15]  /*26e0*/  BSYNC B0 ;  /* 0x0000000000007941 */ /* 0x003fde0003800000 */
.L_x_702:
        /* <DEDUP_REMOVED lines=22> */
.L_x_2021:
[----:B01----:R-:W-:-:S15]  /*2850*/  MOV R4, R4 ;  /* 0x0000000400047202 */ /* 0x003fde0000000f00 */
[----:B01----:R-:W-:-:S15]  /*2860*/  MOV R100, R4 ;  /* 0x0000000400647202 */ /* 0x003fde0000000f00 */
[----:B01----:R-:W-:-:S15]  /*2870*/  BRA `(.L_x_705) ;  /* 0x0000000000007947 */ /* 0x003fde0003800000 */
.L_x_705:
        /* <DEDUP_REMOVED lines=67> */
[----:B01----:R-:W-:-:S15]  /*2cb0*/  MOV R20, 32@lo((_ZN7gpuImpl6kernel15FMHAInferKernelILi128ELi128ELi512ELi8ELb1EEENSt9enable_ifIXeqT3_Lb1EEvE4typeEPKaS6_S6_S6_Pa11FMHAParamI8 + .L_x_108@srel)) ;  /* 0x0000000000147802 */ /* 0x003fde0000000f00 */
[----:B01----:R-:W-:-:S15]  /*2cc0*/  MOV R21, 32@hi((_ZN7gpuImpl6kernel15FMHAInferKernelILi128ELi128ELi512ELi8ELb1EEENSt9enable_ifIXeqT3_Lb1EEvE4typeEPKaS6_S6_S6_Pa11FMHAParamI8 + .L_x_108@srel)) ;  /* 0x0000000000157802 */ /* 0x003fde0000000f00 */
[----:B01----:R-:W-:-:S15]  /*2cd0*/  CALL.ABS.NOINC `(_ZN4dim3C1E5uint3) ;  /* 0x0000000000007943 */ /* 0x003fde0003c00000 */
.L_x_108:
        /* <DEDUP_REMOVED lines=139> */
.L_x_706:
        /* <DEDUP_REMOVED lines=60> */
.L_x_2024:
[----:B01----:R-:W-:-:S15]  /*3950*/  MOV R0, R0 ;  /* 0x0000000000007202 */ /* 0x003fde0000000f00 */
[----:B01----:R-:W-:-:S15]  /*3960*/  MOV R0, R0 ;  /* 0x0000000000007202 */ /* 0x003fde0000000f00 */
.L_x_2023:
[----:B01----:R-:W-:-:S15]  /*3970*/  LOP3.LUT R0, R0, 0x1f, RZ, 0xc0, !PT ;  /* 0x0000001f00007812 */ /* 0x003fde00078ec0ff */
[----:B01----:R-:W-:-:S15]  /*3980*/  MOV R0, R0 ;  /* 0x0000000000007202 */ /* 0x003fde0000000f00 */
.L_x_2022:
        /* <DEDUP_REMOVED lines=47> */
.L_x_708:
[----:B01----:R-:W-:-:S15]  /*3c80*/  BSYNC B0 ;  /* 0x0000000000007941 */ /* 0x003fde0003800000 */
.L_x_707:
        /* <DEDUP_REMOVED lines=59> */
.L_x_710:
[----:B01----:R-:W-:-:S15]  /*4040*/  BSYNC B0 ;  /* 0x0000000000007941 */ /* 0x003fde0003800000 */
.L_x_709:
        /* <DEDUP_REMOVED lines=59> */
.L_x_712:
[----:B01----:R-:W-:-:S15]  /*4400*/  BSYNC B0 ;  /* 0x0000000000007941 */ /* 0x003fde0003800000 */
.L_x_711:
        /* <DEDUP_REMOVED lines=55> */
.L_x_714:
[----:B01----:R-:W-:-:S15]  /*4780*/  BSYNC B0 ;  /* 0x0000000000007941 */ /* 0x003fde0003800000 */
.L_x_713:
        /* <DEDUP_REMOVED lines=55> */
.L_x_716:
[----:B01----:R-:W-:-:S15]  /*4b00*/  BSYNC B0 ;  /* 0x0000000000007941 */ /* 0x003fde0003800000 */
.L_x_715:
        /* <DEDUP_REMOVED lines=58> */
.L_x_718:
[----:B01----:R-:W-:-:S15]  /*4eb0*/  BSYNC B0 ;  /* 0x0000000000007941 */ /* 0x003fde0003800000 */
.L_x_717:
        /* <DEDUP_REMOVED lines=55> */
.L_x_720:
[----:B01----:R-:W-:-:S15]  /*5230*/  MOV R4, R4 ;  /* 0x0000000400047202 */ /* 0x003fde0000000f00 */
[----:B01----:R-:W-:-:S15]  /*5240*/  MOV R5, R3 ;  /* 0x0000000300057202 */ /* 0x003fde0000000f00 */
[----:B01----:R-:W-:-:S15]  /*5250*/  MOV R4, R4 ;  /* 0x0000000400047202 */ /* 0x003fde0000000f00 */
[----:B01----:R-:W-:-:S15]  /*5260*/  MOV R5, R5 ;  /* 0x0000000500057202 */ /* 0x003fde0000000f00 */
[----:B01----:R-:W-:-:S15]  /*5270*/  MOV R20, 32@lo((_ZN7gpuImpl6kernel15FMHAInferKernelILi128ELi128ELi512ELi8ELb1EEENSt9enable_ifIXeqT3_Lb1EEvE4typeEPKaS6_S6_S6_Pa11FMHAParamI8 + .L_x_109@srel)) ;  /* 0x0000000000147802 */ /* 0x003fde0000000f00 */
[----:B01----:R-:W-:-:S15]  /*5280*/  MOV R21, 32@hi((_ZN7gpuImpl6kernel15FMHAInferKernelILi128ELi128ELi512ELi8ELb1EEENSt9enable_ifIXeqT3_Lb1EEvE4typeEPKaS6_S6_S6_Pa11FMHAParamI8 + .L_x_109@srel)) ;  /* 0x0000000000157802 */ /* 0x003fde0000000f00 */
[----:B01----:R-:W-:-:S15]  /*5290*/  CALL.ABS.NOINC `(__cuda_sm3x_div_rn_noftz_f32_slowpath) ;  /* 0x0000000000007943 */ /* 0x003fde0003c00000 */
.L_x_109:
[----:B01----:R-:W-:-:S15]  /*52a0*/  MOV R4, R4 ;  /* 0x0000000400047202 */ /* 0x003fde0000000f00 */
[----:B01----:R-:W-:-:S15]  /*52b0*/  MOV R4, R4 ;  /* 0x0000000400047202 */ /* 0x003fde0000000f00 */
[----:B01----:R-:W-:-:S15]  /*52c0*/  MOV R5, R4 ;  /* 0x0000000400057202 */ /* 0x003fde0000000f00 */
.L_x_721:
[----:B01----:R-:W-:-:S15]  /*52d0*/  BSYNC B6 ;  /* 0x0000000000067941 */ /* 0x003fde0003800000 */
.L_x_719:
        /* <DEDUP_REMOVED lines=82> */
.L_x_2025:
[----:B01----:R-:W-:-:S15]  /*5800*/  MOV R0, RZ ;  /* 0x000000ff00007202 */ /* 0x003fde0000000f00 */
[----:B01----:R-:W-:-:S15]  /*5810*/  MOV R0, R0 ;  /* 0x0000000000007202 */ /* 0x003fde0000000f00 */
[----:B01----:R-:W-:-:S15]  /*5820*/  MOV R0, R0 ;  /* 0x0000000000007202 */ /* 0x003fde0000000f00 */
.L_x_1568:
[----:B01----:R-:W-:-:S15]  /*5830*/  MOV R0, R0 ;  /* 0x0000000000007202 */ /* 0x003fde0000000f00 */
[----:B01----:R-:W-:-:S15]  /*5840*/  MOV R3, R0 ;  /* 0x0000000000037202 */ /* 0x003fde0000000f00 */
.L_x_1569:
[----:B01----:R-:W-:-:S15]  /*5850*/  BSSY B9, `(.L_x_722) ;  /* 0x000093d000097945 */ /* 0x003fde0003800000 */
[----:B01----:R-:W-:-:S15]  /*5860*/  BRA `(.L_x_723) ;  /* 0x0000000000007947 */ /* 0x003fde0003800000 */
.L_x_723:
[----:B01----:R-:W-:-:S15]  /*5870*/  MOV R92, R3 ;  /* 0x00000003005c7202 */ /* 0x003fde0000000f00 */
[----:B01----:R-:W-:-:S15]  /*5880*/  MOV R92, R92 ;  /* 0x0000005c005c7202 */ /* 0x003fde0000000f00 */
.L_x_1570:
[----:B01----:R-:W-:-:S15]  /*5890*/  ISETP.LT.AND P0, PT, R92, 0x200, PT ;  /* 0x000002005c00780c */ /* 0x003fde0003f01270 */
[----:B01----:R-:W-:-:S15]  /*58a0*/  PLOP3.LUT P0, PT, P0, PT, PT, 0x8, 0x0 ;  /* 0x000000000000781c */ /* 0x003fde000070e170 */
[----:B01----:R-:W-:-:S15]  /*58b0*/  @P0 BRA `(.L_x_724) ;  /* 0x0000936000000947 */ /* 0x003fde0003800000 */
[----:B01----:R-:W-:-:S15]  /*58c0*/  BRA `(.L_x_725) ;  /* 0x0000000000007947 */ /* 0x003fde0003800000 */
.L_x_725:
        /* <DEDUP_REMOVED lines=17> */
.L_x_1574:
[----:B01----:R-:W-:-:S15]  /*59e0*/  MOV R0, RZ ;  /* 0x000000ff00007202 */ /* 0x003fde0000000f00 */
[----:B01----:R-:W-:-:S15]  /*59f0*/  MOV R0, R0 ;  /* 0x0000000000007202 */ /* 0x003fde0000000f00 */
[----:B01----:R-:W-:-:S15]  /*5a00*/  MOV R36, R0 ;  /* 0x0000000000247202 */ /* 0x003fde0000000f00 */
.L_x_1579:
[----:B01----:R-:W-:-:S15]  /*5a10*/  MOV R0, RZ ;  /* 0x000000ff00007202 */ /* 0x003fde0000000f00 */
[----:B01----:R-:W-:-:S15]  /*5a20*/  MOV R0, R0 ;  /* 0x0000000000007202 */ /* 0x003fde0000000f00 */
[----:B01----:R-:W-:-:S15]  /*5a30*/  MOV R0, R0 ;  /* 0x0000000000007202 */ /* 0x003fde0000000f00 */
.L_x_1584:
[----:B01----:R-:W-:-:S15]  /*5a40*/  MOV R85, R0 ;  /* 0x0000000000557202 */ /* 0x003fde0000000f00 */
[----:B01----:R-:W-:-:S15]  /*5a50*/  MOV R85, R85 ;  /* 0x0000005500557202 */ /* 0x003fde0000000f00 */
.L_x_1585:
[----:B01----:R-:W-:-:S15]  /*5a60*/  BSSY B6, `(.L_x_726) ;  /* 0x0000030000067945 */ /* 0x003fde0003800000 */
[----:B01----:R-:W-:-:S15]  /*5a70*/  BRA `(.L_x_727) ;  /* 0x0000000000007947 */ /* 0x003fde0003800000 */
.L_x_727:
[----:B01----:R-:W-:-:S15]  /*5a80*/  MOV R68, R85 ;  /* 0x0000005500447202 */ /* 0x003fde0000000f00 */
[----:B01----:R-:W-:-:S15]  /*5a90*/  MOV R68, R68 ;  /* 0x0000004400447202 */ /* 0x003fde0000000f00 */
.L_x_1586:
[----:B01----:R-:W-:-:S15]  /*5aa0*/  ISETP.LT.AND P0, PT, R68, 0x8, PT ;  /* 0x000000084400780c */ /* 0x003fde0003f01270 */
[----:B01----:R-:W-:-:S15]  /*5ab0*/  PLOP3.LUT P0, PT, P0, PT, PT, 0x8, 0x0 ;  /* 0x000000000000781c */ /* 0x003fde000070e170 */
[----:B01----:R-:W-:-:S15]  /*5ac0*/  @P0 BRA `(.L_x_728) ;  /* 0x0000029000000947 */ /* 0x003fde0003800000 */
[----:B01----:R-:W-:-:S15]  /*5ad0*/  BRA `(.L_x_729) ;  /* 0x0000000000007947 */ /* 0x003fde0003800000 */
.L_x_729:
        /* <DEDUP_REMOVED lines=31> */
[----:B01----:R-:W-:-:S15]  /*5cd0*/  MOV R20, 32@lo((_ZN7gpuImpl6kernel15FMHAInferKernelILi128ELi128ELi512ELi8ELb1EEENSt9enable_ifIXeqT3_Lb1EEvE4typeEPKaS6_S6_S6_Pa11FMHAParamI8 + .L_x_110@srel)) ;  /* 0x0000000000147802 */ /* 0x003fde0000000f00 */
[----:B01----:R-:W-:-:S15]  /*5ce0*/  MOV R21, 32@hi((_ZN7gpuImpl6kernel15FMHAInferKernelILi128ELi128ELi512ELi8ELb1EEENSt9enable_ifIXeqT3_Lb1EEvE4typeEPKaS6_S6_S6_Pa11FMHAParamI8 + .L_x_110@srel)) ;  /* 0x0000000000157802 */ /* 0x003fde0000000f00 */
[----:B01----:R-:W-:-:S15]  /*5cf0*/  CALL.ABS.NOINC `(_ZN41_INTERNAL_2148b633_10_fmha_i8_cu_e1def6af6nvcuda4wmma13fill_fragmentIfLi8ELi8EEEvRNS1_11__frag_baseIT_XT0_EXT1_EEERKNS1_13helper_traitsIS4_E18fill_argument_typeE) ;  /* 0x0000000000007943 */ /* 0x003fde0003c00000 */
.L_x_110:
[----:B01----:R-:W-:-:S15]  /*5d00*/  BRA `(.L_x_730) ;  /* 0x0000000000007947 */ /* 0x003fde0003800000 */
.L_x_730:
[----:B01----:R-:W-:-:S15]  /*5d10*/  IADD3 R0, R68, 0x1, RZ ;  /* 0x0000000144007810 */ /* 0x003fde0007ffe0ff */
[----:B01----:R-:W-:-:S15]  /*5d20*/  MOV R0, R0 ;  /* 0x0000000000007202 */ /* 0x003fde0000000f00 */
.L_x_1587:
[----:B01----:R-:W-:-:S15]  /*5d30*/  MOV R85, R0 ;  /* 0x0000000000557202 */ /* 0x003fde0000000f00 */
[----:B01----:R-:W-:-:S15]  /*5d40*/  MOV R85, R85 ;  /* 0x0000005500557202 */ /* 0x003fde0000000f00 */
.L_x_1588:
[----:B01----:R-:W-:-:S15]  /*5d50*/  BRA `(.L_x_727) ;  /* 0xfffffd2000007947 */ /* 0x003fde000383ffff */
.L_x_728:
[----:B01----:R-:W-:-:S15]  /*5d60*/  BSYNC B6 ;  /* 0x0000000000067941 */ /* 0x003fde0003800000 */
.L_x_726:
[----:B01----:R-:W-:-:S15]  /*5d70*/  MOV R0, RZ ;  /* 0x000000ff00007202 */ /* 0x003fde0000000f00 */
[----:B01----:R-:W-:-:S15]  /*5d80*/  MOV R0, R0 ;  /* 0x0000000000007202 */ /* 0x003fde0000000f00 */
[----:B01----:R-:W-:-:S15]  /*5d90*/  MOV R0, R0 ;  /* 0x0000000000007202 */ /* 0x003fde0000000f00 */
.L_x_1589:
[----:B01----:R-:W-:-:S15]  /*5da0*/  MOV R68, R63 ;  /* 0x0000003f00447202 */ /* 0x003fde0000000f00 */
[----:B01----:R-:W-:-:S15]  /*5db0*/  MOV R68, R68 ;  /* 0x0000004400447202 */ /* 0x003fde0000000f00 */
.L_x_1575:
[----:B01----:R-:W-:-:S15]  /*5dc0*/  MOV R63, R36 ;  /* 0x00000024003f7202 */ /* 0x003fde0000000f00 */
[----:B01----:R-:W-:-:S15]  /*5dd0*/  MOV R63, R63 ;  /* 0x0000003f003f7202 */ /* 0x003fde0000000f00 */
.L_x_1580:
[----:B01----:R-:W-:-:S15]  /*5de0*/  MOV R36, R0 ;  /* 0x0000000000247202 */ /* 0x003fde0000000f00 */
[----:B01----:R-:W-:-:S15]  /*5df0*/  MOV R36, R36 ;  /* 0x0000002400247202 */ /* 0x003fde0000000f00 */
.L_x_1590:
[----:B01----:R-:W-:-:S15]  /*5e00*/  BSSY B8, `(.L_x_731) ;  /* 0x0000700000087945 */ /* 0x003fde0003800000 */
[----:B01----:R-:W-:-:S15]  /*5e10*/  BRA `(.L_x_732) ;  /* 0x0000000000007947 */ /* 0x003fde0003800000 */
.L_x_732:
[----:B01----:R-:W-:-:S15]  /*5e20*/  MOV R84, R36 ;  /* 0x0000002400547202 */ /* 0x003fde0000000f00 */
[----:B01----:R-:W-:-:S15]  /*5e30*/  MOV R79, R63 ;  /* 0x0000003f004f7202 */ /* 0x003fde0000000f00 */
[----:B01----:R-:W-:-:S15]  /*5e40*/  MOV R78, R68 ;  /* 0x00000044004e7202 */ /* 0x003fde0000000f00 */
[----:B01----:R-:W-:-:S15]  /*5e50*/  MOV R84, R84 ;  /* 0x0000005400547202 */ /* 0x003fde0000000f00 */
[----:B01----:R-:W-:-:S15]  /*5e60*/  MOV R79, R79 ;  /* 0x0000004f004f7202 */ /* 0x003fde0000000f00 */
[----:B01----:R-:W-:-:S15]  /*5e70*/  MOV R78, R78 ;  /* 0x0000004e004e7202 */ /* 0x003fde0000000f00 */
.L_x_1581:
[----:B01----:R-:W-:-:S15]  /*5e80*/  ISETP.LT.AND P0, PT, R84, 0x200, PT ;  /* 0x000002005400780c */ /* 0x003fde0003f01270 */
[----:B01----:R-:W-:-:S15]  /*5e90*/  PLOP3.LUT P0, PT, P0, PT, PT, 0x80, 0x0 ;  /* 0x000000000000781c */ /* 0x003fde000070f070 */
.L_x_1576:
[----:B01----:R-:W-:-:S15]  /*5ea0*/  PLOP3.LUT P0, PT, P0, PT, PT, 0x8, 0x0 ;  /* 0x000000000000781c */ /* 0x003fde000070e170 */
[----:B01----:R-:W-:-:S15]  /*5eb0*/  @P0 BRA `(.L_x_733) ;  /* 0x00006f4000000947 */ /* 0x003fde0003800000 */
[----:B01----:R-:W-:-:S15]  /*5ec0*/  BRA `(.L_x_734) ;  /* 0x0000000000007947 */ /* 0x003fde0003800000 */
.L_x_734:
        /* <DEDUP_REMOVED lines=21> */
.L_x_1593:
[----:B01----:R-:W-:-:S15]  /*6020*/  MOV R0, RZ ;  /* 0x000000ff00007202 */ /* 0x003fde0000000f00 */
[----:B01----:R-:W-:-:S15]  /*6030*/  MOV R0, R0 ;  /* 0x0000000000007202 */ /* 0x003fde0000000f00 */
[----:B01----:R-:W-:-:S15]  /*6040*/  MOV R30, R0 ;  /* 0x00000000001e7202 */ /* 0x003fde0000000f00 */
.L_x_1602:
[----:B01----:R-:W-:-:S15]  /*6050*/  MOV R0, RZ ;  /* 0x000000ff00007202 */ /* 0x003fde0000000f00 */
[----:B01----:R-:W-:-:S15]  /*6060*/  MOV R0, R0 ;  /* 0x0000000000007202 */ /* 0x003fde0000000f00 */
[----:B01----:R-:W-:-:S15]  /*6070*/  MOV R0, R0 ;  /* 0x0000000000007202 */ /* 0x003fde0000000f00 */
.L_x_1611:
[----:B01----:R-:W-:-:S15]  /*6080*/  MOV R62, R0 ;  /* 0x00000000003e7202 */ /* 0x003fde0000000f00 */
[----:B01----:R-:W-:-:S15]  /*6090*/  MOV R62, R62 ;  /* 0x0000003e003e7202 */ /* 0x003fde0000000f00 */
.L_x_1612:
[----:B01----:R-:W-:-:S15]  /*60a0*/  BSSY B6, `(.L_x_735) ;  /* 0x0000030000067945 */ /* 0x003fde0003800000 */
[----:B01----:R-:W-:-:S15]  /*60b0*/  BRA `(.L_x_736) ;  /* 0x0000000000007947 */ /* 0x003fde0003800000 */
.L_x_736:
[----:B01----:R-:W-:-:S15]  /*60c0*/  MOV R36, R62 ;  /* 0x0000003e00247202 */ /* 0x003fde0000000f00 */
[----:B01----:R-:W-:-:S15]  /*60d0*/  MOV R36, R36 ;  /* 0x0000002400247202 */ /* 0x003fde0000000f00 */
.L_x_1613:
[----:B01----:R-:W-:-:S15]  /*60e0*/  ISETP.LT.AND P0, PT, R36, 0x8, PT ;  /* 0x000000082400780c */ /* 0x003fde0003f01270 */
[----:B01----:R-:W-:-:S15]  /*60f0*/  PLOP3.LUT P0, PT, P0, PT, PT, 0x8, 0x0 ;  /* 0x000000000000781c */ /* 0x003fde000070e170 */
[----:B01----:R-:W-:-:S15]  /*6100*/  @P0 BRA `(.L_x_737) ;  /* 0x0000029000000947 */ /* 0x003fde0003800000 */
[----:B01----:R-:W-:-:S15]  /*6110*/  BRA `(.L_x_738) ;  /* 0x0000000000007947 */ /* 0x003fde0003800000 */
.L_x_738:
        /* <DEDUP_REMOVED lines=33> */
[----:B01----:R-:W-:-:S15]  /*6330*/  CALL.ABS.NOINC `(_ZN41_INTERNAL_2148b633_10_fmha_i8_cu_e1def6af6nvcuda4wmma13fill_fragmentIiLi8ELi8EEEvRNS1_11__frag_baseIT_XT0_EXT1_EEERKNS1_13helper_traitsIS4_E18fill_argument_typeE) ;  /* 0x0000000000007943 */ /* 0x003fde0003c00000 */
.L_x_111:
[----:B01----:R-:W-:-:S15]  /*6340*/  BRA `(.L_x_739) ;  /* 0x0000000000007947 */ /* 0x003fde0003800000 */
.L_x_739:
[----:B01----:R-:W-:-:S15]  /*6350*/  IADD3 R0, R36, 0x1, RZ ;  /* 0x0000000124007810 */ /* 0x003fde0007ffe0ff */
[----:B01----:R-:W-:-:S15]  /*6360*/  MOV R0, R0 ;  /* 0x0000000000007202 */ /* 0x003fde0000000f00 */
.L_x_1614:
[----:B01----:R-:W-:-:S15]  /*6370*/  MOV R62, R0 ;  /* 0x00000000003e7202 */ /* 0x003fde0000000f00 */
[----:B01----:R-:W-:-:S15]  /*6380*/  MOV R62, R62 ;  /* 0x0000003e003e7202 */ /* 0x003fde0000000f00 */
.L_x_1615:
[----:B01----:R-:W-:-:S15]  /*6390*/  BRA `(.L_x_736) ;  /* 0xfffffd2000007947 */ /* 0x003fde000383ffff */
.L_x_737:
[----:B01----:R-:W-:-:S15]  /*63a0*/  BSYNC B6 ;  /* 0x0000000000067941 */ /* 0x003fde0003800000 */
.L_x_735:
[----:B01----:R-:W-:-:S15]  /*63b0*/  MOV R0, RZ ;  /* 0x000000ff00007202 */ /* 0x003fde0000000f00 */
[----:B01----:R-:W-:-:S15]  /*63c0*/  MOV R0, R0 ;  /* 0x0000000000007202 */ /* 0x003fde0000000f00 */
[----:B01----:R-:W-:-:S15]  /*63d0*/  MOV R0, R0 ;  /* 0x0000000000007202 */ /* 0x003fde0000000f00 */
.L_x_1616:
[----:B01----:R-:W-:-:S15]  /*63e0*/  MOV R61, R0 ;  /* 0x00000000003d7202 */ /* 0x003fde0000000f00 */
[----:B01----:R-:W-:-:S15]  /*63f0*/  MOV R61, R61 ;  /* 0x0000003d003d7202 */ /* 0x003fde0000000f00 */
.L_x_1617:
[----:B01----:R-:W-:-:S15]  /*6400*/  BSSY B7, `(.L_x_740) ;  /* 0x0000285000077945 */ /* 0x003fde0003800000 */
[----:B01----:R-:W-:-:S15]  /*6410*/  BRA `(.L_x_741) ;  /* 0x0000000000007947 */ /* 0x003fde0003800000 */
.L_x_741:
[----:B01----:R-:W-:-:S15]  /*6420*/  MOV R36, R61 ;  /* 0x0000003d00247202 */ /* 0x003fde0000000f00 */
[----:B01----:R-:W-:-:S15]  /*6430*/  MOV R36, R36 ;  /* 0x0000002400247202 */ /* 0x003fde0000000f00 */
.L_x_1618:
[----:B01----:R-:W-:-:S15]  /*6440*/  ISETP.LT.AND P0, PT, R36, 0x8, PT ;  /* 0x000000082400780c */ /* 0x003fde0003f01270 */
[----:B01----:R-:W-:-:S15]  /*6450*/  PLOP3.LUT P0, PT, P0, PT, PT, 0x8, 0x0 ;  /* 0x000000000000781c */ /* 0x003fde000070e170 */
[----:B01----:R-:W-:-:S15]  /*6460*/  @P0 BRA `(.L_x_742) ;  /* 0x000027e000000947 */ /* 0x003fde0003800000 */
[----:B01----:R-:W-:-:S15]  /*6470*/  BRA `(.L_x_743) ;  /* 0x0000000000007947 */ /* 0x003fde0003800000 */
.L_x_743:
        /* <DEDUP_REMOVED lines=143> */
.L_x_745:
[----:B01----:R-:W-:-:S15]  /*6d70*/  BSYNC B0 ;  /* 0x0000000000007941 */ /* 0x003fde0003800000 */
.L_x_744:
        /* <DEDUP_REMOVED lines=60> */
[----:B01----:R-:W-:-:S15]  /*7140*/  MOV R20, 32@lo((_ZN7gpuImpl6kernel15FMHAInferKernelILi128ELi128ELi512ELi8ELb1EEENSt9enable_ifIXeqT3_Lb1EEvE4typeEPKaS6_S6_S6_Pa11FMHAParamI8 + .L_x_112@srel)) ;  /* 0x0000000000147802 */ /* 0x003fde0000000f00 */
[----:B01----:R-:W-:-:S15]  /*7150*/  MOV R21, 32@hi((_ZN7gpuImpl6kernel15FMHAInferKernelILi128ELi128ELi512ELi8ELb1EEENSt9enable_ifIXeqT3_Lb1EEvE4typeEPKaS6_S6_S6_Pa11FMHAParamI8 + .L_x_112@srel)) ;  /* 0x0000000000157802 */ /* 0x003fde0000000f00 */
[----:B01----:R-:W-:-:S15]  /*7160*/  CALL.ABS.NOINC `(_ZN41_INTERNAL_2148b633_10_fmha_i8_cu_e1def6af24__cvta_generic_to_sharedEPKv) ;  /* 0x0000000000007943 */ /* 0x003fde0003c00000 */
.L_x_112:
        /* <DEDUP_REMOVED lines=49> */
.L_x_747:
[----:B01----:R-:W-:-:S15]  /*7480*/  BSYNC B0 ;  /* 0x0000000000007941 */ /* 0x003fde0003800000 */
.L_x_746:
        /* <DEDUP_REMOVED lines=58> */
[----:B01----:R-:W-:-:S15]  /*7830*/  MOV R20, 32@lo((_ZN7gpuImpl6kernel15FMHAInferKernelILi128ELi128ELi512ELi8ELb1EEENSt9enable_ifIXeqT3_Lb1EEvE4typeEPKaS6_S6_S6_Pa11FMHAParamI8 + .L_x_113@srel)) ;  /* 0x0000000000147802 */ /* 0x003fde0000000f00 */
[----:B01----:R-:W-:-:S15]  /*7840*/  MOV R21, 32@hi((_ZN7gpuImpl6kernel15FMHAInferKernelILi128ELi128ELi512ELi8ELb1EEENSt9enable_ifIXeqT3_Lb1EEvE4typeEPKaS6_S6_S6_Pa11FMHAParamI8 + .L_x_113@srel)) ;  /* 0x0000000000157802 */ /* 0x003fde0000000f00 */
[----:B01----:R-:W-:-:S15]  /*7850*/  CALL.ABS.NOINC `(_ZN41_INTERNAL_2148b633_10_fmha_i8_cu_e1def6af24__cvta_generic_to_sharedEPKv) ;  /* 0x0000000000007943 */ /* 0x003fde0003c00000 */
.L_x_113:
        /* <DEDUP_REMOVED lines=70> */
.L_x_749:
[----:B01----:R-:W-:-:S15]  /*7cc0*/  BSYNC B0 ;  /* 0x0000000000007941 */ /* 0x003fde0003800000 */
.L_x_748:
        /* <DEDUP_REMOVED lines=51> */
[----:B01----:R-:W-:-:S15]  /*8000*/  CALL.ABS.NOINC `(_ZN41_INTERNAL_2148b633_10_fmha_i8_cu_e1def6af6nvcuda4wmma16load_matrix_syncERNS1_8fragmentINS1_8matrix_aELi16ELi16ELi16EaNS1_9row_majorEEEPKaj) ;  /* 0x0000000000007943 */ /* 0x003fde0003c00000 */
.L_x_114:
[----:B01----:R-:W-:-:S15]  /*8010*/  MOV R0, RZ ;  /* 0x000000ff00007202 */ /* 0x003fde0000000f00 */
[----:B01----:R-:W-:-:S15]  /*8020*/  MOV R0, R0 ;  /* 0x0000000000007202 */ /* 0x003fde0000000f00 */
[----:B01----:R-:W-:-:S15]  /*8030*/  MOV R0, R0 ;  /* 0x0000000000007202 */ /* 0x003fde0000000f00 */
.L_x_1621:
[----:B01----:R-:W-:-:S15]  /*8040*/  MOV R60, R0 ;  /* 0x00000000003c7202 */ /* 0x003fde0000000f00 */
[----:B01----:R-:W-:-:S15]  /*8050*/  MOV R60, R60 ;  /* 0x0000003c003c7202 */ /* 0x003fde0000000f00 */
.L_x_1622:
[----:B01----:R-:W-:-:S15]  /*8060*/  BSSY B6, `(.L_x_750) ;  /* 0x00000b8000067945 */ /* 0x003fde0003800000 */
[----:B01----:R-:W-:-:S15]  /*8070*/  BRA `(.L_x_751) ;  /* 0x0000000000007947 */ /* 0x003fde0003800000 */
.L_x_751:
[----:B01----:R-:W-:-:S15]  /*8080*/  MOV R39, R60 ;  /* 0x0000003c00277202 */ /* 0x003fde0000000f00 */
[----:B01----:R-:W-:-:S15]  /*8090*/  MOV R39, R39 ;  /* 0x0000002700277202 */ /* 0x003fde0000000f00 */
.L_x_1623:
[----:B01----:R-:W-:-:S15]  /*80a0*/  ISETP.LT.AND P0, PT, R39, 0x8, PT ;  /* 0x000000082700780c */ /* 0x003fde0003f01270 */
[----:B01----:R-:W-:-:S15]  /*80b0*/  PLOP3.LUT P0, PT, P0, PT, PT, 0x8, 0x0 ;  /* 0x000000000000781c */ /* 0x003fde000070e170 */
[----:B01----:R-:W-:-:S15]  /*80c0*/  @P0 BRA `(.L_x_752) ;  /* 0x00000b1000000947 */ /* 0x003fde0003800000 */
[----:B01----:R-:W-:-:S15]  /*80d0*/  BRA `(.L_x_753) ;  /* 0x0000000000007947 */ /* 0x003fde0003800000 */
.L_x_753:
        /* <DEDUP_REMOVED lines=63> */
.L_x_755:
[----:B01----:R-:W-:-:S15]  /*84d0*/  BSYNC B0 ;  /* 0x0000000000007941 */ /* 0x003fde0003800000 */
.L_x_754:
        /* <DEDUP_REMOVED lines=52> */
[----:B01----:R-:W-:-:S15]  /*8820*/  CALL.ABS.NOINC `(_ZN41_INTERNAL_2148b633_10_fmha_i8_cu_e1def6af6nvcuda4wmma16load_matrix_syncERNS1_8fragmentINS1_8matrix_bELi16ELi16ELi16EaNS1_9col_majorEEEPKaj) ;  /* 0x0000000000007943 */ /* 0x003fde0003c00000 */
.L_x_115:
        /* <DEDUP_REMOVED lines=52> */
[----:B01----:R-:W-:-:S15]  /*8b70*/  CALL.ABS.NOINC `(_ZN41_INTERNAL_2148b633_10_fmha_i8_cu_e1def6af6nvcuda4wmma8mma_syncERNS1_8fragmentINS1_11accumulatorELi16ELi16ELi16EivEERKNS2_INS1_8matrix_aELi16ELi16ELi16EaNS1_9row_majorEEERKNS2_INS1_8matrix_bELi16ELi16ELi16EaNS1_9col_majorEEERKS4_b) ;  /* 0x0000000000007943 */ /* 0x003fde0003c00000 */
.L_x_116:
[----:B01----:R-:W-:-:S15]  /*8b80*/  BRA `(.L_x_756) ;  /* 0x0000000000007947 */ /* 0x003fde0003800000 */
.L_x_756:
[----:B01----:R-:W-:-:S15]  /*8b90*/  IADD3 R0, R39, 0x1, RZ ;  /* 0x0000000127007810 */ /* 0x003fde0007ffe0ff */
[----:B01----:R-:W-:-:S15]  /*8ba0*/  MOV R0, R0 ;  /* 0x0000000000007202 */ /* 0x003fde0000000f00 */
.L_x_1624:
[----:B01----:R-:W-:-:S15]  /*8bb0*/  MOV R60, R0 ;  /* 0x00000000003c7202 */ /* 0x003fde0000000f00 */
[----:B01----:R-:W-:-:S15]  /*8bc0*/  MOV R60, R60 ;  /* 0x0000003c003c7202 */ /* 0x003fde0000000f00 */
.L_x_1625:
[----:B01----:R-:W-:-:S15]  /*8bd0*/  BRA `(.L_x_751) ;  /* 0xfffff4a000007947 */ /* 0x003fde000383ffff */
.L_x_752:
[----:B01----:R-:W-:-:S15]  /*8be0*/  BSYNC B6 ;  /* 0x0000000000067941 */ /* 0x003fde0003800000 */
.L_x_750:
[----:B01----:R-:W-:-:S15]  /*8bf0*/  BRA `(.L_x_757) ;  /* 0x0000000000007947 */ /* 0x003fde0003800000 */
.L_x_757:
[----:B01----:R-:W-:-:S15]  /*8c00*/  IADD3 R0, R36, 0x1, RZ ;  /* 0x0000000124007810 */ /* 0x003fde0007ffe0ff */
[----:B01----:R-:W-:-:S15]  /*8c10*/  MOV R0, R0 ;  /* 0x0000000000007202 */ /* 0x003fde0000000f00 */
.L_x_1619:
[----:B01----:R-:W-:-:S15]  /*8c20*/  MOV R61, R0 ;  /* 0x00000000003d7202 */ /* 0x003fde0000000f00 */
[----:B01----:R-:W-:-:S15]  /*8c30*/  MOV R61, R61 ;  /* 0x0000003d003d7202 */ /* 0x003fde0000000f00 */
.L_x_1620:
[----:B01----:R-:W-:-:S15]  /*8c40*/  BRA `(.L_x_741) ;  /* 0xffffd7d000007947 */ /* 0x003fde000383ffff */
.L_x_742:
[----:B01----:R-:W-:-:S15]  /*8c50*/  BSYNC B7 ;  /* 0x0000000000077941 */ /* 0x003fde0003800000 */
.L_x_740:
[----:B01----:R-:W-:-:S15]  /*8c60*/  MOV R0, RZ ;  /* 0x000000ff00007202 */ /* 0x003fde0000000f00 */
[----:B01----:R-:W-:-:S15]  /*8c70*/  MOV R0, R0 ;  /* 0x0000000000007202 */ /* 0x003fde0000000f00 */
[----:B01----:R-:W-:-:S15]  /*8c80*/  MOV R0, R0 ;  /* 0x0000000000007202 */ /* 0x003fde0000000f00 */
.L_x_1626:
[----:B01----:R-:W-:-:S15]  /*8c90*/  MOV R36, R38 ;  /* 0x0000002600247202 */ /* 0x003fde0000000f00 */
[----:B01----:R-:W-:-:S15]  /*8ca0*/  MOV R36, R36 ;  /* 0x0000002400247202 */ /* 0x003fde0000000f00 */
.L_x_1594:
[----:B01----:R-:W-:-:S15]  /*8cb0*/  MOV R55, R0 ;  /* 0x0000000000377202 */ /* 0x003fde0000000f00 */
[----:B01----:R-:W-:-:S15]  /*8cc0*/  MOV R55, R55 ;  /* 0x0000003700377202 */ /* 0x003fde0000000f00 */
.L_x_1627:
[----:B01----:R-:W-:-:S15]  /*8cd0*/  BSSY B7, `(.L_x_758) ;  /* 0x0000057000077945 */ /* 0x003fde0003800000 */
[----:B01----:R-:W-:-:S15]  /*8ce0*/  BRA `(.L_x_759) ;  /* 0x0000000000007947 */ /* 0x003fde0003800000 */
.L_x_759:
[----:B01----:R-:W-:-:S15]  /*8cf0*/  MOV R39, R55 ;  /* 0x0000003700277202 */ /* 0x003fde0000000f00 */
[----:B01----:R-:W-:-:S15]  /*8d00*/  MOV R38, R36 ;  /* 0x0000002400267202 */ /* 0x003fde0000000f00 */
[----:B01----:R-:W-:-:S15]  /*8d10*/  MOV R39, R39 ;  /* 0x0000002700277202 */ /* 0x003fde0000000f00 */
[----:B01----:R-:W-:-:S15]  /*8d20*/  MOV R38, R38 ;  /* 0x0000002600267202 */ /* 0x003fde0000000f00 */
.L_x_1595:
[----:B01----:R-:W-:-:S15]  /*8d30*/  ISETP.LT.AND P0, PT, R39, 0x8, PT ;  /* 0x000000082700780c */ /* 0x003fde0003f01270 */
[----:B01----:R-:W-:-:S15]  /*8d40*/  PLOP3.LUT P0, PT, P0, PT, PT, 0x8, 0x0 ;  /* 0x000000000000781c */ /* 0x003fde000070e170 */
[----:B01----:R-:W-:-:S15]  /*8d50*/  @P0 BRA `(.L_x_760) ;  /* 0x000004e000000947 */ /* 0x003fde0003800000 */
[----:B01----:R-:W-:-:S15]  /*8d60*/  BRA `(.L_x_761) ;  /* 0x0000000000007947 */ /* 0x003fde0003800000 */
.L_x_761:
[----:B01----:R-:W-:-:S15]  /*8d70*/  MOV R0, RZ ;  /* 0x000000ff00007202 */ /* 0x003fde0000000f00 */
[----:B01----:R-:W-:-:S15]  /*8d80*/  MOV R0, R0 ;  /* 0x0000000000007202 */ /* 0x003fde0000000f00 */
[----:B01----:R-:W-:-:S15]  /*8d90*/  MOV R0, R0 ;  /* 0x0000000000007202 */ /* 0x003fde0000000f00 */
.L_x_1630:
[----:B01----:R-:W-:-:S15]  /*8da0*/  MOV R3, R38 ;  /* 0x0000002600037202 */ /* 0x003fde0000000f00 */
[----:B01----:R-:W-:-:S15]  /*8db0*/  MOV R3, R3 ;  /* 0x0000000300037202 */ /* 0x003fde0000000f00 */
.L_x_1596:
[----:B01----:R-:W-:-:S15]  /*8dc0*/  MOV R54, R0 ;  /* 0x0000000000367202 */ /* 0x003fde0000000f00 */
[----:B01----:R-:W-:-:S15]  /*8dd0*/  MOV R54, R54 ;  /* 0x0000003600367202 */ /* 0x003fde0000000f00 */
.L_x_1631:
[----:B01----:R-:W-:-:S15]  /*8de0*/  BSSY B6, `(.L_x_762) ;  /* 0x000003d000067945 */ /* 0x003fde0003800000 */
[----:B01----:R-:W-:-:S15]  /*8df0*/  BRA `(.L_x_763) ;  /* 0x0000000000007947 */ /* 0x003fde0003800000 */
.L_x_763:
[----:B01----:R-:W-:-:S15]  /*8e00*/  MOV R38, R54 ;  /* 0x0000003600267202 */ /* 0x003fde0000000f00 */
[----:B01----:R-:W-:-:S15]  /*8e10*/  MOV R36, R3 ;  /* 0x0000000300247202 */ /* 0x003fde0000000f00 */
[----:B01----:R-:W-:-:S15]  /*8e20*/  MOV R38, R38 ;  /* 0x0000002600267202 */ /* 0x003fde0000000f00 */
[----:B01----:R-:W-:-:S15]  /*8e30*/  MOV R36, R36 ;  /* 0x0000002400247202 */ /* 0x003fde0000000f00 */
.L_x_1597:
[----:B01----:R-:W-:-:S15]  /*8e40*/  ISETP.LT.AND P0, PT, R38, 0x8, PT ;  /* 0x000000082600780c */ /* 0x003fde0003f01270 */
[----:B01----:R-:W-:-:S15]  /*8e50*/  PLOP3.LUT P0, PT, P0, PT, PT, 0x8, 0x0 ;  /* 0x000000000000781c */ /* 0x003fde000070e170 */
[----:B01----:R-:W-:-:S15]  /*8e60*/  @P0 BRA `(.L_x_764) ;  /* 0x0000034000000947 */ /* 0x003fde0003800000 */
[----:B01----:R-:W-:-:S15]  /*8e70*/  BRA `(.L_x_765) ;  /* 0x0000000000007947 */ /* 0x003fde0003800000 */
.L_x_765:
        /* <DEDUP_REMOVED lines=38> */
[----:B01----:R-:W-:-:S15]  /*90e0*/  MOV R20, 32@lo((_ZN7gpuImpl6kernel15FMHAInferKernelILi128ELi128ELi512ELi8ELb1EEENSt9enable_ifIXeqT3_Lb1EEvE4typeEPKaS6_S6_S6_Pa11FMHAParamI8 + .L_x_117@srel)) ;  /* 0x0000000000147802 */ /* 0x003fde0000000f00 */
[----:B01----:R-:W-:-:S15]  /*90f0*/  MOV R21, 32@hi((_ZN7gpuImpl6kernel15FMHAInferKernelILi128ELi128ELi512ELi8ELb1EEENSt9enable_ifIXeqT3_Lb1EEvE4typeEPKaS6_S6_S6_Pa11FMHAParamI8 + .L_x_117@srel)) ;  /* 0x0000000000157802 */ /* 0x003fde0000000f00 */
[----:B01----:R-:W-:-:S15]  /*9100*/  CALL.ABS.NOINC `(_ZN41_INTERNAL_2148b633_10_fmha_i8_cu_e1def6af3maxEff) ;  /* 0x0000000000007943 */ /* 0x003fde0003c00000 */
.L_x_117:
[----:B01----:R-:W-:-:S15]  /*9110*/  MOV R4, R4 ;  /* 0x0000000400047202 */ /* 0x003fde0000000f00 */
[----:B01----:R-:W-:-:S15]  /*9120*/  MOV R4, R4 ;  /* 0x0000000400047202 */ /* 0x003fde0000000f00 */
.L_x_1598:
[----:B01----:R-:W-:-:S15]  /*9130*/  BRA `(.L_x_766) ;  /* 0x0000000000007947 */ /* 0x003fde0003800000 */
.L_x_766:
[----:B01----:R-:W-:-:S15]  /*9140*/  IADD3 R0, R38, 0x1, RZ ;  /* 0x0000000126007810 */ /* 0x003fde0007ffe0ff */
[----:B01----:R-:W-:-:S15]  /*9150*/  MOV R0, R0 ;  /* 0x0000000000007202 */ /* 0x003fde0000000f00 */
.L_x_1632:
[----:B01----:R-:W-:-:S15]  /*9160*/  MOV R3, R4 ;  /* 0x0000000400037202 */ /* 0x003fde0000000f00 */
[----:B01----:R-:W-:-:S15]  /*9170*/  MOV R3, R3 ;  /* 0x0000000300037202 */ /* 0x003fde0000000f00 */
.L_x_1599:
[----:B01----:R-:W-:-:S15]  /*9180*/  MOV R54, R0 ;  /* 0x0000000000367202 */ /* 0x003fde0000000f00 */
[----:B01----:R-:W-:-:S15]  /*9190*/  MOV R54, R54 ;  /* 0x0000003600367202 */ /* 0x003fde0000000f00 */
.L_x_1633:
[----:B01----:R-:W-:-:S15]  /*91a0*/  BRA `(.L_x_763) ;  /* 0xfffffc5000007947 */ /* 0x003fde000383ffff */
.L_x_764:
[----:B01----:R-:W-:-:S15]  /*91b0*/  BSYNC B6 ;  /* 0x0000000000067941 */ /* 0x003fde0003800000 */
.L_x_762:
[----:B01----:R-:W-:-:S15]  /*91c0*/  BRA `(.L_x_767) ;  /* 0x0000000000007947 */ /* 0x003fde0003800000 */
.L_x_767:
[----:B01----:R-:W-:-:S15]  /*91d0*/  IADD3 R0, R39, 0x1, RZ ;  /* 0x0000000127007810 */ /* 0x003fde0007ffe0ff */
[----:B01----:R-:W-:-:S15]  /*91e0*/  MOV R0, R0 ;  /* 0x0000000000007202 */ /* 0x003fde0000000f00 */
.L_x_1628:
[----:B01----:R-:W-:-:S15]  /*91f0*/  MOV R36, R36 ;  /* 0x0000002400247202 */ /* 0x003fde0000000f00 */
[----:B01----:R-:W-:-:S15]  /*9200*/  MOV R36, R36 ;  /* 0x0000002400247202 */ /* 0x003fde0000000f00 */
.L_x_1600:
[----:B01----:R-:W-:-:S15]  /*9210*/  MOV R55, R0 ;  /* 0x0000000000377202 */ /* 0x003fde0000000f00 */
[----:B01----:R-:W-:-:S15]  /*9220*/  MOV R55, R55 ;  /* 0x0000003700377202 */ /* 0x003fde0000000f00 */
.L_x_1629:
[----:B01----:R-:W-:-:S15]  /*9230*/  BRA `(.L_x_759) ;  /* 0xfffffab000007947 */ /* 0x003fde000383ffff */
.L_x_760:
[----:B01----:R-:W-:-:S15]  /*9240*/  BSYNC B7 ;  /* 0x0000000000077941 */ /* 0x003fde0003800000 */
.L_x_758:
[----:B01----:R-:W-:-:S15]  /*9250*/  MOV R4, 0xffffffff ;  /* 0xffffffff00047802 */ /* 0x003fde0000000f00 */
[----:B01----:R-:W-:-:S15]  /*9260*/  MOV R6, 0x10 ;  /* 0x0000001000067802 */ /* 0x003fde0000000f00 */
[----:B01----:R-:W-:-:S15]  /*9270*/  MOV R7, 0x20 ;  /* 0x0000002000077802 */ /* 0x003fde0000000f00 */
[----:B01----:R-:W-:-:S15]  /*9280*/  MOV R4, R4 ;  /* 0x0000000400047202 */ /* 0x003fde0000000f00 */
[----:B01----:R-:W-:-:S15]  /*9290*/  MOV R5, R38 ;  /* 0x0000002600057202 */ /* 0x003fde0000000f00 */
[----:B01----:R-:W-:-:S15]  /*92a0*/  MOV R6, R6 ;  /* 0x0000000600067202 */ /* 0x003fde0000000f00 */
[----:B01----:R-:W-:-:S15]  /*92b0*/  MOV R7, R7 ;  /* 0x0000000700077202 */ /* 0x003fde0000000f00 */
[----:B01----:R-:W-:-:S15]  /*92c0*/  MOV R20, 32@lo((_ZN7gpuImpl6kernel15FMHAInferKernelILi128ELi128ELi512ELi8ELb1EEENSt9enable_ifIXeqT3_Lb1EEvE4typeEPKaS6_S6_S6_Pa11FMHAParamI8 + .L_x_118@srel)) ;  /* 0x0000000000147802 */ /* 0x003fde0000000f00 */
[----:B01----:R-:W-:-:S15]  /*92d0*/  MOV R21, 32@hi((_ZN7gpuImpl6kernel15FMHAInferKernelILi128ELi128ELi512ELi8ELb1EEENSt9enable_ifIXeqT3_Lb1EEvE4typeEPKaS6_S6_S6_Pa11FMHAParamI8 + .L_x_118@srel)) ;  /* 0x0000000000157802 */ /* 0x003fde0000000f00 */
[----:B01----:R-:W-:-:S15]  /*92e0*/  CALL.ABS.NOINC `(_ZN41_INTERNAL_2148b633_10_fmha_i8_cu_e1def6af15__shfl_xor_syncEjfii) ;  /* 0x0000000000007943 */ /* 0x003fde0003c00000 */
.L_x_118:
[----:B01----:R-:W-:-:S15]  /*92f0*/  MOV R5, R4 ;  /* 0x0000000400057202 */ /* 0x003fde0000000f00 */
[----:B01----:R-:W-:-:S15]  /*9300*/  MOV R4, R38 ;  /* 0x0000002600047202 */ /* 0x003fde0000000f00 */
[----:B01----:R-:W-:-:S15]  /*9310*/  MOV R5, R5 ;  /* 0x0000000500057202 */ /* 0x003fde0000000f00 */
[----:B01----:R-:W-:-:S15]  /*9320*/  MOV R20, 32@lo((_ZN7gpuImpl6kernel15FMHAInferKernelILi128ELi128ELi512ELi8ELb1EEENSt9enable_ifIXeqT3_Lb1EEvE4typeEPKaS6_S6_S6_Pa11FMHAParamI8 + .L_x_119@srel)) ;  /* 0x0000000000147802 */ /* 0x003fde0000000f00 */
[----:B01----:R-:W-:-:S15]  /*9330*/  MOV R21, 32@hi((_ZN7gpuImpl6kernel15FMHAInferKernelILi128ELi128ELi512ELi8ELb1EEENSt9enable_ifIXeqT3_Lb1EEvE4typeEPKaS6_S6_S6_Pa11FMHAParamI8 + .L_x_119@srel)) ;  /* 0x0000000000157802 */ /* 0x003fde0000000f00 */
[----:B01----:R-:W-:-:S15]  /*9340*/  CALL.ABS.NOINC `(_ZN41_INTERNAL_2148b633_10_fmha_i8_cu_e1def6af3maxEff) ;  /* 0x0000000000007943 */ /* 0x003fde0003c00000 */
.L_x_119:
[----:B01----:R-:W-:-:S15]  /*9350*/  MOV R53, R4 ;  /* 0x0000000400357202 */ /* 0x003fde0000000f00 */
[----:B01----:R-:W-:-:S15]  /*9360*/  MOV R53, R53 ;  /* 0x0000003500357202 */ /* 0x003fde0000000f00 */
.L_x_1601:
[----:B01----:R-:W-:-:S15]  /*9370*/  MOV R0, RZ ;  /* 0x000000ff00007202 */ /* 0x003fde0000000f00 */
[----:B01----:R-:W-:-:S15]  /*9380*/  MOV R0, R0 ;  /* 0x0000000000007202 */ /* 0x003fde0000000f00 */
[----:B01----:R-:W-:-:S15]  /*9390*/  MOV R0, R0 ;  /* 0x0000000000007202 */ /* 0x003fde0000000f00 */
.L_x_1634:
[----:B01----:R-:W-:-:S15]  /*93a0*/  MOV R36, R30 ;  /* 0x0000001e00247202 */ /* 0x003fde0000000f00 */
[----:B01----:R-:W-:-:S15]  /*93b0*/  MOV R36, R36 ;  /* 0x0000002400247202 */ /* 0x003fde0000000f00 */
.L_x_1603:
[----:B01----:R-:W-:-:S15]  /*93c0*/  MOV R52, R0 ;  /* 0x0000000000347202 */ /* 0x003fde0000000f00 */
[----:B01----:R-:W-:-:S15]  /*93d0*/  MOV R52, R52 ;  /* 0x0000003400347202 */ /* 0x003fde0000000f00 */
.L_x_1635:
[----:B01----:R-:W-:-:S15]  /*93e0*/  BSSY B7, `(.L_x_768) ;  /* 0x0000098000077945 */ /* 0x003fde0003800000 */
[----:B01----:R-:W-:-:S15]  /*93f0*/  BRA `(.L_x_769) ;  /* 0x0000000000007947 */ /* 0x003fde0003800000 */
.L_x_769:
[----:B01----:R-:W-:-:S15]  /*9400*/  MOV R38, R52 ;  /* 0x0000003400267202 */ /* 0x003fde0000000f00 */
[----:B01----:R-:W-:-:S15]  /*9410*/  MOV R30, R36 ;  /* 0x00000024001e7202 */ /* 0x003fde0000000f00 */
[----:B01----:R-:W-:-:S15]  /*9420*/  MOV R38, R38 ;  /* 0x0000002600267202 */ /* 0x003fde0000000f00 */
[----:B01----:R-:W-:-:S15]  /*9430*/  MOV R30, R30 ;  /* 0x0000001e001e7202 */ /* 0x003fde0000000f00 */
.L_x_1604:
[----:B01----:R-:W-:-:S15]  /*9440*/  ISETP.LT.AND P0, PT, R38, 0x8, PT ;  /* 0x000000082600780c */ /* 0x003fde0003f01270 */
[----:B01----:R-:W-:-:S15]  /*9450*/  PLOP3.LUT P0, PT, P0, PT, PT, 0x8, 0x0 ;  /* 0x000000000000781c */ /* 0x003fde000070e170 */
[----:B01----:R-:W-:-:S15]  /*9460*/  @P0 BRA `(.L_x_770) ;  /* 0x000008f000000947 */ /* 0x003fde0003800000 */
[----:B01----:R-:W-:-:S15]  /*9470*/  BRA `(.L_x_771) ;  /* 0x0000000000007947 */ /* 0x003fde0003800000 */
.L_x_771:
[----:B01----:R-:W-:-:S15]  /*9480*/  MOV R0, RZ ;  /* 0x000000ff00007202 */ /* 0x003fde0000000f00 */
[----:B01----:R-:W-:-:S15]  /*9490*/  MOV R0, R0 ;  /* 0x0000000000007202 */ /* 0x003fde0000000f00 */
[----:B01----:R-:W-:-:S15]  /*94a0*/  MOV R0, R0 ;  /* 0x0000000000007202 */ /* 0x003fde0000000f00 */
.L_x_1638:
[----:B01----:R-:W-:-:S15]  /*94b0*/  MOV R3, R30 ;  /* 0x0000001e00037202 */ /* 0x003fde0000000f00 */
[----:B01----:R-:W-:-:S15]  /*94c0*/  MOV R3, R3 ;  /* 0x0000000300037202 */ /* 0x003fde0000000f00 */
.L_x_1605:
[----:B01----:R-:W-:-:S15]  /*94d0*/  MOV R47, R0 ;  /* 0x00000000002f7202 */ /* 0x003fde0000000f00 */
[----:B01----:R-:W-:-:S15]  /*94e0*/  MOV R47, R47 ;  /* 0x0000002f002f7202 */ /* 0x003fde0000000f00 */
.L_x_1639:
[----:B01----:R-:W-:-:S15]  /*94f0*/  BSSY B6, `(.L_x_772) ;  /* 0x000007e000067945 */ /* 0x003fde0003800000 */
[----:B01----:R-:W-:-:S15]  /*9500*/  BRA `(.L_x_773) ;  /* 0x0000000000007947 */ /* 0x003fde0003800000 */
.L_x_773:
[----:B01----:R-:W-:-:S15]  /*9510*/  MOV R36, R47 ;  /* 0x0000002f00247202 */ /* 0x003fde0000000f00 */
[----:B01----:R-:W-:-:S15]  /*9520*/  MOV R30, R3 ;  /* 0x00000003001e7202 */ /* 0x003fde0000000f00 */
[----:B01----:R-:W-:-:S15]  /*9530*/  MOV R36, R36 ;  /* 0x0000002400247202 */ /* 0x003fde0000000f00 */
[----:B01----:R-:W-:-:S15]  /*9540*/  MOV R30, R30 ;  /* 0x0000001e001e7202 */ /* 0x003fde0000000f00 */
.L_x_1606:
[----:B01----:R-:W-:-:S15]  /*9550*/  ISETP.LT.AND P0, PT, R36, 0x8, PT ;  /* 0x000000082400780c */ /* 0x003fde0003f01270 */
[----:B01----:R-:W-:-:S15]  /*9560*/  PLOP3.LUT P0, PT, P0, PT, PT, 0x8, 0x0 ;  /* 0x000000000000781c */ /* 0x003fde000070e170 */
[----:B01----:R-:W-:-:S15]  /*9570*/  @P0 BRA `(.L_x_774) ;  /* 0x0000075000000947 */ /* 0x003fde0003800000 */
[----:B01----:R-:W-:-:S15]  /*9580*/  BRA `(.L_x_775) ;  /* 0x0000000000007947 */ /* 0x003fde0003800000 */
.L_x_775:
        /* <DEDUP_REMOVED lines=37> */
[----:B01----:R-:W-:-:S15]  /*97e0*/  MOV R20, 32@lo((_ZN7gpuImpl6kernel15FMHAInferKernelILi128ELi128ELi512ELi8ELb1EEENSt9enable_ifIXeqT3_Lb1EEvE4typeEPKaS6_S6_S6_Pa11FMHAParamI8 + .L_x_120@srel)) ;  /* 0x0000000000147802 */ /* 0x003fde0000000f00 */
[----:B01----:R-:W-:-:S15]  /*97f0*/  MOV R21, 32@hi((_ZN7gpuImpl6kernel15FMHAInferKernelILi128ELi128ELi512ELi8ELb1EEENSt9enable_ifIXeqT3_Lb1EEvE4typeEPKaS6_S6_S6_Pa11FMHAParamI8 + .L_x_120@srel)) ;  /* 0x0000000000157802 */ /* 0x003fde0000000f00 */
[----:B01----:R-:W-:-:S15]  /*9800*/  CALL.ABS.NOINC `(__expf) ;  /* 0x0000000000007943 */ /* 0x003fde0003c00000 */
.L_x_120:
        /* <DEDUP_REMOVED lines=68> */
.L_x_1607:
[----:B01----:R-:W-:-:S15]  /*9c50*/  BRA `(.L_x_776) ;  /* 0x0000000000007947 */ /* 0x003fde0003800000 */
.L_x_776:
[----:B01----:R-:W-:-:S15]  /*9c60*/  IADD3 R0, R36, 0x1, RZ ;  /* 0x0000000124007810 */ /* 0x003fde0007ffe0ff */
[----:B01----:R-:W-:-:S15]  /*9c70*/  MOV R0, R0 ;  /* 0x0000000000007202 */ /* 0x003fde0000000f00 */
.L_x_1640:
[----:B01----:R-:W-:-:S15]  /*9c80*/  MOV R3, R4 ;  /* 0x0000000400037202 */ /* 0x003fde0000000f00 */
[----:B01----:R-:W-:-:S15]  /*9c90*/  MOV R3, R3 ;  /* 0x0000000300037202 */ /* 0x003fde0000000f00 */
.L_x_1608:
[----:B01----:R-:W-:-:S15]  /*9ca0*/  MOV R47, R0 ;  /* 0x00000000002f7202 */ /* 0x003fde0000000f00 */
[----:B01----:R-:W-:-:S15]  /*9cb0*/  MOV R47, R47 ;  /* 0x0000002f002f7202 */ /* 0x003fde0000000f00 */
.L_x_1641:
[----:B01----:R-:W-:-:S15]  /*9cc0*/  BRA `(.L_x_773) ;  /* 0xfffff84000007947 */ /* 0x003fde000383ffff */
.L_x_774:
[----:B01----:R-:W-:-:S15]  /*9cd0*/  BSYNC B6 ;  /* 0x0000000000067941 */ /* 0x003fde0003800000 */
.L_x_772:
[----:B01----:R-:W-:-:S15]  /*9ce0*/  BRA `(.L_x_777) ;  /* 0x0000000000007947 */ /* 0x003fde0003800000 */
.L_x_777:
[----:B01----:R-:W-:-:S15]  /*9cf0*/  IADD3 R0, R38, 0x1, RZ ;  /* 0x0000000126007810 */ /* 0x003fde0007ffe0ff */
[----:B01----:R-:W-:-:S15]  /*9d00*/  MOV R0, R0 ;  /* 0x0000000000007202 */ /* 0x003fde0000000f00 */
.L_x_1636:
[----:B01----:R-:W-:-:S15]  /*9d10*/  MOV R30, R30 ;  /* 0x0000001e001e7202 */ /* 0x003fde0000000f00 */
[----:B01----:R-:W-:-:S15]  /*9d20*/  MOV R36, R30 ;  /* 0x0000001e00247202 */ /* 0x003fde0000000f00 */
.L_x_1609:
[----:B01----:R-:W-:-:S15]  /*9d30*/  MOV R52, R0 ;  /* 0x0000000000347202 */ /* 0x003fde0000000f00 */
[----:B01----:R-:W-:-:S15]  /*9d40*/  MOV R52, R52 ;  /* 0x0000003400347202 */ /* 0x003fde0000000f00 */
.L_x_1637:
[----:B01----:R-:W-:-:S15]  /*9d50*/  BRA `(.L_x_769) ;  /* 0xfffff6a000007947 */ /* 0x003fde000383ffff */
.L_x_770:
[----:B01----:R-:W-:-:S15]  /*9d60*/  BSYNC B7 ;  /* 0x0000000000077941 */ /* 0x003fde0003800000 */
.L_x_768:
        /* <DEDUP_REMOVED lines=10> */
.L_x_121:
[----:B01----:R-:W-:-:S15]  /*9e10*/  MOV R4, R4 ;  /* 0x0000000400047202 */ /* 0x003fde0000000f00 */
[----:B01----:R-:W-:-:S15]  /*9e20*/  FADD R4, R30, R4 ;  /* 0x000000041e047221 */ /* 0x003fde0000000000 */
[----:B01----:R-:W-:-:S15]  /*9e30*/  MOV R46, R4 ;  /* 0x00000004002e7202 */ /* 0x003fde0000000f00 */
.L_x_1610:
[----:B01----:R-:W-:-:S15]  /*9e40*/  MOV R0, RZ ;  /* 0x000000ff00007202 */ /* 0x003fde0000000f00 */
[----:B01----:R-:W-:-:S15]  /*9e50*/  MOV R0, R0 ;  /* 0x0000000000007202 */ /* 0x003fde0000000f00 */
[----:B01----:R-:W-:-:S15]  /*9e60*/  MOV R0, R0 ;  /* 0x0000000000007202 */ /* 0x003fde0000000f00 */
.L_x_1642:
[----:B01----:R-:W-:-:S15]  /*9e70*/  MOV R45, R0 ;  /* 0x00000000002d7202 */ /* 0x003fde0000000f00 */
[----:B01----:R-:W-:-:S15]  /*9e80*/  MOV R45, R45 ;  /* 0x0000002d002d7202 */ /* 0x003fde0000000f00 */
.L_x_1643:
[----:B01----:R-:W-:-:S15]  /*9e90*/  BSSY B7, `(.L_x_778) ;  /* 0x0000079000077945 */ /* 0x003fde0003800000 */
[----:B01----:R-:W-:-:S15]  /*9ea0*/  BRA `(.L_x_779) ;  /* 0x0000000000007947 */ /* 0x003fde0003800000 */
.L_x_779:
[----:B01----:R-:W-:-:S15]  /*9eb0*/  MOV R30, R45 ;  /* 0x0000002d001e7202 */ /* 0x003fde0000000f00 */
[----:B01----:R-:W-:-:S15]  /*9ec0*/  MOV R30, R30 ;  /* 0x0000001e001e7202 */ /* 0x003fde0000000f00 */
.L_x_1644:
[----:B01----:R-:W-:-:S15]  /*9ed0*/  ISETP.LT.AND P0, PT, R30, 0x8, PT ;  /* 0x000000081e00780c */ /* 0x003fde0003f01270 */
[----:B01----:R-:W-:-:S15]  /*9ee0*/  PLOP3.LUT P0, PT, P0, PT, PT, 0x8, 0x0 ;  /* 0x000000000000781c */ /* 0x003fde000070e170 */
[----:B01----:R-:W-:-:S15]  /*9ef0*/  @P0 BRA `(.L_x_780) ;  /* 0x0000072000000947 */ /* 0x003fde0003800000 */
[----:B01----:R-:W-:-:S15]  /*9f00*/  BRA `(.L_x_781) ;  /* 0x0000000000007947 */ /* 0x003fde0003800000 */
.L_x_781:
[----:B01----:R-:W-:-:S15]  /*9f10*/  MOV R0, RZ ;  /* 0x000000ff00007202 */ /* 0x003fde0000000f00 */
[----:B01----:R-:W-:-:S15]  /*9f20*/  MOV R0, R0 ;  /* 0x0000000000007202 */ /* 0x003fde0000000f00 */
[----:B01----:R-:W-:-:S15]  /*9f30*/  MOV R0, R0 ;  /* 0x0000000000007202 */ /* 0x003fde0000000f00 */
.L_x_1647:
[----:B01----:R-:W-:-:S15]  /*9f40*/  MOV R44, R0 ;  /* 0x00000000002c7202 */ /* 0x003fde0000000f00 */
[----:B01----:R-:W-:-:S15]  /*9f50*/  MOV R44, R44 ;  /* 0x0000002c002c7202 */ /* 0x003fde0000000f00 */
.L_x_1648:
[----:B01----:R-:W-:-:S15]  /*9f60*/  BSSY B6, `(.L_x_782) ;  /* 0x0000065000067945 */ /* 0x003fde0003800000 */
[----:B01----:R-:W-:-:S15]  /*9f70*/  BRA `(.L_x_783) ;  /* 0x0000000000007947 */ /* 0x003fde0003800000 */
.L_x_783:
[----:B01----:R-:W-:-:S15]  /*9f80*/  MOV R36, R44 ;  /* 0x0000002c00247202 */ /* 0x003fde0000000f00 */
[----:B01----:R-:W-:-:S15]  /*9f90*/  MOV R36, R36 ;  /* 0x0000002400247202 */ /* 0x003fde0000000f00 */
.L_x_1649:
[----:B01----:R-:W-:-:S15]  /*9fa0*/  ISETP.LT.AND P0, PT, R36, 0x8, PT ;  /* 0x000000082400780c */ /* 0x003fde0003f01270 */
[----:B01----:R-:W-:-:S15]  /*9fb0*/  PLOP3.LUT P0, PT, P0, PT, PT, 0x8, 0x0 ;  /* 0x000000000000781c */ /* 0x003fde000070e170 */
[----:B01----:R-:W-:-:S15]  /*9fc0*/  @P0 BRA `(.L_x_784) ;  /* 0x000005e000000947 */ /* 0x003fde0003800000 */
[----:B01----:R-:W-:-:S15]  /*9fd0*/  BRA `(.L_x_785) ;  /* 0x0000000000007947 */ /* 0x003fde0003800000 */
.L_x_785:
        /* <DEDUP_REMOVED lines=39> */
[----:B01----:R-:W-:-:S15]  /*a250*/  MOV R20, 32@lo((_ZN7gpuImpl6kernel15FMHAInferKernelILi128ELi128ELi512ELi8ELb1EEENSt9enable_ifIXeqT3_Lb1EEvE4typeEPKaS6_S6_S6_Pa11FMHAParamI8 + .L_x_122@srel)) ;  /* 0x0000000000147802 */ /* 0x003fde0000000f00 */
[----:B01----:R-:W-:-:S15]  /*a260*/  MOV R21, 32@hi((_ZN7gpuImpl6kernel15FMHAInferKernelILi128ELi128ELi512ELi8ELb1EEENSt9enable_ifIXeqT3_Lb1EEvE4typeEPKaS6_S6_S6_Pa11FMHAParamI8 + .L_x_122@srel)) ;  /* 0x0000000000157802 */ /* 0x003fde0000000f00 */
[----:B01----:R-:W-:-:S15]  /*a270*/  CALL.ABS.NOINC `(_ZN41_INTERNAL_2148b633_10_fmha_i8_cu_e1def6af3minEff) ;  /* 0x0000000000007943 */ /* 0x003fde0003c00000 */
.L_x_122:
[----:B01----:R-:W-:-:S15]  /*a280*/  MOV R4, R4 ;  /* 0x0000000400047202 */ /* 0x003fde0000000f00 */
[----:B01----:R-:W-:-:S15]  /*a290*/  MOV R4, R4 ;  /* 0x0000000400047202 */ /* 0x003fde0000000f00 */
[----:B01----:R-:W-:-:S15]  /*a2a0*/  MOV R5, R38 ;  /* 0x0000002600057202 */ /* 0x003fde0000000f00 */
[----:B01----:R-:W-:-:S15]  /*a2b0*/  MOV R20, 32@lo((_ZN7gpuImpl6kernel15FMHAInferKernelILi128ELi128ELi512ELi8ELb1EEENSt9enable_ifIXeqT3_Lb1EEvE4typeEPKaS6_S6_S6_Pa11FMHAParamI8 + .L_x_123@srel)) ;  /* 0x0000000000147802 */ /* 0x003fde0000000f00 */
[----:B01----:R-:W-:-:S15]  /*a2c0*/  MOV R21, 32@hi((_ZN7gpuImpl6kernel15FMHAInferKernelILi128ELi128ELi512ELi8ELb1EEENSt9enable_ifIXeqT3_Lb1EEvE4typeEPKaS6_S6_S6_Pa11FMHAParamI8 + .L_x_123@srel)) ;  /* 0x0000000000157802 */ /* 0x003fde0000000f00 */
[----:B01----:R-:W-:-:S15]  /*a2d0*/  CALL.ABS.NOINC `(_ZN41_INTERNAL_2148b633_10_fmha_i8_cu_e1def6af3maxEff) ;  /* 0x0000000000007943 */ /* 0x003fde0003c00000 */
.L_x_123:
[----:B01----:R-:W-:-:S15]  /*a2e0*/  MOV R4, R4 ;  /* 0x0000000400047202 */ /* 0x003fde0000000f00 */
[----:B01----:R-:W-:-:S15]  /*a2f0*/  MOV R4, R4 ;  /* 0x0000000400047202 */ /* 0x003fde0000000f00 */
[----:B01----:R-:W-:-:S15]  /*a300*/  MOV R20, 32@lo((_ZN7gpuImpl6kernel15FMHAInferKernelILi128ELi128ELi512ELi8ELb1EEENSt9enable_ifIXeqT3_Lb1EEvE4typeEPKaS6_S6_S6_Pa11FMHAParamI8 + .L_x_124@srel)) ;  /* 0x0000000000147802 */ /* 0x003fde0000000f00 */
[----:B01----:R-:W-:-:S15]  /*a310*/  MOV R21, 32@hi((_ZN7gpuImpl6kernel15FMHAInferKernelILi128ELi128ELi512ELi8ELb1EEENSt9enable_ifIXeqT3_Lb1EEvE4typeEPKaS6_S6_S6_Pa11FMHAParamI8 + .L_x_124@srel)) ;  /* 0x0000000000157802 */ /* 0x003fde0000000f00 */
[----:B01----:R-:W-:-:S15]  /*a320*/  CALL.ABS.NOINC `(__float2int_rn) ;  /* 0x0000000000007943 */ /* 0x003fde0003c00000 */
.L_x_124:
        /* <DEDUP_REMOVED lines=34> */
.L_x_2026:
[----:B01----:R-:W-:-:S15]  /*a550*/  BRA `(.L_x_786) ;  /* 0x0000000000007947 */ /* 0x003fde0003800000 */
.L_x_786:
[----:B01----:R-:W-:-:S15]  /*a560*/  IADD3 R0, R36, 0x1, RZ ;  /* 0x0000000124007810 */ /* 0x003fde0007ffe0ff */
[----:B01----:R-:W-:-:S15]  /*a570*/  MOV R0, R0 ;  /* 0x0000000000007202 */ /* 0x003fde0000000f00 */
.L_x_1650:
[----:B01----:R-:W-:-:S15]  /*a580*/  MOV R44, R0 ;  /* 0x00000000002c7202 */ /* 0x003fde0000000f00 */
[----:B01----:R-:W-:-:S15]  /*a590*/  MOV R44, R44 ;  /* 0x0000002c002c7202 */ /* 0x003fde0000000f00 */
.L_x_1651:
[----:B01----:R-:W-:-:S15]  /*a5a0*/  BRA `(.L_x_783) ;  /* 0xfffff9d000007947 */ /* 0x003fde000383ffff */
.L_x_784:
[----:B01----:R-:W-:-:S15]  /*a5b0*/  BSYNC B6 ;  /* 0x0000000000067941 */ /* 0x003fde0003800000 */
.L_x_782:
[----:B01----:R-:W-:-:S15]  /*a5c0*/  BRA `(.L_x_787) ;  /* 0x0000000000007947 */ /* 0x003fde0003800000 */
.L_x_787:
[----:B01----:R-:W-:-:S15]  /*a5d0*/  IADD3 R0, R30, 0x1, RZ ;  /* 0x000000011e007810 */ /* 0x003fde0007ffe0ff */
[----:B01----:R-:W-:-:S15]  /*a5e0*/  MOV R0, R0 ;  /* 0x0000000000007202 */ /* 0x003fde0000000f00 */
.L_x_1645:
[----:B01----:R-:W-:-:S15]  /*a5f0*/  MOV R45, R0 ;  /* 0x00000000002d7202 */ /* 0x003fde0000000f00 */
[----:B01----:R-:W-:-:S15]  /*a600*/  MOV R45, R45 ;  /* 0x0000002d002d7202 */ /* 0x003fde0000000f00 */
.L_x_1646:
[----:B01----:R-:W-:-:S15]  /*a610*/  BRA `(.L_x_779) ;  /* 0xfffff89000007947 */ /* 0x003fde000383ffff */
.L_x_780:
[----:B01----:R-:W-:-:S15]  /*a620*/  BSYNC B7 ;  /* 0x0000000000077941 */ /* 0x003fde0003800000 */
.L_x_778:
[----:B01----:R-:W-:-:S15]  /*a630*/  MOV R0, RZ ;  /* 0x000000ff00007202 */ /* 0x003fde0000000f00 */
[----:B01----:R-:W-:-:S15]  /*a640*/  MOV R0, R0 ;  /* 0x0000000000007202 */ /* 0x003fde0000000f00 */
[----:B01----:R-:W-:-:S15]  /*a650*/  MOV R0, R0 ;  /* 0x0000000000007202 */ /* 0x003fde0000000f00 */
.L_x_1652:
[----:B01----:R-:W-:-:S15]  /*a660*/  MOV R39, R0 ;  /* 0x0000000000277202 */ /* 0x003fde0000000f00 */
[----:B01----:R-:W-:-:S15]  /*a670*/  MOV R39, R39 ;  /* 0x0000002700277202 */ /* 0x003fde0000000f00 */
.L_x_1653:
[----:B01----:R-:W-:-:S15]  /*a680*/  BSSY B6, `(.L_x_788) ;  /* 0x0000030000067945 */ /* 0x003fde0003800000 */
[----:B01----:R-:W-:-:S15]  /*a690*/  BRA `(.L_x_789) ;  /* 0x0000000000007947 */ /* 0x003fde0003800000 */
.L_x_789:
[----:B01----:R-:W-:-:S15]  /*a6a0*/  MOV R30, R39 ;  /* 0x00000027001e7202 */ /* 0x003fde0000000f00 */
[----:B01----:R-:W-:-:S15]  /*a6b0*/  MOV R30, R30 ;  /* 0x0000001e001e7202 */ /* 0x003fde0000000f00 */
.L_x_1654:
[----:B01----:R-:W-:-:S15]  /*a6c0*/  ISETP.LT.AND P0, PT, R30, 0x8, PT ;  /* 0x000000081e00780c */ /* 0x003fde0003f01270 */
[----:B01----:R-:W-:-:S15]  /*a6d0*/  PLOP3.LUT P0, PT, P0, PT, PT, 0x8, 0x0 ;  /* 0x000000000000781c */ /* 0x003fde000070e170 */
[----:B01----:R-:W-:-:S15]  /*a6e0*/  @P0 BRA `(.L_x_790) ;  /* 0x0000029000000947 */ /* 0x003fde0003800000 */
[----:B01----:R-:W-:-:S15]  /*a6f0*/  BRA `(.L_x_791) ;  /* 0x0000000000007947 */ /* 0x003fde0003800000 */
.L_x_791:
        /* <DEDUP_REMOVED lines=34> */
.L_x_125:
[----:B01----:R-:W-:-:S15]  /*a920*/  BRA `(.L_x_792) ;  /* 0x0000000000007947 */ /* 0x003fde0003800000 */
.L_x_792:
[----:B01----:R-:W-:-:S15]  /*a930*/  IADD3 R0, R30, 0x1, RZ ;  /* 0x000000011e007810 */ /* 0x003fde0007ffe0ff */
[----:B01----:R-:W-:-:S15]  /*a940*/  MOV R0, R0 ;  /* 0x0000000000007202 */ /* 0x003fde0000000f00 */
.L_x_1655:
[----:B01----:R-:W-:-:S15]  /*a950*/  MOV R39, R0 ;  /* 0x0000000000277202 */ /* 0x003fde0000000f00 */
[----:B01----:R-:W-:-:S15]  /*a960*/  MOV R39, R39 ;  /* 0x0000002700277202 */ /* 0x003fde0000000f00 */
.L_x_1656:
[----:B01----:R-:W-:-:S15]  /*a970*/  BRA `(.L_x_789) ;  /* 0xfffffd2000007947 */ /* 0x003fde000383ffff */
.L_x_790:
[----:B01----:R-:W-:-:S15]  /*a980*/  BSYNC B6 ;  /* 0x0000000000067941 */ /* 0x003fde0003800000 */
.L_x_788:
[----:B01----:R-:W-:-:S15]  /*a990*/  MOV R0, RZ ;  /* 0x000000ff00007202 */ /* 0x003fde0000000f00 */
[----:B01----:R-:W-:-:S15]  /*a9a0*/  MOV R0, R0 ;  /* 0x0000000000007202 */ /* 0x003fde0000000f00 */
[----:B01----:R-:W-:-:S15]  /*a9b0*/  MOV R0, R0 ;  /* 0x0000000000007202 */ /* 0x003fde0000000f00 */
.L_x_1657:
[----:B01----:R-:W-:-:S15]  /*a9c0*/  MOV R38, R0 ;  /* 0x0000000000267202 */ /* 0x003fde0000000f00 */
[----:B01----:R-:W-:-:S15]  /*a9d0*/  MOV R38, R38 ;  /* 0x0000002600267202 */ /* 0x003fde0000000f00 */
.L_x_1658:
[----:B01----:R-:W-:-:S15]  /*a9e0*/  BSSY B7, `(.L_x_793) ;  /* 0x0000185000077945 */ /* 0x003fde0003800000 */
[----:B01----:R-:W-:-:S15]  /*a9f0*/  BRA `(.L_x_794) ;  /* 0x0000000000007947 */ /* 0x003fde0003800000 */
.L_x_794:
[----:B01----:R-:W-:-:S15]  /*aa00*/  MOV R30, R38 ;  /* 0x00000026001e7202 */ /* 0x003fde0000000f00 */
[----:B01----:R-:W-:-:S15]  /*aa10*/  MOV R30, R30 ;  /* 0x0000001e001e7202 */ /* 0x003fde0000000f00 */
.L_x_1659:
[----:B01----:R-:W-:-:S15]  /*aa20*/  ISETP.LT.AND P0, PT, R30, 0x8, PT ;  /* 0x000000081e00780c */ /* 0x003fde0003f01270 */
[----:B01----:R-:W-:-:S15]  /*aa30*/  PLOP3.LUT P0, PT, P0, PT, PT, 0x8, 0x0 ;  /* 0x000000000000781c */ /* 0x003fde000070e170 */
[----:B01----:R-:W-:-:S15]  /*aa40*/  @P0 BRA `(.L_x_795) ;  /* 0x000017e000000947 */ /* 0x003fde0003800000 */
[----:B01----:R-:W-:-:S15]  /*aa50*/  BRA `(.L_x_796) ;  /* 0x0000000000007947 */ /* 0x003fde0003800000 */
.L_x_796:
        /* <DEDUP_REMOVED lines=92> */
.L_x_798:
[----:B01----:R-:W-:-:S15]  /*b020*/  BSYNC B0 ;  /* 0x0000000000007941 */ /* 0x003fde0003800000 */
.L_x_797:
        /* <DEDUP_REMOVED lines=61> */
.L_x_126:
        /* <DEDUP_REMOVED lines=19> */
.L_x_2027:
[----:B01----:R-:W-:-:S15]  /*b530*/  MOV R0, RZ ;  /* 0x000000ff00007202 */ /* 0x003fde0000000f00 */
[----:B01----:R-:W-:-:S15]  /*b540*/  MOV R0, R0 ;  /* 0x0000000000007202 */ /* 0x003fde0000000f00 */
[----:B01----:R-:W-:-:S15]  /*b550*/  MOV R0, R0 ;  /* 0x0000000000007202 */ /* 0x003fde0000000f00 */
.L_x_1662:
[----:B01----:R-:W-:-:S15]  /*b560*/  MOV R37, R0 ;  /* 0x0000000000257202 */ /* 0x003fde0000000f00 */
[----:B01----:R-:W-:-:S15]  /*b570*/  MOV R37, R37 ;  /* 0x0000002500257202 */ /* 0x003fde0000000f00 */
.L_x_1663:
[----:B01----:R-:W-:-:S15]  /*b580*/  BSSY B6, `(.L_x_799) ;  /* 0x00000c4000067945 */ /* 0x003fde0003800000 */
[----:B01----:R-:W-:-:S15]  /*b590*/  BRA `(.L_x_800) ;  /* 0x0000000000007947 */ /* 0x003fde0003800000 */
.L_x_800:
[----:B01----:R-:W-:-:S15]  /*b5a0*/  MOV R36, R37 ;  /* 0x0000002500247202 */ /* 0x003fde0000000f00 */
[----:B01----:R-:W-:-:S15]  /*b5b0*/  MOV R36, R36 ;  /* 0x0000002400247202 */ /* 0x003fde0000000f00 */
.L_x_1664:
[----:B01----:R-:W-:-:S15]  /*b5c0*/  ISETP.LT.AND P0, PT, R36, 0x8, PT ;  /* 0x000000082400780c */ /* 0x003fde0003f01270 */
[----:B01----:R-:W-:-:S15]  /*b5d0*/  PLOP3.LUT P0, PT, P0, PT, PT, 0x8, 0x0 ;  /* 0x000000000000781c */ /* 0x003fde000070e170 */
[----:B01----:R-:W-:-:S15]  /*b5e0*/  @P0 BRA `(.L_x_801) ;  /* 0x00000bd000000947 */ /* 0x003fde0003800000 */
[----:B01----:R-:W-:-:S15]  /*b5f0*/  BRA `(.L_x_802) ;  /* 0x0000000000007947 */ /* 0x003fde0003800000 */
.L_x_802:
        /* <DEDUP_REMOVED lines=63> */
.L_x_804:
[----:B01----:R-:W-:-:S15]  /*b9f0*/  BSYNC B0 ;  /* 0x0000000000007941 */ /* 0x003fde0003800000 */
.L_x_803:
        /* <DEDUP_REMOVED lines=52> */
[----:B01----:R-:W-:-:S15]  /*bd40*/  CALL.ABS.NOINC `(_ZN41_INTERNAL_2148b633_10_fmha_i8_cu_e1def6af6nvcuda4wmma16load_matrix_syncERNS1_8fragmentINS1_8matrix_bELi16ELi16ELi16EaNS1_9row_majorEEEPKaj) ;  /* 0x0000000000007943 */ /* 0x003fde0003c00000 */
.L_x_127:
        /* <DEDUP_REMOVED lines=64> */
[----:B01----:R-:W-:-:S15]  /*c150*/  CALL.ABS.NOINC `(_ZN41_INTERNAL_2148b633_10_fmha_i8_cu_e1def6af6nvcuda4wmma8mma_syncERNS1_8fragmentINS1_11accumulatorELi16ELi16ELi16EivEERKNS2_INS1_8matrix_aELi16ELi16ELi16EaNS1_9row_majorEEERKNS2_INS1_8matrix_bELi16ELi16ELi16EaS7_EERKS4_b) ;  /* 0x0000000000007943 */ /* 0x003fde0003c00000 */
.L_x_128:
[----:B01----:R-:W-:-:S15]  /*c160*/  BRA `(.L_x_805) ;  /* 0x0000000000007947 */ /* 0x003fde0003800000 */
.L_x_805:
[----:B01----:R-:W-:-:S15]  /*c170*/  IADD3 R0, R36, 0x1, RZ ;  /* 0x0000000124007810 */ /* 0x003fde0007ffe0ff */
[----:B01----:R-:W-:-:S15]  /*c180*/  MOV R0, R0 ;  /* 0x0000000000007202 */ /* 0x003fde0000000f00 */
.L_x_1665:
[----:B01----:R-:W-:-:S15]  /*c190*/  MOV R37, R0 ;  /* 0x0000000000257202 */ /* 0x003fde0000000f00 */
[----:B01----:R-:W-:-:S15]  /*c1a0*/  MOV R37, R37 ;  /* 0x0000002500257202 */ /* 0x003fde0000000f00 */
.L_x_1666:
[----:B01----:R-:W-:-:S15]  /*c1b0*/  BRA `(.L_x_800) ;  /* 0xfffff3e000007947 */ /* 0x003fde000383ffff */
.L_x_801:
[----:B01----:R-:W-:-:S15]  /*c1c0*/  BSYNC B6 ;  /* 0x0000000000067941 */ /* 0x003fde0003800000 */
.L_x_799:
[----:B01----:R-:W-:-:S15]  /*c1d0*/  BRA `(.L_x_806) ;  /* 0x0000000000007947 */ /* 0x003fde0003800000 */
.L_x_806:
[----:B01----:R-:W-:-:S15]  /*c1e0*/  IADD3 R0, R30, 0x1, RZ ;  /* 0x000000011e007810 */ /* 0x003fde0007ffe0ff */
[----:B01----:R-:W-:-:S15]  /*c1f0*/  MOV R0, R0 ;  /* 0x0000000000007202 */ /* 0x003fde0000000f00 */
.L_x_1660:
[----:B01----:R-:W-:-:S15]  /*c200*/  MOV R38, R0 ;  /* 0x0000000000267202 */ /* 0x003fde0000000f00 */
[----:B01----:R-:W-:-:S15]  /*c210*/  MOV R38, R38 ;  /* 0x0000002600267202 */ /* 0x003fde0000000f00 */
.L_x_1661:
[----:B01----:R-:W-:-:S15]  /*c220*/  BRA `(.L_x_794) ;  /* 0xffffe7d000007947 */ /* 0x003fde000383ffff */
.L_x_795:
[----:B01----:R-:W-:-:S15]  /*c230*/  BSYNC B7 ;  /* 0x0000000000077941 */ /* 0x003fde0003800000 */
.L_x_793:
[----:B01----:R-:W-:-:S15]  /*c240*/  MOV R4, R78 ;  /* 0x0000004e00047202 */ /* 0x003fde0000000f00 */
[----:B01----:R-:W-:-:S15]  /*c250*/  MOV R5, R53 ;  /* 0x0000003500057202 */ /* 0x003fde0000000f00 */
[----:B01----:R-:W-:-:S15]  /*c260*/  MOV R20, 32@lo((_ZN7gpuImpl6kernel15FMHAInferKernelILi128ELi128ELi512ELi8ELb1EEENSt9enable_ifIXeqT3_Lb1EEvE4typeEPKaS6_S6_S6_Pa11FMHAParamI8 + .L_x_129@srel)) ;  /* 0x0000000000147802 */ /* 0x003fde0000000f00 */
[----:B01----:R-:W-:-:S15]  /*c270*/  MOV R21, 32@hi((_ZN7gpuImpl6kernel15FMHAInferKernelILi128ELi128ELi512ELi8ELb1EEENSt9enable_ifIXeqT3_Lb1EEvE4typeEPKaS6_S6_S6_Pa11FMHAParamI8 + .L_x_129@srel)) ;  /* 0x0000000000157802 */ /* 0x003fde0000000f00 */
[----:B01----:R-:W-:-:S15]  /*c280*/  CALL.ABS.NOINC `(_ZN41_INTERNAL_2148b633_10_fmha_i8_cu_e1def6af3maxEff) ;  /* 0x0000000000007943 */ /* 0x003fde0003c00000 */
.L_x_129:
[----:B01----:R-:W-:-:S15]  /*c290*/  MOV R4, R4 ;  /* 0x0000000400047202 */ /* 0x003fde0000000f00 */
[----:B01----:R-:W-:-:S15]  /*c2a0*/  MOV R70, R4 ;  /* 0x0000000400467202 */ /* 0x003fde0000000f00 */
[----:B01----:R-:W-:-:S15]  /*c2b0*/  FADD R4, R78, -R70 ;  /* 0x800000464e047221 */ /* 0x003fde0000000000 */
[----:B01----:R-:W-:-:S15]  /*c2c0*/  MOV R4, R4 ;  /* 0x0000000400047202 */ /* 0x003fde0000000f00 */
[----:B01----:R-:W-:-:S15]  /*c2d0*/  MOV R20, 32@lo((_ZN7gpuImpl6kernel15FMHAInferKernelILi128ELi128ELi512ELi8ELb1EEENSt9enable_ifIXeqT3_Lb1EEvE4typeEPKaS6_S6_S6_Pa11FMHAParamI8 + .L_x_130@srel)) ;  /* 0x0000000000147802 */ /* 0x003fde0000000f00 */
[----:B01----:R-:W-:-:S15]  /*c2e0*/  MOV R21, 32@hi((_ZN7gpuImpl6kernel15FMHAInferKernelILi128ELi128ELi512ELi8ELb1EEENSt9enable_ifIXeqT3_Lb1EEvE4typeEPKaS6_S6_S6_Pa11FMHAParamI8 + .L_x_130@srel)) ;  /* 0x0000000000157802 */ /* 0x003fde0000000f00 */
[----:B01----:R-:W-:-:S15]  /*c2f0*/  CALL.ABS.NOINC `(__expf) ;  /* 0x0000000000007943 */ /* 0x003fde0003c00000 */
.L_x_130:
[----:B01----:R-:W-:-:S15]  /*c300*/  MOV R4, R4 ;  /* 0x0000000400047202 */ /* 0x003fde0000000f00 */
[----:B01----:R-:W-:-:S15]  /*c310*/  MOV R71, R4 ;  /* 0x0000000400477202 */ /* 0x003fde0000000f00 */
[----:B01----:R-:W-:-:S15]  /*c320*/  FADD R4, R53, -R70 ;  /* 0x8000004635047221 */ /* 0x003fde0000000000 */
[----:B01----:R-:W-:-:S15]  /*c330*/  MOV R4, R4 ;  /* 0x0000000400047202 */ /* 0x003fde0000000f00 */
[----:B01----:R-:W-:-:S15]  /*c340*/  MOV R20, 32@lo((_ZN7gpuImpl6kernel15FMHAInferKernelILi128ELi128ELi512ELi8ELb1EEENSt9enable_ifIXeqT3_Lb1EEvE4typeEPKaS6_S6_S6_Pa11FMHAParamI8 + .L_x_131@srel)) ;  /* 0x0000000000147802 */ /* 0x003fde0000000f00 */
[----:B01----:R-:W-:-:S15]  /*c350*/  MOV R21, 32@hi((_ZN7gpuImpl6kernel15FMHAInferKernelILi128ELi128ELi512ELi8ELb1EEENSt9enable_ifIXeqT3_Lb1EEvE4typeEPKaS6_S6_S6_Pa11FMHAParamI8 + .L_x_131@srel)) ;  /* 0x0000000000157802 */ /* 0x003fde0000000f00 */
[----:B01----:R-:W-:-:S15]  /*c360*/  CALL.ABS.NOINC `(__expf) ;  /* 0x0000000000007943 */ /* 0x003fde0003c00000 */
.L_x_131:
[----:B01----:R-:W-:-:S15]  /*c370*/  MOV R4, R4 ;  /* 0x0000000400047202 */ /* 0x003fde0000000f00 */
[----:B01----:R-:W-:-:S15]  /*c380*/  MOV R76, R4 ;  /* 0x00000004004c7202 */ /* 0x003fde0000000f00 */
[----:B01----:R-:W-:-:S15]  /*c390*/  FMUL R0, R71, R79 ;  /* 0x0000004f47007220 */ /* 0x003fde0000400000 */
[----:B01----:R-:W-:-:S15]  /*c3a0*/  FMUL R3, R76, R46 ;  /* 0x0000002e4c037220 */ /* 0x003fde0000400000 */
[----:B01----:R-:W-:-:S15]  /*c3b0*/  FADD R0, R0, R3 ;  /* 0x0000000300007221 */ /* 0x003fde0000000000 */
[----:B01----:R-:W-:-:S15]  /*c3c0*/  MOV R77, R0 ;  /* 0x00000000004d7202 */ /* 0x003fde0000000f00 */
.L_x_2028:
[----:B01----:R-:W-:-:S15]  /*c3d0*/  MOV R0, RZ ;  /* 0x000000ff00007202 */ /* 0x003fde0000000f00 */
[----:B01----:R-:W-:-:S15]  /*c3e0*/  MOV R0, R0 ;  /* 0x0000000000007202 */ /* 0x003fde0000000f00 */
[----:B01----:R-:W-:-:S15]  /*c3f0*/  MOV R0, R0 ;  /* 0x0000000000007202 */ /* 0x003fde0000000f00 */
.L_x_1667:
[----:B01----:R-:W-:-:S15]  /*c400*/  MOV R30, R0 ;  /* 0x00000000001e7202 */ /* 0x003fde0000000f00 */
[----:B01----:R-:W-:-:S15]  /*c410*/  MOV R30, R30 ;  /* 0x0000001e001e7202 */ /* 0x003fde0000000f00 */
.L_x_1668:
[----:B01----:R-:W-:-:S15]  /*c420*/  BSSY B7, `(.L_x_807) ;  /* 0x000008f000077945 */ /* 0x003fde0003800000 */
[----:B01----:R-:W-:-:S15]  /*c430*/  BRA `(.L_x_808) ;  /* 0x0000000000007947 */ /* 0x003fde0003800000 */
.L_x_808:
[----:B01----:R-:W-:-:S15]  /*c440*/  MOV R36, R30 ;  /* 0x0000001e00247202 */ /* 0x003fde0000000f00 */
[----:B01----:R-:W-:-:S15]  /*c450*/  MOV R36, R36 ;  /* 0x0000002400247202 */ /* 0x003fde0000000f00 */
.L_x_1669:
[----:B01----:R-:W-:-:S15]  /*c460*/  ISETP.LT.AND P0, PT, R36, 0x8, PT ;  /* 0x000000082400780c */ /* 0x003fde0003f01270 */
[----:B01----:R-:W-:-:S15]  /*c470*/  PLOP3.LUT P0, PT, P0, PT, PT, 0x8, 0x0 ;  /* 0x000000000000781c */ /* 0x003fde000070e170 */
[----:B01----:R-:W-:-:S15]  /*c480*/  @P0 BRA `(.L_x_809) ;  /* 0x0000088000000947 */ /* 0x003fde0003800000 */
[----:B01----:R-:W-:-:S15]  /*c490*/  BRA `(.L_x_810) ;  /* 0x0000000000007947 */ /* 0x003fde0003800000 */
.L_x_810:
[----:B01----:R-:W-:-:S15]  /*c4a0*/  MOV R0, RZ ;  /* 0x000000ff00007202 */ /* 0x003fde0000000f00 */
[----:B01----:R-:W-:-:S15]  /*c4b0*/  MOV R0, R0 ;  /* 0x0000000000007202 */ /* 0x003fde0000000f00 */
[----:B01----:R-:W-:-:S15]  /*c4c0*/  MOV R0, R0 ;  /* 0x0000000000007202 */ /* 0x003fde0000000f00 */
.L_x_1672:
[----:B01----:R-:W-:-:S15]  /*c4d0*/  MOV R31, R0 ;  /* 0x00000000001f7202 */ /* 0x003fde0000000f00 */
[----:B01----:R-:W-:-:S15]  /*c4e0*/  MOV R31, R31 ;  /* 0x0000001f001f7202 */ /* 0x003fde0000000f00 */
.L_x_1673:
[----:B01----:R-:W-:-:S15]  /*c4f0*/  BSSY B6, `(.L_x_811) ;  /* 0x000007b000067945 */ /* 0x003fde0003800000 */
[----:B01----:R-:W-:-:S15]  /*c500*/  BRA `(.L_x_812) ;  /* 0x0000000000007947 */ /* 0x003fde0003800000 */
.L_x_812:
[----:B01----:R-:W-:-:S15]  /*c510*/  MOV R30, R31 ;  /* 0x0000001f001e7202 */ /* 0x003fde0000000f00 */
[----:B01----:R-:W-:-:S15]  /*c520*/  MOV R30, R30 ;  /* 0x0000001e001e7202 */ /* 0x003fde0000000f00 */
.L_x_1674:
[----:B01----:R-:W-:-:S15]  /*c530*/  ISETP.LT.AND P0, PT, R30, 0x8, PT ;  /* 0x000000081e00780c */ /* 0x003fde0003f01270 */
[----:B01----:R-:W-:-:S15]  /*c540*/  PLOP3.LUT P0, PT, P0, PT, PT, 0x8, 0x0 ;  /* 0x000000000000781c */ /* 0x003fde000070e170 */
[----:B01----:R-:W-:-:S15]  /*c550*/  @P0 BRA `(.L_x_813) ;  /* 0x0000074000000947 */ /* 0x003fde0003800000 */
[----:B01----:R-:W-:-:S15]  /*c560*/  BRA `(.L_x_814) ;  /* 0x0000000000007947 */ /* 0x003fde0003800000 */
.L_x_814:
[----:B01----:R-:W-:-:S15]  /*c570*/  MOV R4, R77 ;  /* 0x0000004d00047202 */ /* 0x003fde0000000f00 */
[----:B01----:R-:W-:-:S15]  /*c580*/  MOV R20, 32@lo((_ZN7gpuImpl6kernel15FMHAInferKernelILi128ELi128ELi512ELi8ELb1EEENSt9enable_ifIXeqT3_Lb1EEvE4typeEPKaS6_S6_S6_Pa11FMHAParamI8 + .L_x_132@srel)) ;  /* 0x0000000000147802 */ /* 0x003fde0000000f00 */
[----:B01----:R-:W-:-:S15]  /*c590*/  MOV R21, 32@hi((_ZN7gpuImpl6kernel15FMHAInferKernelILi128ELi128ELi512ELi8ELb1EEENSt9enable_ifIXeqT3_Lb1EEvE4typeEPKaS6_S6_S6_Pa11FMHAParamI8 + .L_x_132@srel)) ;  /* 0x0000000000157802 */ /* 0x003fde0000000f00 */
[----:B01----:R-:W-:-:S15]  /*c5a0*/  CALL.ABS.NOINC `(__frcp_rn) ;  /* 0x0000000000007943 */ /* 0x003fde0003c00000 */
.L_x_132:
        /* <DEDUP_REMOVED lines=106> */
.L_x_815:
[----:B01----:R-:W-:-:S15]  /*cc50*/  IADD3 R0, R30, 0x1, RZ ;  /* 0x000000011e007810 */ /* 0x003fde0007ffe0ff */
[----:B01----:R-:W-:-:S15]  /*cc60*/  MOV R0, R0 ;  /* 0x0000000000007202 */ /* 0x003fde0000000f00 */
.L_x_1675:
[----:B01----:R-:W-:-:S15]  /*cc70*/  MOV R31, R0 ;  /* 0x00000000001f7202 */ /* 0x003fde0000000f00 */
[----:B01----:R-:W-:-:S15]  /*cc80*/  MOV R31, R31 ;  /* 0x0000001f001f7202 */ /* 0x003fde0000000f00 */
.L_x_1676:
[----:B01----:R-:W-:-:S15]  /*cc90*/  BRA `(.L_x_812) ;  /* 0xfffff87000007947 */ /* 0x003fde000383ffff */
.L_x_813:
[----:B01----:R-:W-:-:S15]  /*cca0*/  BSYNC B6 ;  /* 0x0000000000067941 */ /* 0x003fde0003800000 */
.L_x_811:
[----:B01----:R-:W-:-:S15]  /*ccb0*/  BRA `(.L_x_816) ;  /* 0x0000000000007947 */ /* 0x003fde0003800000 */
.L_x_816:
[----:B01----:R-:W-:-:S15]  /*ccc0*/  IADD3 R0, R36, 0x1, RZ ;  /* 0x0000000124007810 */ /* 0x003fde0007ffe0ff */
[----:B01----:R-:W-:-:S15]  /*ccd0*/  MOV R0, R0 ;  /* 0x0000000000007202 */ /* 0x003fde0000000f00 */
.L_x_1670:
[----:B01----:R-:W-:-:S15]  /*cce0*/  MOV R30, R0 ;  /* 0x00000000001e7202 */ /* 0x003fde0000000f00 */
[----:B01----:R-:W-:-:S15]  /*ccf0*/  MOV R30, R30 ;  /* 0x0000001e001e7202 */ /* 0x003fde0000000f00 */
.L_x_1671:
[----:B01----:R-:W-:-:S15]  /*cd00*/  BRA `(.L_x_808) ;  /* 0xfffff73000007947 */ /* 0x003fde000383ffff */
.L_x_809:
[----:B01----:R-:W-:-:S15]  /*cd10*/  BSYNC B7 ;  /* 0x0000000000077941 */ /* 0x003fde0003800000 */
.L_x_807:
[----:B01----:R-:W-:-:S15]  /*cd20*/  MOV R0, R77 ;  /* 0x0000004d00007202 */ /* 0x003fde0000000f00 */
[----:B01----:R-:W-:-:S15]  /*cd30*/  MOV R0, R0 ;  /* 0x0000000000007202 */ /* 0x003fde0000000f00 */
.L_x_1582:
[----:B01----:R-:W-:-:S15]  /*cd40*/  MOV R3, R70 ;  /* 0x0000004600037202 */ /* 0x003fde0000000f00 */
[----:B01----:R-:W-:-:S15]  /*cd50*/  MOV R3, R3 ;  /* 0x0000000300037202 */ /* 0x003fde0000000f00 */
.L_x_1577:
[----:B01----:R-:W-:-:S15]  /*cd60*/  BRA `(.L_x_817) ;  /* 0x0000000000007947 */ /* 0x003fde0003800000 */
.L_x_817:
[----:B01----:R-:W-:-:S15]  /*cd70*/  IADD3 R4, R84, 0x80, RZ ;  /* 0x0000008054047810 */ /* 0x003fde0007ffe0ff */
[----:B01----:R-:W-:-:S15]  /*cd80*/  MOV R4, R4 ;  /* 0x0000000400047202 */ /* 0x003fde0000000f00 */
.L_x_1591:
[----:B01----:R-:W-:-:S15]  /*cd90*/  MOV R68, R3 ;  /* 0x0000000300447202 */ /* 0x003fde0000000f00 */
[----:B01----:R-:W-:-:S15]  /*cda0*/  MOV R68, R68 ;  /* 0x0000004400447202 */ /* 0x003fde0000000f00 */
.L_x_1578:
[----:B01----:R-:W-:-:S15]  /*cdb0*/  MOV R63, R0 ;  /* 0x00000000003f7202 */ /* 0x003fde0000000f00 */
[----:B01----:R-:W-:-:S15]  /*cdc0*/  MOV R63, R63 ;  /* 0x0000003f003f7202 */ /* 0x003fde0000000f00 */
.L_x_1583:
[----:B01----:R-:W-:-:S15]  /*cdd0*/  MOV R36, R4 ;  /* 0x0000000400247202 */ /* 0x003fde0000000f00 */
[----:B01----:R-:W-:-:S15]  /*cde0*/  MOV R36, R36 ;  /* 0x0000002400247202 */ /* 0x003fde0000000f00 */
.L_x_1592:
[----:B01----:R-:W-:-:S15]  /*cdf0*/  BRA `(.L_x_732) ;  /* 0xffff902000007947 */ /* 0x003fde000383ffff */
.L_x_733:
[----:B01----:R-:W-:-:S15]  /*ce00*/  BSYNC B8 ;  /* 0x0000000000087941 */ /* 0x003fde0003800000 */
.L_x_731:
        /* <DEDUP_REMOVED lines=21> */
[----:B01----:R-:W-:-:S15]  /*cf60*/  MOV R20, 32@lo((_ZN7gpuImpl6kernel15FMHAInferKernelILi128ELi128ELi512ELi8ELb1EEENSt9enable_ifIXeqT3_Lb1EEvE4typeEPKaS6_S6_S6_Pa11FMHAParamI8 + .L_x_133@srel)) ;  /* 0x0000000000147802 */ /* 0x003fde0000000f00 */
[----:B01----:R-:W-:-:S15]  /*cf70*/  MOV R21, 32@hi((_ZN7gpuImpl6kernel15FMHAInferKernelILi128ELi128ELi512ELi8ELb1EEENSt9enable_ifIXeqT3_Lb1EEvE4typeEPKaS6_S6_S6_Pa11FMHAParamI8 + .L_x_133@srel)) ;  /* 0x0000000000157802 */ /* 0x003fde0000000f00 */
[----:B01----:R-:W-:-:S15]  /*cf80*/  CALL.ABS.NOINC `(__frcp_rn) ;  /* 0x0000000000007943 */ /* 0x003fde0003c00000 */
.L_x_133:
[----:B01----:R-:W-:-:S15]  /*cf90*/  MOV R4, R4 ;  /* 0x0000000400047202 */ /* 0x003fde0000000f00 */
[----:B01----:R-:W-:-:S15]  /*cfa0*/  FMUL R4, R69, R4 ;  /* 0x0000000445047220 */ /* 0x003fde0000400000 */
[----:B01----:R-:W-:-:S15]  /*cfb0*/  MOV R71, R4 ;  /* 0x0000000400477202 */ /* 0x003fde0000000f00 */
.L_x_2029:
[----:B01----:R-:W-:-:S15]  /*cfc0*/  MOV R0, RZ ;  /* 0x000000ff00007202 */ /* 0x003fde0000000f00 */
[----:B01----:R-:W-:-:S15]  /*cfd0*/  MOV R0, R0 ;  /* 0x0000000000007202 */ /* 0x003fde0000000f00 */
[----:B01----:R-:W-:-:S15]  /*cfe0*/  MOV R0, R0 ;  /* 0x0000000000007202 */ /* 0x003fde0000000f00 */
.L_x_1677:
[----:B01----:R-:W-:-:S15]  /*cff0*/  MOV R0, R0 ;  /* 0x0000000000007202 */ /* 0x003fde0000000f00 */
[----:B01----:R-:W-:-:S15]  /*d000*/  MOV R4, R0 ;  /* 0x0000000000047202 */ /* 0x003fde0000000f00 */
.L_x_1678:
[----:B01----:R-:W-:-:S15]  /*d010*/  BSSY B7, `(.L_x_818) ;  /* 0x00001ba000077945 */ /* 0x003fde0003800000 */
[----:B01----:R-:W-:-:S15]  /*d020*/  BRA `(.L_x_819) ;  /* 0x0000000000007947 */ /* 0x003fde0003800000 */
.L_x_819:
[----:B01----:R-:W-:-:S15]  /*d030*/  MOV R70, R4 ;  /* 0x0000000400467202 */ /* 0x003fde0000000f00 */
[----:B01----:R-:W-:-:S15]  /*d040*/  MOV R70, R70 ;  /* 0x0000004600467202 */ /* 0x003fde0000000f00 */
.L_x_1679:
[----:B01----:R-:W-:-:S15]  /*d050*/  ISETP.LT.AND P0, PT, R70, 0x8, PT ;  /* 0x000000084600780c */ /* 0x003fde0003f01270 */
[----:B01----:R-:W-:-:S15]  /*d060*/  PLOP3.LUT P0, PT, P0, PT, PT, 0x8, 0x0 ;  /* 0x000000000000781c */ /* 0x003fde000070e170 */
[----:B01----:R-:W-:-:S15]  /*d070*/  @P0 BRA `(.L_x_820) ;  /* 0x00001b3000000947 */ /* 0x003fde0003800000 */
[----:B01----:R-:W-:-:S15]  /*d080*/  BRA `(.L_x_821) ;  /* 0x0000000000007947 */ /* 0x003fde0003800000 */
.L_x_821:
[----:B01----:R-:W-:-:S15]  /*d090*/  MOV R0, R4 ;  /* 0x0000000400007202 */ /* 0x003fde0000000f00 */
[----:B01----:R-:W-:-:S15]  /*d0a0*/  MOV R3, R5 ;  /* 0x0000000500037202 */ /* 0x003fde0000000f00 */
[----:B01----:R-:W-:-:S15]  /*d0b0*/  MOV R0, RZ ;  /* 0x000000ff00007202 */ /* 0x003fde0000000f00 */
[----:B01----:R-:W-:-:S15]  /*d0c0*/  MOV R0, R0 ;  /* 0x0000000000007202 */ /* 0x003fde0000000f00 */
[----:B01----:R-:W-:-:S15]  /*d0d0*/  MOV R0, R0 ;  /* 0x0000000000007202 */ /* 0x003fde0000000f00 */
.L_x_1682:
[----:B01----:R-:W-:-:S15]  /*d0e0*/  MOV R29, R0 ;  /* 0x00000000001d7202 */ /* 0x003fde0000000f00 */
[----:B01----:R-:W-:-:S15]  /*d0f0*/  MOV R29, R29 ;  /* 0x0000001d001d7202 */ /* 0x003fde0000000f00 */
.L_x_1683:
[----:B01----:R-:W-:-:S15]  /*d100*/  BSSY B6, `(.L_x_822) ;  /* 0x0000065000067945 */ /* 0x003fde0003800000 */
[----:B01----:R-:W-:-:S15]  /*d110*/  BRA `(.L_x_823) ;  /* 0x0000000000007947 */ /* 0x003fde0003800000 */
.L_x_823:
[----:B01----:R-:W-:-:S15]  /*d120*/  MOV R69, R29 ;  /* 0x0000001d00457202 */ /* 0x003fde0000000f00 */
[----:B01----:R-:W-:-:S15]  /*d130*/  MOV R69, R69 ;  /* 0x0000004500457202 */ /* 0x003fde0000000f00 */
.L_x_1684:
[----:B01----:R-:W-:-:S15]  /*d140*/  ISETP.LT.AND P0, PT, R69, 0x8, PT ;  /* 0x000000084500780c */ /* 0x003fde0003f01270 */
[----:B01----:R-:W-:-:S15]  /*d150*/  PLOP3.LUT P0, PT, P0, PT, PT, 0x8, 0x0 ;  /* 0x000000000000781c */ /* 0x003fde000070e170 */
[----:B01----:R-:W-:-:S15]  /*d160*/  @P0 BRA `(.L_x_824) ;  /* 0x000005e000000947 */ /* 0x003fde0003800000 */
[----:B01----:R-:W-:-:S15]  /*d170*/  BRA `(.L_x_825) ;  /* 0x0000000000007947 */ /* 0x003fde0003800000 */
.L_x_825:
        /* <DEDUP_REMOVED lines=37> */
[----:B01----:R-:W-:-:S15]  /*d3d0*/  MOV R20, 32@lo((_ZN7gpuImpl6kernel15FMHAInferKernelILi128ELi128ELi512ELi8ELb1EEENSt9enable_ifIXeqT3_Lb1EEvE4typeEPKaS6_S6_S6_Pa11FMHAParamI8 + .L_x_134@srel)) ;  /* 0x0000000000147802 */ /* 0x003fde0000000f00 */
[----:B01----:R-:W-:-:S15]  /*d3e0*/  MOV R21, 32@hi((_ZN7gpuImpl6kernel15FMHAInferKernelILi128ELi128ELi512ELi8ELb1EEENSt9enable_ifIXeqT3_Lb1EEvE4typeEPKaS6_S6_S6_Pa11FMHAParamI8 + .L_x_134@srel)) ;  /* 0x0000000000157802 */ /* 0x003fde0000000f00 */
[----:B01----:R-:W-:-:S15]  /*d3f0*/  CALL.ABS.NOINC `(_ZN41_INTERNAL_2148b633_10_fmha_i8_cu_e1def6af3minEff) ;  /* 0x0000000000007943 */ /* 0x003fde0003c00000 */
.L_x_134:
[----:B01----:R-:W-:-:S15]  /*d400*/  MOV R4, R4 ;  /* 0x0000000400047202 */ /* 0x003fde0000000f00 */
[----:B01----:R-:W-:-:S15]  /*d410*/  MOV R5, 0xc2fe0000 ;  /* 0xc2fe000000057802 */ /* 0x003fde0000000f00 */
[----:B01----:R-:W-:-:S15]  /*d420*/  MOV R4, R4 ;  /* 0x0000000400047202 */ /* 0x003fde0000000f00 */
[----:B01----:R-:W-:-:S15]  /*d430*/  MOV R5, R5 ;  /* 0x0000000500057202 */ /* 0x003fde0000000f00 */
[----:B01----:R-:W-:-:S15]  /*d440*/  MOV R20, 32@lo((_ZN7gpuImpl6kernel15FMHAInferKernelILi128ELi128ELi512ELi8ELb1EEENSt9enable_ifIXeqT3_Lb1EEvE4typeEPKaS6_S6_S6_Pa11FMHAParamI8 + .L_x_135@srel)) ;  /* 0x0000000000147802 */ /* 0x003fde0000000f00 */
[----:B01----:R-:W-:-:S15]  /*d450*/  MOV R21, 32@hi((_ZN7gpuImpl6kernel15FMHAInferKernelILi128ELi128ELi512ELi8ELb1EEENSt9enable_ifIXeqT3_Lb1EEvE4typeEPKaS6_S6_S6_Pa11FMHAParamI8 + .L_x_135@srel)) ;  /* 0x0000000000157802 */ /* 0x003fde0000000f00 */
[----:B01----:R-:W-:-:S15]  /*d460*/  CALL.ABS.NOINC `(_ZN41_INTERNAL_2148b633_10_fmha_i8_cu_e1def6af3maxEff) ;  /* 0x0000000000007943 */ /* 0x003fde0003c00000 */
.L_x_135:
[----:B01----:R-:W-:-:S15]  /*d470*/  MOV R4, R4 ;  /* 0x0000000400047202 */ /* 0x003fde0000000f00 */
[----:B01----:R-:W-:-:S15]  /*d480*/  MOV R4, R4 ;  /* 0x0000000400047202 */ /* 0x003fde0000000f00 */
[----:B01----:R-:W-:-:S15]  /*d490*/  MOV R20, 32@lo((_ZN7gpuImpl6kernel15FMHAInferKernelILi128ELi128ELi512ELi8ELb1EEENSt9enable_ifIXeqT3_Lb1EEvE4typeEPKaS6_S6_S6_Pa11FMHAParamI8 + .L_x_136@srel)) ;  /* 0x0000000000147802 */ /* 0x003fde0000000f00 */
[----:B01----:R-:W-:-:S15]  /*d4a0*/  MOV R21, 32@hi((_ZN7gpuImpl6kernel15FMHAInferKernelILi128ELi128ELi512ELi8ELb1EEENSt9enable_ifIXeqT3_Lb1EEvE4typeEPKaS6_S6_S6_Pa11FMHAParamI8 + .L_x_136@srel)) ;  /* 0x0000000000157802 */ /* 0x003fde0000000f00 */
[----:B01----:R-:W-:-:S15]  /*d4b0*/  CALL.ABS.NOINC `(__float2int_rn) ;  /* 0x0000000000007943 */ /* 0x003fde0003c00000 */
.L_x_136:
        /* <DEDUP_REMOVED lines=35> */
.L_x_2031:
[----:B01----:R-:W-:-:S15]  /*d6f0*/  BRA `(.L_x_826) ;  /* 0x0000000000007947 */ /* 0x003fde0003800000 */
.L_x_826:
[----:B01----:R-:W-:-:S15]  /*d700*/  IADD3 R0, R69, 0x1, RZ ;  /* 0x0000000145007810 */ /* 0x003fde0007ffe0ff */
[----:B01----:R-:W-:-:S15]  /*d710*/  MOV R0, R0 ;  /* 0x0000000000007202 */ /* 0x003fde0000000f00 */
.L_x_1685:
[----:B01----:R-:W-:-:S15]  /*d720*/  MOV R29, R0 ;  /* 0x00000000001d7202 */ /* 0x003fde0000000f00 */
[----:B01----:R-:W-:-:S15]  /*d730*/  MOV R29, R29 ;  /* 0x0000001d001d7202 */ /* 0x003fde0000000f00 */
.L_x_1686:
[----:B01----:R-:W-:-:S15]  /*d740*/  BRA `(.L_x_823) ;  /* 0xfffff9d000007947 */ /* 0x003fde000383ffff */
.L_x_824:
[----:B01----:R-:W-:-:S15]  /*d750*/  BSYNC B6 ;  /* 0x0000000000067941 */ /* 0x003fde0003800000 */
.L_x_822:
        /* <DEDUP_REMOVED lines=319> */
.L_x_2030:
[----:B01----:R-:W-:-:S15]  /*eb50*/  BRA `(.L_x_827) ;  /* 0x0000000000007947 */ /* 0x003fde0003800000 */
.L_x_827:
[----:B01----:R-:W-:-:S15]  /*eb60*/  IADD3 R0, R70, 0x1, RZ ;  /* 0x0000000146007810 */ /* 0x003fde0007ffe0ff */
[----:B01----:R-:W-:-:S15]  /*eb70*/  MOV R0, R0 ;  /* 0x0000000000007202 */ /* 0x003fde0000000f00 */
.L_x_1680:
[----:B01----:R-:W-:-:S15]  /*eb80*/  MOV R4, R0 ;  /* 0x0000000000047202 */ /* 0x003fde0000000f00 */
[----:B01----:R-:W-:-:S15]  /*eb90*/  MOV R4, R4 ;  /* 0x0000000400047202 */ /* 0x003fde0000000f00 */
.L_x_1681:
[----:B01----:R-:W-:-:S15]  /*eba0*/  BRA `(.L_x_819) ;  /* 0xffffe48000007947 */ /* 0x003fde000383ffff */
.L_x_820:
[----:B01----:R-:W-:-:S15]  /*ebb0*/  BSYNC B7 ;  /* 0x0000000000077941 */ /* 0x003fde0003800000 */
.L_x_818:
[----:B01----:R-:W-:-:S15]  /*ebc0*/  BRA `(.L_x_828) ;  /* 0x0000000000007947 */ /* 0x003fde0003800000 */
.L_x_828:
[----:B01----:R-:W-:-:S15]  /*ebd0*/  IADD3 R0, R92, 0x80, RZ ;  /* 0x000000805c007810 */ /* 0x003fde0007ffe0ff */
[----:B01----:R-:W-:-:S15]  /*ebe0*/  MOV R0, R0 ;  /* 0x0000000000007202 */ /* 0x003fde0000000f00 */
.L_x_1571:
[----:B01----:R-:W-:-:S15]  /*ebf0*/  MOV R3, R0 ;  /* 0x0000000000037202 */ /* 0x003fde0000000f00 */
[----:B01----:R-:W-:-:S15]  /*ec00*/  MOV R3, R3 ;  /* 0x0000000300037202 */ /* 0x003fde0000000f00 */
.L_x_1572:
[----:B01----:R-:W-:-:S15]  /*ec10*/  BRA `(.L_x_723) ;  /* 0xffff6c5000007947 */ /* 0x003fde000383ffff */
.L_x_724:
[----:B01----:R-:W-:-:S15]  /*ec20*/  BSYNC B9 ;  /* 0x0000000000097941 */ /* 0x003fde0003800000 */
.L_x_722:
[----:B------:R-:W-:Y:S06]  /*ec30*/  MEMBAR.SC.VC ;  /* 0x0000000000007992 */ /* 0x000fec0000005000 */
[----:B01----:R-:W-:-:S00]  /*ec40*/  ERRBAR ;  /* 0x00000000000079ab */ /* 0x003fc00000000000 */
[----:B01----:R-:W-:-:S15]  /*ec50*/  EXIT ;  /* 0x000000000000794d */ /* 0x003fde0003800000 */
.L_x_2010:
[----:B01----:R-:W-:-:S15]  /*ec60*/  NOP ;  /* 0x0000000000007918 */ /* 0x003fde0000000000 */
.L_x_829:
        /* <DEDUP_REMOVED lines=9> */
.L_x_1573:


//--------------------- .text._ZN7gpuImpl6kernel15FMHAInferKernelILi128ELi128ELi1024ELi8ELb1EEENSt9enable_ifIXeqT3_Lb1EEvE4typeEPKaS6_S6_S6_Pa11FMHAParamI8 --------------------------
	.section	.text._ZN7gpuImpl6kernel15FMHAInferKernelILi128ELi128ELi1024ELi8ELb1EEENSt9enable_ifIXeqT3_Lb1EEvE4typeEPKaS6_S6_S6_Pa11FMHAParamI8,"ax",@progbits
	.sectionflags	@"SHF_BARRIERS=1"
	.sectioninfo	@"SHI_REGISTERS=128"
	.align	128
        .global         _ZN7gpuImpl6kernel15FMHAInferKernelILi128ELi128ELi1024ELi8ELb1EEENSt9enable_ifIXeqT3_Lb1EEvE4typeEPKaS6_S6_S6_Pa11FMHAParamI8
        .type           _ZN7gpuImpl6kernel15FMHAInferKernelILi128ELi128ELi1024ELi8ELb1EEENSt9enable_ifIXeqT3_Lb1EEvE4typeEPKaS6_S6_S6_Pa11FMHAParamI8,@function
        .size           _ZN7gpuImpl6kernel15FMHAInferKernelILi128ELi128ELi1024ELi8ELb1EEENSt9enable_ifIXeqT3_Lb1EEvE4typeEPKaS6_S6_S6_Pa11FMHAParamI8,(.L_x_1692 - _ZN7gpuImpl6kernel15FMHAInferKernelILi128ELi128ELi1024ELi8ELb1EEENSt9enable_ifIXeqT3_Lb1EEvE4typeEPKaS6_S6_S6_Pa11FMHAParamI8)
        .other          _ZN7gpuImpl6kernel15FMHAInferKernelILi128ELi128ELi1024ELi8ELb1EEENSt9enable_ifIXeqT3_Lb1EEvE4typeEPKaS6_S6_S6_Pa11FMHAParamI8,@"STO_CUDA_ENTRY STV_DEFAULT"
_ZN7gpuImpl6kernel15FMHAInferKernelILi128ELi128ELi1024ELi8ELb1EEENSt9enable_ifIXeqT3_Lb1EEvE4typeEPKaS6_S6_S6_Pa11FMHAParamI8:
.text._ZN7gpuImpl6kernel15FMHAInferKernelILi128ELi128ELi1024ELi8ELb1EEENSt9enable_ifIXeqT3_Lb1EEvE4typeEPKaS6_S6_S6_Pa11FMHAParamI8:
[----:B01----:R-:W-:-:S15]  /*0000*/  MOV R1, c[0x0][0x28] ;  /* 0x00000a0000017a02 */ /* 0x003fde0000000f00 */
[----:B01----:R-:W-:-:S15]  /*0010*/  IADD3 R1, R1, -0x660, RZ ;  /* 0xfffff9a001017810 */ /* 0x003fde0007ffe0ff */
[----:B01----:R1:W0:-:S15]  /*0020*/  S2R R0, SR_LMEMHIOFF ;  /* 0x0000000000007919 */ /* 0x00321e0000003700 */
[----:B01----:R-:W-:-:S15]  /*0030*/  ISETP.GE.U32.AND P0, PT, R1, R0, PT ;  /* 0x000000000100720c */ /* 0x003fde0003f06070 */
[----:B01----:R-:W-:-:S15]  /*0040*/  @P0 BRA `(.L_x_830) ;  /* 0x0000001000000947 */ /* 0x003fde0003800000 */
[----:B01----:R-:W-:-:S15]  /*0050*/  BPT.TRAP 0x1 ;  /* 0x000000040000795c */ /* 0x003fde0000300000 */
.L_x_830:
        /* <DEDUP_REMOVED lines=129> */
.L_x_831:
        /* <DEDUP_REMOVED lines=8> */
.L_x_2036:
[----:B01----:R-:W-:-:S15]  /*08f0*/  MOV R3, R3 ;  /* 0x0000000300037202 */ /* 0x003fde0000000f00 */
[----:B01----:R-:W-:-:S15]  /*0900*/  MOV R6, R3 ;  /* 0x0000000300067202 */ /* 0x003fde0000000f00 */
[----:B01----:R-:W-:-:S15]  /*0910*/  MOV R7, RZ ;  /* 0x000000ff00077202 */ /* 0x003fde0000000f00 */
[----:B01----:R-:W-:-:S15]  /*0920*/  MOV R6, R6 ;  /* 0x0000000600067202 */ /* 0x003fde0000000f00 */
[----:B01----:R-:W-:-:S15]  /*0930*/  MOV R7, R7 ;  /* 0x0000000700077202 */ /* 0x003fde0000000f00 */
[----:B01----:R-:W-:-:S15]  /*0940*/  BRA `(.L_x_832) ;  /* 0x0000000000007947 */ /* 0x003fde0003800000 */
.L_x_832:
[----:B01----:R-:W-:-:S15]  /*0950*/  MOV R0, 0x8c ;  /* 0x0000008c00007802 */ /* 0x003fde0000000f00 */
[----:B01----:R1:W0:-:S15]  /*0960*/  LDC R0, c[0x0][R0] ;  /* 0x0000000000007b82 */ /* 0x00321e0000000800 */
[----:B01----:R-:W-:-:S15]  /*0970*/  MOV R0, R0 ;  /* 0x0000000000007202 */ /* 0x003fde0000000f00 */
[----:B01----:R-:W-:-:S15]  /*0980*/  MOV R0, R0 ;  /* 0x0000000000007202 */ /* 0x003fde0000000f00 */
[----:B01----:R-:W-:-:S15]  /*0990*/  MOV R0, R0 ;  /* 0x0000000000007202 */ /* 0x003fde0000000f00 */
[----:B01----:R-:W-:-:S15]  /*09a0*/  MOV R3, R0 ;  /* 0x0000000000037202 */ /* 0x003fde0000000f00 */
.L_x_2037:
        /* <DEDUP_REMOVED lines=15> */
.L_x_2035:
[----:B01----:R-:W-:-:S15]  /*0aa0*/  MOV R4, R0 ;  /* 0x0000000000047202 */ /* 0x003fde0000000f00 */
[----:B01----:R-:W-:-:S15]  /*0ab0*/  MOV R5, R3 ;  /* 0x0000000300057202 */ /* 0x003fde0000000f00 */
[----:B01----:R-:W-:-:S15]  /*0ac0*/  MOV R4, R4 ;  /* 0x0000000400047202 */ /* 0x003fde0000000f00 */
[----:B01----:R-:W-:-:S15]  /*0ad0*/  MOV R5, R5 ;  /* 0x0000000500057202 */ /* 0x003fde0000000f00 */
[----:B01----:R-:W-:-:S15]  /*0ae0*/  MOV R4, R4 ;  /* 0x0000000400047202 */ /* 0x003fde0000000f00 */
[----:B01----:R-:W-:-:S15]  /*0af0*/  MOV R5, R5 ;  /* 0x0000000500057202 */ /* 0x003fde0000000f00 */
.L_x_2034:
        /* <DEDUP_REMOVED lines=27> */
.L_x_833:
        /* <DEDUP_REMOVED lines=13> */
[----:B01----:R-:W-:-:S15]  /*0d80*/  MOV R20, 32@lo((_ZN7gpuImpl6kernel15FMHAInferKernelILi128ELi128ELi1024ELi8ELb1EEENSt9enable_ifIXeqT3_Lb1EEvE4typeEPKaS6_S6_S6_Pa11FMHAParamI8 + .L_x_137@srel)) ;  /* 0x0000000000147802 */ /* 0x003fde0000000f00 */
[----:B01----:R-:W-:-:S15]  /*0d90*/  MOV R21, 32@hi((_ZN7gpuImpl6kernel15FMHAInferKernelILi128ELi128ELi1024ELi8ELb1EEENSt9enable_ifIXeqT3_Lb1EEvE4typeEPKaS6_S6_S6_Pa11FMHAParamI8 + .L_x_137@srel)) ;  /* 0x0000000000157802 */ /* 0x003fde0000000f00 */
[----:B01----:R-:W-:-:S15]  /*0da0*/  CALL.ABS.NOINC `(_ZN18cooperative_groups4__v117thread_group_baseILj3EEC2Ev) ;  /* 0x0000000000007943 */ /* 0x003fde0003c00000 */
.L_x_137:
        /* <DEDUP_REMOVED lines=23> */
.L_x_2038:
        /* <DEDUP_REMOVED lines=22> */
.L_x_2033:
        /* <DEDUP_REMOVED lines=34> */
.L_x_834:
        /* <DEDUP_REMOVED lines=15> */
[----:B01----:R-:W-:-:S15]  /*1390*/  CALL.ABS.NOINC `(_ZN18cooperative_groups4__v117thread_group_baseILj4EEC2Ev) ;  /* 0x0000000000007943 */ /* 0x003fde0003c00000 */
.L_x_138:
        /* <DEDUP_REMOVED lines=22> */
.L_x_2039:
        /* <DEDUP_REMOVED lines=34> */
.L_x_835:
        /* <DEDUP_REMOVED lines=36> */
.L_x_836:
        /* <DEDUP_REMOVED lines=26> */
[----:B01----:R-:W-:-:S15]  /*1b00*/  MOV R20, 32@lo((_ZN7gpuImpl6kernel15FMHAInferKernelILi128ELi128ELi1024ELi8ELb1EEENSt9enable_ifIXeqT3_Lb1EEvE4typeEPKaS6_S6_S6_Pa11FMHAParamI8 + .L_x_139@srel)) ;  /* 0x0000000000147802 */ /* 0x003fde0000000f00 */
[----:B01----:R-:W-:-:S15]  /*1b10*/  MOV R21, 32@hi((_ZN7gpuImpl6kernel15FMHAInferKernelILi128ELi128ELi1024ELi8ELb1EEENSt9enable_ifIXeqT3_Lb1EEvE4typeEPKaS6_S6_S6_Pa11FMHAParamI8 + .L_x_139@srel)) ;  /* 0x0000000000157802 */ /* 0x003fde0000000f00 */
[----:B01----:R-:W-:-:S15]  /*1b20*/  CALL.ABS.NOINC `(_ZN18cooperative_groups4__v117thread_block_tileILj32ENS0_12thread_blockEEC2ERKS2_) ;  /* 0x0000000000007943 */ /* 0x003fde0003c00000 */
.L_x_139:
        /* <DEDUP_REMOVED lines=15> */
.L_x_2040:
[----:B01----:R-:W-:-:S15]  /*1c20*/  BRA `(.L_x_837) ;  /* 0x0000000000007947 */ /* 0x003fde0003800000 */
.L_x_837:
        /* <DEDUP_REMOVED lines=36> */
.L_x_838:
        /* <DEDUP_REMOVED lines=28> */
[----:B01----:R-:W-:-:S15]  /*2030*/  CALL.ABS.NOINC `(_ZN18cooperative_groups4__v17details22thread_block_tile_implILj32EvLb0EEC2ILj32ENS0_12thread_blockELb0EEERKNS2_IXT_ET0_XT1_EEE) ;  /* 0x0000000000007943 */ /* 0x003fde0003c00000 */
.L_x_140:
        /* <DEDUP_REMOVED lines=18> */
.L_x_841:
[----:B01----:R-:W-:-:S15]  /*2160*/  BRA `(.L_x_840) ;  /* 0x0000000000007947 */ /* 0x003fde0003800000 */
.L_x_840:
[----:B01----:R-:W-:-:S15]  /*2170*/  BSYNC B0 ;  /* 0x0000000000007941 */ /* 0x003fde0003800000 */
.L_x_839:
        /* <DEDUP_REMOVED lines=22> */
.L_x_2041:
        /* <DEDUP_REMOVED lines=29> */
.L_x_2042:
        /* <DEDUP_REMOVED lines=16> */
.L_x_842:
        /* <DEDUP_REMOVED lines=18> */
.L_x_845:
[----:B01----:R-:W-:-:S15]  /*26d0*/  BRA `(.L_x_844) ;  /* 0x0000000000007947 */ /* 0x003fde0003800000 */
.L_x_844:
[----:B01----:R-:W-:-:S15]  /*26e0*/  BSYNC B0 ;  /* 0x0000000000007941 */ /* 0x003fde0003800000 */
.L_x_843:
        /* <DEDUP_REMOVED lines=22> */
.L_x_2043:
[----:B01----:R-:W-:-:S15]  /*2850*/  MOV R4, R4 ;  /* 0x0000000400047202 */ /* 0x003fde0000000f00 */
[----:B01----:R-:W-:-:S15]  /*2860*/  MOV R100, R4 ;  /* 0x0000000400647202 */ /* 0x003fde0000000f00 */
[----:B01----:R-:W-:-:S15]  /*2870*/  BRA `(.L_x_846) ;  /* 0x0000000000007947 */ /* 0x003fde0003800000 */
.L_x_846:
        /* <DEDUP_REMOVED lines=67> */
[----:B01----:R-:W-:-:S15]  /*2cb0*/  MOV R20, 32@lo((_ZN7gpuImpl6kernel15FMHAInferKernelILi128ELi128ELi1024ELi8ELb1EEENSt9enable_ifIXeqT3_Lb1EEvE4typeEPKaS6_S6_S6_Pa11FMHAParamI8 + .L_x_141@srel)) ;  /* 0x0000000000147802 */ /* 0x003fde0000000f00 */
[----:B01----:R-:W-:-:S15]  /*2cc0*/  MOV R21, 32@hi((_ZN7gpuImpl6kernel15FMHAInferKernelILi128ELi128ELi1024ELi8ELb1EEENSt9enable_ifIXeqT3_Lb1EEvE4typeEPKaS6_S6_S6_Pa11FMHAParamI8 + .L_x_141@srel)) ;  /* 0x0000000000157802 */ /* 0x003fde0000000f00 */
[----:B01----:R-:W-:-:S15]  /*2cd0*/  CALL.ABS.NOINC `(_ZN4dim3C1E5uint3) ;  /* 0x0000000000007943 */ /* 0x003fde0003c00000 */
.L_x_141:
        /* <DEDUP_REMOVED lines=139> */
.L_x_847:
        /* <DEDUP_REMOVED lines=60> */
.L_x_2046:
[----:B01----:R-:W-:-:S15]  /*3950*/  MOV R0, R0 ;  /* 0x0000000000007202 */ /* 0x003fde0000000f00 */
[----:B01----:R-:W-:-:S15]  /*3960*/  MOV R0, R0 ;  /* 0x0000000000007202 */ /* 0x003fde0000000f00 */
.L_x_2045:
[----:B01----:R-:W-:-:S15]  /*3970*/  LOP3.LUT R0, R0, 0x1f, RZ, 0xc0, !PT ;  /* 0x0000001f00007812 */ /* 0x003fde00078ec0ff */
[----:B01----:R-:W-:-:S15]  /*3980*/  MOV R0, R0 ;  /* 0x0000000000007202 */ /* 0x003fde0000000f00 */
.L_x_2044:
        /* <DEDUP_REMOVED lines=47> */
.L_x_849:
[----:B01----:R-:W-:-:S15]  /*3c80*/  BSYNC B0 ;  /* 0x0000000000007941 */ /* 0x003fde0003800000 */
.L_x_848:
        /* <DEDUP_REMOVED lines=59> */
.L_x_851:
[----:B01----:R-:W-:-:S15]  /*4040*/  BSYNC B0 ;  /* 0x0000000000007941 */ /* 0x003fde0003800000 */
.L_x_850:
        /* <DEDUP_REMOVED lines=59> */
.L_x_853:
[----:B01----:R-:W-:-:S15]  /*4400*/  BSYNC B0 ;  /* 0x0000000000007941 */ /* 0x003fde0003800000 */
.L_x_852:
        /* <DEDUP_REMOVED lines=55> */
.L_x_855:
[----:B01----:R-:W-:-:S15]  /*4780*/  BSYNC B0 ;  /* 0x0000000000007941 */ /* 0x003fde0003800000 */
.L_x_854:
        /* <DEDUP_REMOVED lines=55> */
.L_x_857:
[----:B01----:R-:W-:-:S15]  /*4b00*/  BSYNC B0 ;  /* 0x0000000000007941 */ /* 0x003fde0003800000 */
.L_x_856:
        /* <DEDUP_REMOVED lines=58> */
.L_x_859:
[----:B01----:R-:W-:-:S15]  /*4eb0*/  BSYNC B0 ;  /* 0x0000000000007941 */ /* 0x003fde0003800000 */
.L_x_858:
        /* <DEDUP_REMOVED lines=55> */
.L_x_861:
[----:B01----:R-:W-:-:S15]  /*5230*/  MOV R4, R4 ;  /* 0x0000000400047202 */ /* 0x003fde0000000f00 */
[----:B01----:R-:W-:-:S15]  /*5240*/  MOV R5, R3 ;  /* 0x0000000300057202 */ /* 0x003fde0000000f00 */
[----:B01----:R-:W-:-:S15]  /*5250*/  MOV R4, R4 ;  /* 0x0000000400047202 */ /* 0x003fde0000000f00 */
[----:B01----:R-:W-:-:S15]  /*5260*/  MOV R5, R5 ;  /* 0x0000000500057202 */ /* 0x003fde0000000f00 */
[----:B01----:R-:W-:-:S15]  /*5270*/  MOV R20, 32@lo((_ZN7gpuImpl6kernel15FMHAInferKernelILi128ELi128ELi1024ELi8ELb1EEENSt9enable_ifIXeqT3_Lb1EEvE4typeEPKaS6_S6_S6_Pa11FMHAParamI8 + .L_x_142@srel)) ;  /* 0x0000000000147802 */ /* 0x003fde0000000f00 */
[----:B01----:R-:W-:-:S15]  /*5280*/  MOV R21, 32@hi((_ZN7gpuImpl6kernel15FMHAInferKernelILi128ELi128ELi1024ELi8ELb1EEENSt9enable_ifIXeqT3_Lb1EEvE4typeEPKaS6_S6_S6_Pa11FMHAParamI8 + .L_x_142@srel)) ;  /* 0x0000000000157802 */ /* 0x003fde0000000f00 */
[----:B01----:R-:W-:-:S15]  /*5290*/  CALL.ABS.NOINC `(__cuda_sm3x_div_rn_noftz_f32_slowpath) ;  /* 0x0000000000007943 */ /* 0x003fde0003c00000 */
.L_x_142:
[----:B01----:R-:W-:-:S15]  /*52a0*/  MOV R4, R4 ;  /* 0x0000000400047202 */ /* 0x003fde0000000f00 */
[----:B01----:R-:W-:-:S15]  /*52b0*/  MOV R4, R4 ;  /* 0x0000000400047202 */ /* 0x003fde0000000f00 */
[----:B01----:R-:W-:-:S15]  /*52c0*/  MOV R5, R4 ;  /* 0x0000000400057202 */ /* 0x003fde0000000f00 */
.L_x_862:
[----:B01----:R-:W-:-:S15]  /*52d0*/  BSYNC B6 ;  /* 0x0000000000067941 */ /* 0x003fde0003800000 */
.L_x_860:
        /* <DEDUP_REMOVED lines=82> */
.L_x_2047:
[----:B01----:R-:W-:-:S15]  /*5800*/  MOV R0, RZ ;  /* 0x000000ff00007202 */ /* 0x003fde0000000f00 */
[----:B01----:R-:W-:-:S15]  /*5810*/  MOV R0, R0 ;  /* 0x0000000000007202 */ /* 0x003fde0000000f00 */
[----:B01----:R-:W-:-:S15]  /*5820*/  MOV R0, R0 ;  /* 0x0000000000007202 */ /* 0x003fde0000000f00 */
.L_x_1687:
[----:B01----:R-:W-:-:S15]  /*5830*/  MOV R0, R0 ;  /* 0x0000000000007202 */ /* 0x003fde0000000f00 */
[----:B01----:R-:W-:-:S15]  /*5840*/  MOV R3, R0 ;  /* 0x0000000000037202 */ /* 0x003fde0000000f00 */
.L_x_1688:
[----:B01----:R-:W-:-:S15]  /*5850*/  BSSY B9, `(.L_x_863) ;  /* 0x000093d000097945 */ /* 0x003fde0003800000 */
[----:B01----:R-:W-:-:S15]  /*5860*/  BRA `(.L_x_864) ;  /* 0x0000000000007947 */ /* 0x003fde0003800000 */
.L_x_864:
[----:B01----:R-:W-:-:S15]  /*5870*/  MOV R92, R3 ;  /* 0x00000003005c7202 */ /* 0x003fde0000000f00 */
[----:B01----:R-:W-:-:S15]  /*5880*/  MOV R92, R92 ;  /* 0x0000005c005c7202 */ /* 0x003fde0000000f00 */
.L_x_1689:
[----:B01----:R-:W-:-:S15]  /*5890*/  ISETP.LT.AND P0, PT, R92, 0x400, PT ;  /* 0x000004005c00780c */ /* 0x003fde0003f01270 */
[----:B01----:R-:W-:-:S15]  /*58a0*/  PLOP3.LUT P0, PT, P0, PT, PT, 0x8, 0x0 ;  /* 0x000000000000781c */ /* 0x003fde000070e170 */
[----:B01----:R-:W-:-:S15]  /*58b0*/  @P0 BRA `(.L_x_865) ;  /* 0x0000936000000947 */ /* 0x003fde0003800000 */
[----:B01----:R-:W-:-:S15]  /*58c0*/  BRA `(.L_x_866) ;  /* 0x0000000000007947 */ /* 0x003fde0003800000 */
.L_x_866:
        /* <DEDUP_REMOVED lines=17> */
.L_x_1693:
[----:B01----:R-:W-:-:S15]  /*59e0*/  MOV R0, RZ ;  /* 0x000000ff00007202 */ /* 0x003fde0000000f00 */
[----:B01----:R-:W-:-:S15]  /*59f0*/  MOV R0, R0 ;  /* 0x0000000000007202 */ /* 0x003fde0000000f00 */
[----:B01----:R-:W-:-:S15]  /*5a00*/  MOV R36, R0 ;  /* 0x0000000000247202 */ /* 0x003fde0000000f00 */
.L_x_1698:
[----:B01----:R-:W-:-:S15]  /*5a10*/  MOV R0, RZ ;  /* 0x000000ff00007202 */ /* 0x003fde0000000f00 */
[----:B01----:R-:W-:-:S15]  /*5a20*/  MOV R0, R0 ;  /* 0x0000000000007202 */ /* 0x003fde0000000f00 */
[----:B01----:R-:W-:-:S15]  /*5a30*/  MOV R0, R0 ;  /* 0x0000000000007202 */ /* 0x003fde0000000f00 */
.L_x_1703:
[----:B01----:R-:W-:-:S15]  /*5a40*/  MOV R85, R0 ;  /* 0x0000000000557202 */ /* 0x003fde0000000f00 */
[----:B01----:R-:W-:-:S15]  /*5a50*/  MOV R85, R85 ;  /* 0x0000005500557202 */ /* 0x003fde0000000f00 */
.L_x_1704:
[----:B01----:R-:W-:-:S15]  /*5a60*/  BSSY B6, `(.L_x_867) ;  /* 0x0000030000067945 */ /* 0x003fde0003800000 */
[----:B01----:R-:W-:-:S15]  /*5a70*/  BRA `(.L_x_868) ;  /* 0x0000000000007947 */ /* 0x003fde0003800000 */
.L_x_868:
[----:B01----:R-:W-:-:S15]  /*5a80*/  MOV R68, R85 ;  /* 0x0000005500447202 */ /* 0x003fde0000000f00 */
[----:B01----:R-:W-:-:S15]  /*5a90*/  MOV R68, R68 ;  /* 0x0000004400447202 */ /* 0x003fde0000000f00 */
.L_x_1705:
[----:B01----:R-:W-:-:S15]  /*5aa0*/  ISETP.LT.AND P0, PT, R68, 0x8, PT ;  /* 0x000000084400780c */ /* 0x003fde0003f01270 */
[----:B01----:R-:W-:-:S15]  /*5ab0*/  PLOP3.LUT P0, PT, P0, PT, PT, 0x8, 0x0 ;  /* 0x000000000000781c */ /* 0x003fde000070e170 */
[----:B01----:R-:W-:-:S15]  /*5ac0*/  @P0 BRA `(.L_x_869) ;  /* 0x0000029000000947 */ /* 0x003fde0003800000 */
[----:B01----:R-:W-:-:S15]  /*5ad0*/  BRA `(.L_x_870) ;  /* 0x0000000000007947 */ /* 0x003fde0003800000 */
.L_x_870:
        /* <DEDUP_REMOVED lines=31> */
[----:B01----:R-:W-:-:S15]  /*5cd0*/  MOV R20, 32@lo((_ZN7gpuImpl6kernel15FMHAInferKernelILi128ELi128ELi1024ELi8ELb1EEENSt9enable_ifIXeqT3_Lb1EEvE4typeEPKaS6_S6_S6_Pa11FMHAParamI8 + .L_x_143@srel)) ;  /* 0x0000000000147802 */ /* 0x003fde0000000f00 */
[----:B01----:R-:W-:-:S15]  /*5ce0*/  MOV R21, 32@hi((_ZN7gpuImpl6kernel15FMHAInferKernelILi128ELi128ELi1024ELi8ELb1EEENSt9enable_ifIXeqT3_Lb1EEvE4typeEPKaS6_S6_S6_Pa11FMHAParamI8 + .L_x_143@srel)) ;  /* 0x0000000000157802 */ /* 0x003fde0000000f00 */
[----:B01----:R-:W-:-:S15]  /*5cf0*/  CALL.ABS.NOINC `(_ZN41_INTERNAL_2148b633_10_fmha_i8_cu_e1def6af6nvcuda4wmma13fill_fragmentIfLi8ELi8EEEvRNS1_11__frag_baseIT_XT0_EXT1_EEERKNS1_13helper_traitsIS4_E18fill_argument_typeE) ;  /* 0x0000000000007943 */ /* 0x003fde0003c00000 */
.L_x_143:
[----:B01----:R-:W-:-:S15]  /*5d00*/  BRA `(.L_x_871) ;  /* 0x0000000000007947 */ /* 0x003fde0003800000 */
.L_x_871:
[----:B01----:R-:W-:-:S15]  /*5d10*/  IADD3 R0, R68, 0x1, RZ ;  /* 0x0000000144007810 */ /* 0x003fde0007ffe0ff */
[----:B01----:R-:W-:-:S15]  /*5d20*/  MOV R0, R0 ;  /* 0x0000000000007202 */ /* 0x003fde0000000f00 */
.L_x_1706:
[----:B01----:R-:W-:-:S15]  /*5d30*/  MOV R85, R0 ;  /* 0x0000000000557202 */ /* 0x003fde0000000f00 */
[----:B01----:R-:W-:-:S15]  /*5d40*/  MOV R85, R85 ;  /* 0x0000005500557202 */ /* 0x003fde0000000f00 */
.L_x_1707:
[----:B01----:R-:W-:-:S15]  /*5d50*/  BRA `(.L_x_868) ;  /* 0xfffffd2000007947 */ /* 0x003fde000383ffff */
.L_x_869:
[----:B01----:R-:W-:-:S15]  /*5d60*/  BSYNC B6 ;  /* 0x0000000000067941 */ /* 0x003fde0003800000 */
.L_x_867:
[----:B01----:R-:W-:-:S15]  /*5d70*/  MOV R0, RZ ;  /* 0x000000ff00007202 */ /* 0x003fde0000000f00 */
[----:B01----:R-:W-:-:S15]  /*5d80*/  MOV R0, R0 ;  /* 0x0000000000007202 */ /* 0x003fde0000000f00 */
[----:B01----:R-:W-:-:S15]  /*5d90*/  MOV R0, R0 ;  /* 0x0000000000007202 */ /* 0x003fde0000000f00 */
.L_x_1708:
[----:B01----:R-:W-:-:S15]  /*5da0*/  MOV R68, R63 ;  /* 0x0000003f00447202 */ /* 0x003fde0000000f00 */
[----:B01----:R-:W-:-:S15]  /*5db0*/  MOV R68, R68 ;  /* 0x0000004400447202 */ /* 0x003fde0000000f00 */
.L_x_1694:
[----:B01----:R-:W-:-:S15]  /*5dc0*/  MOV R63, R36 ;  /* 0x00000024003f7202 */ /* 0x003fde0000000f00 */
[----:B01----:R-:W-:-:S15]  /*5dd0*/  MOV R63, R63 ;  /* 0x0000003f003f7202 */ /* 0x003fde0000000f00 */
.L_x_1699:
[----:B01----:R-:W-:-:S15]  /*5de0*/  MOV R36, R0 ;  /* 0x0000000000247202 */ /* 0x003fde0000000f00 */
[----:B01----:R-:W-:-:S15]  /*5df0*/  MOV R36, R36 ;  /* 0x0000002400247202 */ /* 0x003fde0000000f00 */
.L_x_1709:
[----:B01----:R-:W-:-:S15]  /*5e00*/  BSSY B8, `(.L_x_872) ;  /* 0x0000700000087945 */ /* 0x003fde0003800000 */
[----:B01----:R-:W-:-:S15]  /*5e10*/  BRA `(.L_x_873) ;  /* 0x0000000000007947 */ /* 0x003fde0003800000 */
.L_x_873:
[----:B01----:R-:W-:-:S15]  /*5e20*/  MOV R84, R36 ;  /* 0x0000002400547202 */ /* 0x003fde0000000f00 */
[----:B01----:R-:W-:-:S15]  /*5e30*/  MOV R79, R63 ;  /* 0x0000003f004f7202 */ /* 0x003fde0000000f00 */
[----:B01----:R-:W-:-:S15]  /*5e40*/  MOV R78, R68 ;  /* 0x00000044004e7202 */ /* 0x003fde0000000f00 */
[----:B01----:R-:W-:-:S15]  /*5e50*/  MOV R84, R84 ;  /* 0x0000005400547202 */ /* 0x003fde0000000f00 */
[----:B01----:R-:W-:-:S15]  /*5e60*/  MOV R79, R79 ;  /* 0x0000004f004f7202 */ /* 0x003fde0000000f00 */
[----:B01----:R-:W-:-:S15]  /*5e70*/  MOV R78, R78 ;  /* 0x0000004e004e7202 */ /* 0x003fde0000000f00 */
.L_x_1700:
[----:B01----:R-:W-:-:S15]  /*5e80*/  ISETP.LT.AND P0, PT, R84, 0x400, PT ;  /* 0x000004005400780c */ /* 0x003fde0003f01270 */
[----:B01----:R-:W-:-:S15]  /*5e90*/  PLOP3.LUT P0, PT, P0, PT, PT, 0x80, 0x0 ;  /* 0x000000000000781c */ /* 0x003fde000070f070 */
.L_x_1695:
[----:B01----:R-:W-:-:S15]  /*5ea0*/  PLOP3.LUT P0, PT, P0, PT, PT, 0x8, 0x0 ;  /* 0x000000000000781c */ /* 0x003fde000070e170 */
[----:B01----:R-:W-:-:S15]  /*5eb0*/  @P0 BRA `(.L_x_874) ;  /* 0x00006f4000000947 */ /* 0x003fde0003800000 */
[----:B01----:R-:W-:-:S15]  /*5ec0*/  BRA `(.L_x_875) ;  /* 0x0000000000007947 */ /* 0x003fde0003800000 */
.L_x_875:
        /* <DEDUP_REMOVED lines=21> */
.L_x_1712:
[----:B01----:R-:W-:-:S15]  /*6020*/  MOV R0, RZ ;  /* 0x000000ff00007202 */ /* 0x003fde0000000f00 */
[----:B01----:R-:W-:-:S15]  /*6030*/  MOV R0, R0 ;  /* 0x0000000000007202 */ /* 0x003fde0000000f00 */
[----:B01----:R-:W-:-:S15]  /*6040*/  MOV R30, R0 ;  /* 0x00000000001e7202 */ /* 0x003fde0000000f00 */
.L_x_1721:
[----:B01----:R-:W-:-:S15]  /*6050*/  MOV R0, RZ ;  /* 0x000000ff00007202 */ /* 0x003fde0000000f00 */
[----:B01----:R-:W-:-:S15]  /*6060*/  MOV R0, R0 ;  /* 0x0000000000007202 */ /* 0x003fde0000000f00 */
[----:B01----:R-:W-:-:S15]  /*6070*/  MOV R0, R0 ;  /* 0x0000000000007202 */ /* 0x003fde0000000f00 */
.L_x_1730:
[----:B01----:R-:W-:-:S15]  /*6080*/  MOV R62, R0 ;  /* 0x00000000003e7202 */ /* 0x003fde0000000f00 */
[----:B01----:R-:W-:-:S15]  /*6090*/  MOV R62, R62 ;  /* 0x0000003e003e7202 */ /* 0x003fde0000000f00 */
.L_x_1731:
[----:B01----:R-:W-:-:S15]  /*60a0*/  BSSY B6, `(.L_x_876) ;  /* 0x0000030000067945 */ /* 0x003fde0003800000 */
[----:B01----:R-:W-:-:S15]  /*60b0*/  BRA `(.L_x_877) ;  /* 0x0000000000007947 */ /* 0x003fde0003800000 */
.L_x_877:
[----:B01----:R-:W-:-:S15]  /*60c0*/  MOV R36, R62 ;  /* 0x0000003e00247202 */ /* 0x003fde0000000f00 */
[----:B01----:R-:W-:-:S15]  /*60d0*/  MOV R36, R36 ;  /* 0x0000002400247202 */ /* 0x003fde0000000f00 */
.L_x_1732:
[----:B01----:R-:W-:-:S15]  /*60e0*/  ISETP.LT.AND P0, PT, R36, 0x8, PT ;  /* 0x000000082400780c */ /* 0x003fde0003f01270 */
[----:B01----:R-:W-:-:S15]  /*60f0*/  PLOP3.LUT P0, PT, P0, PT, PT, 0x8, 0x0 ;  /* 0x000000000000781c */ /* 0x003fde000070e170 */
[----:B01----:R-:W-:-:S15]  /*6100*/  @P0 BRA `(.L_x_878) ;  /* 0x0000029000000947 */ /* 0x003fde0003800000 */
[----:B01----:R-:W-:-:S15]  /*6110*/  BRA `(.L_x_879) ;  /* 0x0000000000007947 */ /* 0x003fde0003800000 */
.L_x_879:
        /* <DEDUP_REMOVED lines=33> */
[----:B01----:R-:W-:-:S15]  /*6330*/  CALL.ABS.NOINC `(_ZN41_INTERNAL_2148b633_10_fmha_i8_cu_e1def6af6nvcuda4wmma13fill_fragmentIiLi8ELi8EEEvRNS1_11__frag_baseIT_XT0_EXT1_EEERKNS1_13helper_traitsIS4_E18fill_argument_typeE) ;  /* 0x0000000000007943 */ /* 0x003fde0003c00000 */
.L_x_144:
[----:B01----:R-:W-:-:S15]  /*6340*/  BRA `(.L_x_880) ;  /* 0x0000000000007947 */ /* 0x003fde0003800000 */
.L_x_880:
[----:B01----:R-:W-:-:S15]  /*6350*/  IADD3 R0, R36, 0x1, RZ ;  /* 0x0000000124007810 */ /* 0x003fde0007ffe0ff */
[----:B01----:R-:W-:-:S15]  /*6360*/  MOV R0, R0 ;  /* 0x0000000000007202 */ /* 0x003fde0000000f00 */
.L_x_1733:
[----:B01----:R-:W-:-:S15]  /*6370*/  MOV R62, R0 ;  /* 0x00000000003e7202 */ /* 0x003fde0000000f00 */
[----:B01----:R-:W-:-:S15]  /*6380*/  MOV R62, R62 ;  /* 0x0000003e003e7202 */ /* 0x003fde0000000f00 */
.L_x_1734:
[----:B01----:R-:W-:-:S15]  /*6390*/  BRA `(.L_x_877) ;  /* 0xfffffd2000007947 */ /* 0x003fde000383ffff */
.L_x_878:
[----:B01----:R-:W-:-:S15]  /*63a0*/  BSYNC B6 ;  /* 0x0000000000067941 */ /* 0x003fde0003800000 */
.L_x_876:
[----:B01----:R-:W-:-:S15]  /*63b0*/  MOV R0, RZ ;  /* 0x000000ff00007202 */ /* 0x003fde0000000f00 */
[----:B01----:R-:W-:-:S15]  /*63c0*/  MOV R0, R0 ;  /* 0x0000000000007202 */ /* 0x003fde0000000f00 */
[----:B01----:R-:W-:-:S15]  /*63d0*/  MOV R0, R0 ;  /* 0x0000000000007202 */ /* 0x003fde0000000f00 */
.L_x_1735:
[----:B01----:R-:W-:-:S15]  /*63e0*/  MOV R61, R0 ;  /* 0x00000000003d7202 */ /* 0x003fde0000000f00 */
[----:B01----:R-:W-:-:S15]  /*63f0*/  MOV R61, R61 ;  /* 0x0000003d003d7202 */ /* 0x003fde0000000f00 */
.L_x_1736:
[----:B01----:R-:W-:-:S15]  /*6400*/  BSSY B7, `(.L_x_881) ;  /* 0x0000285000077945 */ /* 0x003fde0003800000 */
[----:B01----:R-:W-:-:S15]  /*6410*/  BRA `(.L_x_882) ;  /* 0x0000000000007947 */ /* 0x003fde0003800000 */
.L_x_882:
[----:B01----:R-:W-:-:S15]  /*6420*/  MOV R36, R61 ;  /* 0x0000003d00247202 */ /* 0x003fde0000000f00 */
[----:B01----:R-:W-:-:S15]  /*6430*/  MOV R36, R36 ;  /* 0x0000002400247202 */ /* 0x003fde0000000f00 */
.L_x_1737:
[----:B01----:R-:W-:-:S15]  /*6440*/  ISETP.LT.AND P0, PT, R36, 0x8, PT ;  /* 0x000000082400780c */ /* 0x003fde0003f01270 */
[----:B01----:R-:W-:-:S15]  /*6450*/  PLOP3.LUT P0, PT, P0, PT, PT, 0x8, 0x0 ;  /* 0x000000000000781c */ /* 0x003fde000070e170 */
[----:B01----:R-:W-:-:S15]  /*6460*/  @P0 BRA `(.L_x_883) ;  /* 0x000027e000000947 */ /* 0x003fde0003800000 */
[----:B01----:R-:W-:-:S15]  /*6470*/  BRA `(.L_x_884) ;  /* 0x0000000000007947 */ /* 0x003fde0003800000 */
.L_x_884:
        /* <DEDUP_REMOVED lines=143> */
.L_x_886:
[----:B01----:R-:W-:-:S15]  /*6d70*/  BSYNC B0 ;  /* 0x0000000000007941 */ /* 0x003fde0003800000 */
.L_x_885:
        /* <DEDUP_REMOVED lines=60> */
[----:B01----:R-:W-:-:S15]  /*7140*/  MOV R20, 32@lo((_ZN7gpuImpl6kernel15FMHAInferKernelILi128ELi128ELi1024ELi8ELb1EEENSt9enable_ifIXeqT3_Lb1EEvE4typeEPKaS6_S6_S6_Pa11FMHAParamI8 + .L_x_145@srel)) ;  /* 0x0000000000147802 */ /* 0x003fde0000000f00 */
[----:B01----:R-:W-:-:S15]  /*7150*/  MOV R21, 32@hi((_ZN7gpuImpl6kernel15FMHAInferKernelILi128ELi128ELi1024ELi8ELb1EEENSt9enable_ifIXeqT3_Lb1EEvE4typeEPKaS6_S6_S6_Pa11FMHAParamI8 + .L_x_145@srel)) ;  /* 0x0000000000157802 */ /* 0x003fde0000000f00 */
[----:B01----:R-:W-:-:S15]  /*7160*/  CALL.ABS.NOINC `(_ZN41_INTERNAL_2148b633_10_fmha_i8_cu_e1def6af24__cvta_generic_to_sharedEPKv) ;  /* 0x0000000000007943 */ /* 0x003fde0003c00000 */
.L_x_145:
        /* <DEDUP_REMOVED lines=49> */
.L_x_888:
[----:B01----:R-:W-:-:S15]  /*7480*/  BSYNC B0 ;  /* 0x0000000000007941 */ /* 0x003fde0003800000 */
.L_x_887:
        /* <DEDUP_REMOVED lines=58> */
[----:B01----:R-:W-:-:S15]  /*7830*/  MOV R20, 32@lo((_ZN7gpuImpl6kernel15FMHAInferKernelILi128ELi128ELi1024ELi8ELb1EEENSt9enable_ifIXeqT3_Lb1EEvE4typeEPKaS6_S6_S6_Pa11FMHAParamI8 + .L_x_146@srel)) ;  /* 0x0000000000147802 */ /* 0x003fde0000000f00 */
[----:B01----:R-:W-:-:S15]  /*7840*/  MOV R21, 32@hi((_ZN7gpuImpl6kernel15FMHAInferKernelILi128ELi128ELi1024ELi8ELb1EEENSt9enable_ifIXeqT3_Lb1EEvE4typeEPKaS6_S6_S6_Pa11FMHAParamI8 + .L_x_146@srel)) ;  /* 0x0000000000157802 */ /* 0x003fde0000000f00 */
[----:B01----:R-:W-:-:S15]  /*7850*/  CALL.ABS.NOINC `(_ZN41_INTERNAL_2148b633_10_fmha_i8_cu_e1def6af24__cvta_generic_to_sharedEPKv) ;  /* 0x0000000000007943 */ /* 0x003fde0003c00000 */
.L_x_146:
        /* <DEDUP_REMOVED lines=70> */
.L_x_890:
[----:B01----:R-:W-:-:S15]  /*7cc0*/  BSYNC B0 ;  /* 0x0000000000007941 */ /* 0x003fde0003800000 */
.L_x_889:
        /* <DEDUP_REMOVED lines=51> */
[----:B01----:R-:W-:-:S15]  /*8000*/  CALL.ABS.NOINC `(_ZN41_INTERNAL_2148b633_10_fmha_i8_cu_e1def6af6nvcuda4wmma16load_matrix_syncERNS1_8fragmentINS1_8matrix_aELi16ELi16ELi16EaNS1_9row_majorEEEPKaj) ;  /* 0x0000000000007943 */ /* 0x003fde0003c00000 */
.L_x_147:
[----:B01----:R-:W-:-:S15]  /*8010*/  MOV R0, RZ ;  /* 0x000000ff00007202 */ /* 0x003fde0000000f00 */
[----:B01----:R-:W-:-:S15]  /*8020*/  MOV R0, R0 ;  /* 0x0000000000007202 */ /* 0x003fde0000000f00 */
[----:B01----:R-:W-:-:S15]  /*8030*/  MOV R0, R0 ;  /* 0x0000000000007202 */ /* 0x003fde0000000f00 */
.L_x_1740:
[----:B01----:R-:W-:-:S15]  /*8040*/  MOV R60, R0 ;  /* 0x00000000003c7202 */ /* 0x003fde0000000f00 */
[----:B01----:R-:W-:-:S15]  /*8050*/  MOV R60, R60 ;  /* 0x0000003c003c7202 */ /* 0x003fde0000000f00 */
.L_x_1741:
[----:B01----:R-:W-:-:S15]  /*8060*/  BSSY B6, `(.L_x_891) ;  /* 0x00000b8000067945 */ /* 0x003fde0003800000 */
[----:B01----:R-:W-:-:S15]  /*8070*/  BRA `(.L_x_892) ;  /* 0x0000000000007947 */ /* 0x003fde0003800000 */
.L_x_892:
[----:B01----:R-:W-:-:S15]  /*8080*/  MOV R39, R60 ;  /* 0x0000003c00277202 */ /* 0x003fde0000000f00 */
[----:B01----:R-:W-:-:S15]  /*8090*/  MOV R39, R39 ;  /* 0x0000002700277202 */ /* 0x003fde0000000f00 */
.L_x_1742:
[----:B01----:R-:W-:-:S15]  /*80a0*/  ISETP.LT.AND P0, PT, R39, 0x8, PT ;  /* 0x000000082700780c */ /* 0x003fde0003f01270 */
[----:B01----:R-:W-:-:S15]  /*80b0*/  PLOP3.LUT P0, PT, P0, PT, PT, 0x8, 0x0 ;  /* 0x000000000000781c */ /* 0x003fde000070e170 */
[----:B01----:R-:W-:-:S15]  /*80c0*/  @P0 BRA `(.L_x_893) ;  /* 0x00000b1000000947 */ /* 0x003fde0003800000 */
[----:B01----:R-:W-:-:S15]  /*80d0*/  BRA `(.L_x_894) ;  /* 0x0000000000007947 */ /* 0x003fde0003800000 */
.L_x_894:
        /* <DEDUP_REMOVED lines=63> */
.L_x_896:
[----:B01----:R-:W-:-:S15]  /*84d0*/  BSYNC B0 ;  /* 0x0000000000007941 */ /* 0x003fde0003800000 */
.L_x_895:
        /* <DEDUP_REMOVED lines=52> */
[----:B01----:R-:W-:-:S15]  /*8820*/  CALL.ABS.NOINC `(_ZN41_INTERNAL_2148b633_10_fmha_i8_cu_e1def6af6nvcuda4wmma16load_matrix_syncERNS1_8fragmentINS1_8matrix_bELi16ELi16ELi16EaNS1_9col_majorEEEPKaj) ;  /* 0x0000000000007943 */ /* 0x003fde0003c00000 */
.L_x_148:
        /* <DEDUP_REMOVED lines=52> */
[----:B01----:R-:W-:-:S15]  /*8b70*/  CALL.ABS.NOINC `(_ZN41_INTERNAL_2148b633_10_fmha_i8_cu_e1def6af6nvcuda4wmma8mma_syncERNS1_8fragmentINS1_11accumulatorELi16ELi16ELi16EivEERKNS2_INS1_8matrix_aELi16ELi16ELi16EaNS1_9row_majorEEERKNS2_INS1_8matrix_bELi16ELi16ELi16EaNS1_9col_majorEEERKS4_b) ;  /* 0x0000000000007943 */ /* 0x003fde0003c00000 */
.L_x_149:
[----:B01----:R-:W-:-:S15]  /*8b80*/  BRA `(.L_x_897) ;  /* 0x0000000000007947 */ /* 0x003fde0003800000 */
.L_x_897:
[----:B01----:R-:W-:-:S15]  /*8b90*/  IADD3 R0, R39, 0x1, RZ ;  /* 0x0000000127007810 */ /* 0x003fde0007ffe0ff */
[----:B01----:R-:W-:-:S15]  /*8ba0*/  MOV R0, R0 ;  /* 0x0000000000007202 */ /* 0x003fde0000000f00 */
.L_x_1743:
[----:B01----:R-:W-:-:S15]  /*8bb0*/  MOV R60, R0 ;  /* 0x00000000003c7202 */ /* 0x003fde0000000f00 */
[----:B01----:R-:W-:-:S15]  /*8bc0*/  MOV R60, R60 ;  /* 0x0000003c003c7202 */ /* 0x003fde0000000f00 */
.L_x_1744:
[----:B01----:R-:W-:-:S15]  /*8bd0*/  BRA `(.L_x_892) ;  /* 0xfffff4a000007947 */ /* 0x003fde000383ffff */
.L_x_893:
[----:B01----:R-:W-:-:S15]  /*8be0*/  BSYNC B6 ;  /* 0x0000000000067941 */ /* 0x003fde0003800000 */
.L_x_891:
[----:B01----:R-:W-:-:S15]  /*8bf0*/  BRA `(.L_x_898) ;  /* 0x0000000000007947 */ /* 0x003fde0003800000 */
.L_x_898:
[----:B01----:R-:W-:-:S15]  /*8c00*/  IADD3 R0, R36, 0x1, RZ ;  /* 0x0000000124007810 */ /* 0x003fde0007ffe0ff */
[----:B01----:R-:W-:-:S15]  /*8c10*/  MOV R0, R0 ;  /* 0x0000000000007202 */ /* 0x003fde0000000f00 */
.L_x_1738:
[----:B01----:R-:W-:-:S15]  /*8c20*/  MOV R61, R0 ;  /* 0x00000000003d7202 */ /* 0x003fde0000000f00 */
[----:B01----:R-:W-:-:S15]  /*8c30*/  MOV R61, R61 ;  /* 0x0000003d003d7202 */ /* 0x003fde0000000f00 */
.L_x_1739:
[----:B01----:R-:W-:-:S15]  /*8c40*/  BRA `(.L_x_882) ;  /* 0xffffd7d000007947 */ /* 0x003fde000383ffff */
.L_x_883:
[----:B01----:R-:W-:-:S15]  /*8c50*/  BSYNC B7 ;  /* 0x0000000000077941 */ /* 0x003fde0003800000 */
.L_x_881:
[----:B01----:R-:W-:-:S15]  /*8c60*/  MOV R0, RZ ;  /* 0x000000ff00007202 */ /* 0x003fde0000000f00 */
[----:B01----:R-:W-:-:S15]  /*8c70*/  MOV R0, R0 ;  /* 0x0000000000007202 */ /* 0x003fde0000000f00 */
[----:B01----:R-:W-:-:S15]  /*8c80*/  MOV R0, R0 ;  /* 0x0000000000007202 */ /* 0x003fde0000000f00 */
.L_x_1745:
[----:B01----:R-:W-:-:S15]  /*8c90*/  MOV R36, R38 ;  /* 0x0000002600247202 */ /* 0x003fde0000000f00 */
[----:B01----:R-:W-:-:S15]  /*8ca0*/  MOV R36, R36 ;  /* 0x0000002400247202 */ /* 0x003fde0000000f00 */
.L_x_1713:
[----:B01----:R-:W-:-:S15]  /*8cb0*/  MOV R55, R0 ;  /* 0x0000000000377202 */ /* 0x003fde0000000f00 */
[----:B01----:R-:W-:-:S15]  /*8cc0*/  MOV R55, R55 ;  /* 0x0000003700377202 */ /* 0x003fde0000000f00 */
.L_x_1746:
[----:B01----:R-:W-:-:S15]  /*8cd0*/  BSSY B7, `(.L_x_899) ;  /* 0x0000057000077945 */ /* 0x003fde0003800000 */
[----:B01----:R-:W-:-:S15]  /*8ce0*/  BRA `(.L_x_900) ;  /* 0x0000000000007947 */ /* 0x003fde0003800000 */
.L_x_900:
[----:B01----:R-:W-:-:S15]  /*8cf0*/  MOV R39, R55 ;  /* 0x0000003700277202 */ /* 0x003fde0000000f00 */
[----:B01----:R-:W-:-:S15]  /*8d00*/  MOV R38, R36 ;  /* 0x0000002400267202 */ /* 0x003fde0000000f00 */
[----:B01----:R-:W-:-:S15]  /*8d10*/  MOV R39, R39 ;  /* 0x0000002700277202 */ /* 0x003fde0000000f00 */
[----:B01----:R-:W-:-:S15]  /*8d20*/  MOV R38, R38 ;  /* 0x0000002600267202 */ /* 0x003fde0000000f00 */
.L_x_1714:
[----:B01----:R-:W-:-:S15]  /*8d30*/  ISETP.LT.AND P0, PT, R39, 0x8, PT ;  /* 0x000000082700780c */ /* 0x003fde0003f01270 */
[----:B01----:R-:W-:-:S15]  /*8d40*/  PLOP3.LUT P0, PT, P0, PT, PT, 0x8, 0x0 ;  /* 0x000000000000781c */ /* 0x003fde000070e170 */
[----:B01----:R-:W-:-:S15]  /*8d50*/  @P0 BRA `(.L_x_901) ;  /* 0x000004e000000947 */ /* 0x003fde0003800000 */
[----:B01----:R-:W-:-:S15]  /*8d60*/  BRA `(.L_x_902) ;  /* 0x0000000000007947 */ /* 0x003fde0003800000 */
.L_x_902:
[----:B01----:R-:W-:-:S15]  /*8d70*/  MOV R0, RZ ;  /* 0x000000ff00007202 */ /* 0x003fde0000000f00 */
[----:B01----:R-:W-:-:S15]  /*8d80*/  MOV R0, R0 ;  /* 0x0000000000007202 */ /* 0x003fde0000000f00 */
[----:B01----:R-:W-:-:S15]  /*8d90*/  MOV R0, R0 ;  /* 0x0000000000007202 */ /* 0x003fde0000000f00 */
.L_x_1749:
[----:B01----:R-:W-:-:S15]  /*8da0*/  MOV R3, R38 ;  /* 0x0000002600037202 */ /* 0x003fde0000000f00 */
[----:B01----:R-:W-:-:S15]  /*8db0*/  MOV R3, R3 ;  /* 0x0000000300037202 */ /* 0x003fde0000000f00 */
.L_x_1715:
[----:B01----:R-:W-:-:S15]  /*8dc0*/  MOV R54, R0 ;  /* 0x0000000000367202 */ /* 0x003fde0000000f00 */
[----:B01----:R-:W-:-:S15]  /*8dd0*/  MOV R54, R54 ;  /* 0x0000003600367202 */ /* 0x003fde0000000f00 */
.L_x_1750:
[----:B01----:R-:W-:-:S15]  /*8de0*/  BSSY B6, `(.L_x_903) ;  /* 0x000003d000067945 */ /* 0x003fde0003800000 */
[----:B01----:R-:W-:-:S15]  /*8df0*/  BRA `(.L_x_904) ;  /* 0x0000000000007947 */ /* 0x003fde0003800000 */
.L_x_904:
[----:B01----:R-:W-:-:S15]  /*8e00*/  MOV R38, R54 ;  /* 0x0000003600267202 */ /* 0x003fde0000000f00 */
[----:B01----:R-:W-:-:S15]  /*8e10*/  MOV R36, R3 ;  /* 0x0000000300247202 */ /* 0x003fde0000000f00 */
[----:B01----:R-:W-:-:S15]  /*8e20*/  MOV R38, R38 ;  /* 0x0000002600267202 */ /* 0x003fde0000000f00 */
[----:B01----:R-:W-:-:S15]  /*8e30*/  MOV R36, R36 ;  /* 0x0000002400247202 */ /* 0x003fde0000000f00 */
.L_x_1716:
[----:B01----:R-:W-:-:S15]  /*8e40*/  ISETP.LT.AND P0, PT, R38, 0x8, PT ;  /* 0x000000082600780c */ /* 0x003fde0003f01270 */
[----:B01----:R-:W-:-:S15]  /*8e50*/  PLOP3.LUT P0, PT, P0, PT, PT, 0x8, 0x0 ;  /* 0x000000000000781c */ /* 0x003fde000070e170 */
[----:B01----:R-:W-:-:S15]  /*8e60*/  @P0 BRA `(.L_x_905) ;  /* 0x0000034000000947 */ /* 0x003fde0003800000 */
[----:B01----:R-:W-:-:S15]  /*8e70*/  BRA `(.L_x_906) ;  /* 0x0000000000007947 */ /* 0x003fde0003800000 */
.L_x_906:
        /* <DEDUP_REMOVED lines=38> */
[----:B01----:R-:W-:-:S15]  /*90e0*/  MOV R20, 32@lo((_ZN7gpuImpl6kernel15FMHAInferKernelILi128ELi128ELi1024ELi8ELb1EEENSt9enable_ifIXeqT3_Lb1EEvE4typeEPKaS6_S6_S6_Pa11FMHAParamI8 + .L_x_150@srel)) ;  /* 0x0000000000147802 */ /* 0x003fde0000000f00 */
[----:B01----:R-:W-:-:S15]  /*90f0*/  MOV R21, 32@hi((_ZN7gpuImpl6kernel15FMHAInferKernelILi128ELi128ELi1024ELi8ELb1EEENSt9enable_ifIXeqT3_Lb1EEvE4typeEPKaS6_S6_S6_Pa11FMHAParamI8 + .L_x_150@srel)) ;  /* 0x0000000000157802 */ /* 0x003fde0000000f00 */
[----:B01----:R-:W-:-:S15]  /*9100*/  CALL.ABS.NOINC `(_ZN41_INTERNAL_2148b633_10_fmha_i8_cu_e1def6af3maxEff) ;  /* 0x0000000000007943 */ /* 0x003fde0003c00000 */
.L_x_150:
[----:B01----:R-:W-:-:S15]  /*9110*/  MOV R4, R4 ;  /* 0x0000000400047202 */ /* 0x003fde0000000f00 */
[----:B01----:R-:W-:-:S15]  /*9120*/  MOV R4, R4 ;  /* 0x0000000400047202 */ /* 0x003fde0000000f00 */
.L_x_1717:
[----:B01----:R-:W-:-:S15]  /*9130*/  BRA `(.L_x_907) ;  /* 0x0000000000007947 */ /* 0x003fde0003800000 */
.L_x_907:
[----:B01----:R-:W-:-:S15]  /*9140*/  IADD3 R0, R38, 0x1, RZ ;  /* 0x0000000126007810 */ /* 0x003fde0007ffe0ff */
[----:B01----:R-:W-:-:S15]  /*9150*/  MOV R0, R0 ;  /* 0x0000000000007202 */ /* 0x003fde0000000f00 */
.L_x_1751:
[----:B01----:R-:W-:-:S15]  /*9160*/  MOV R3, R4 ;  /* 0x0000000400037202 */ /* 0x003fde0000000f00 */
[----:B01----:R-:W-:-:S15]  /*9170*/  MOV R3, R3 ;  /* 0x0000000300037202 */ /* 0x003fde0000000f00 */
.L_x_1718:
[----:B01----:R-:W-:-:S15]  /*9180*/  MOV R54, R0 ;  /* 0x0000000000367202 */ /* 0x003fde0000000f00 */
[----:B01----:R-:W-:-:S15]  /*9190*/  MOV R54, R54 ;  /* 0x0000003600367202 */ /* 0x003fde0000000f00 */
.L_x_1752:
[----:B01----:R-:W-:-:S15]  /*91a0*/  BRA `(.L_x_904) ;  /* 0xfffffc5000007947 */ /* 0x003fde000383ffff */
.L_x_905:
[----:B01----:R-:W-:-:S15]  /*91b0*/  BSYNC B6 ;  /* 0x0000000000067941 */ /* 0x003fde0003800000 */
.L_x_903:
[----:B01----:R-:W-:-:S15]  /*91c0*/  BRA `(.L_x_908) ;  /* 0x0000000000007947 */ /* 0x003fde0003800000 */
.L_x_908:
[----:B01----:R-:W-:-:S15]  /*91d0*/  IADD3 R0, R39, 0x1, RZ ;  /* 0x0000000127007810 */ /* 0x003fde0007ffe0ff */
[----:B01----:R-:W-:-:S15]  /*91e0*/  MOV R0, R0 ;  /* 0x0000000000007202 */ /* 0x003fde0000000f00 */
.L_x_1747:
[----:B01----:R-:W-:-:S15]  /*91f0*/  MOV R36, R36 ;  /* 0x0000002400247202 */ /* 0x003fde0000000f00 */
[----:B01----:R-:W-:-:S15]  /*9200*/  MOV R36, R36 ;  /* 0x0000002400247202 */ /* 0x003fde0000000f00 */
.L_x_1719:
[----:B01----:R-:W-:-:S15]  /*9210*/  MOV R55, R0 ;  /* 0x0000000000377202 */ /* 0x003fde0000000f00 */
[----:B01----:R-:W-:-:S15]  /*9220*/  MOV R55, R55 ;  /* 0x0000003700377202 */ /* 0x003fde0000000f00 */
.L_x_1748:
[----:B01----:R-:W-:-:S15]  /*9230*/  BRA `(.L_x_900) ;  /* 0xfffffab000007947 */ /* 0x003fde000383ffff */
.L_x_901:
[----:B01----:R-:W-:-:S15]  /*9240*/  BSYNC B7 ;  /* 0x0000000000077941 */ /* 0x003fde0003800000 */
.L_x_899:
[----:B01----:R-:W-:-:S15]  /*9250*/  MOV R4, 0xffffffff ;  /* 0xffffffff00047802 */ /* 0x003fde0000000f00 */
[----:B01----:R-:W-:-:S15]  /*9260*/  MOV R6, 0x10 ;  /* 0x0000001000067802 */ /* 0x003fde0000000f00 */
[----:B01----:R-:W-:-:S15]  /*9270*/  MOV R7, 0x20 ;  /* 0x0000002000077802 */ /* 0x003fde0000000f00 */
[----:B01----:R-:W-:-:S15]  /*9280*/  MOV R4, R4 ;  /* 0x0000000400047202 */ /* 0x003fde0000000f00 */
[----:B01----:R-:W-:-:S15]  /*9290*/  MOV R5, R38 ;  /* 0x0000002600057202 */ /* 0x003fde0000000f00 */
[----:B01----:R-:W-:-:S15]  /*92a0*/  MOV R6, R6 ;  /* 0x0000000600067202 */ /* 0x003fde0000000f00 */
[----:B01----:R-:W-:-:S15]  /*92b0*/  MOV R7, R7 ;  /* 0x0000000700077202 */ /* 0x003fde0000000f00 */
[----:B01----:R-:W-:-:S15]  /*92c0*/  MOV R20, 32@lo((_ZN7gpuImpl6kernel15FMHAInferKernelILi128ELi128ELi1024ELi8ELb1EEENSt9enable_ifIXeqT3_Lb1EEvE4typeEPKaS6_S6_S6_Pa11FMHAParamI8 + .L_x_151@srel)) ;  /* 0x0000000000147802 */ /* 0x003fde0000000f00 */
[----:B01----:R-:W-:-:S15]  /*92d0*/  MOV R21, 32@hi((_ZN7gpuImpl6kernel15FMHAInferKernelILi128ELi128ELi1024ELi8ELb1EEENSt9enable_ifIXeqT3_Lb1EEvE4typeEPKaS6_S6_S6_Pa11FMHAParamI8 + .L_x_151@srel)) ;  /* 0x0000000000157802 */ /* 0x003fde0000000f00 */
[----:B01----:R-:W-:-:S15]  /*92e0*/  CALL.ABS.NOINC `(_ZN41_INTERNAL_2148b633_10_fmha_i8_cu_e1def6af15__shfl_xor_syncEjfii) ;  /* 0x0000000000007943 */ /* 0x003fde0003c00000 */
.L_x_151:
[----:B01----:R-:W-:-:S15]  /*92f0*/  MOV R5, R4 ;  /* 0x0000000400057202 */ /* 0x003fde0000000f00 */
[----:B01----:R-:W-:-:S15]  /*9300*/  MOV R4, R38 ;  /* 0x0000002600047202 */ /* 0x003fde0000000f00 */
[----:B01----:R-:W-:-:S15]  /*9310*/  MOV R5, R5 ;  /* 0x0000000500057202 */ /* 0x003fde0000000f00 */
[----:B01----:R-:W-:-:S15]  /*9320*/  MOV R20, 32@lo((_ZN7gpuImpl6kernel15FMHAInferKernelILi128ELi128ELi1024ELi8ELb1EEENSt9enable_ifIXeqT3_Lb1EEvE4typeEPKaS6_S6_S6_Pa11FMHAParamI8 + .L_x_152@srel)) ;  /* 0x0000000000147802 */ /* 0x003fde0000000f00 */
[----:B01----:R-:W-:-:S15]  /*9330*/  MOV R21, 32@hi((_ZN7gpuImpl6kernel15FMHAInferKernelILi128ELi128ELi1024ELi8ELb1EEENSt9enable_ifIXeqT3_Lb1EEvE4typeEPKaS6_S6_S6_Pa11FMHAParamI8 + .L_x_152@srel)) ;  /* 0x0000000000157802 */ /* 0x003fde0000000f00 */
[----:B01----:R-:W-:-:S15]  /*9340*/  CALL.ABS.NOINC `(_ZN41_INTERNAL_2148b633_10_fmha_i8_cu_e1def6af3maxEff) ;  /* 0x0000000000007943 */ /* 0x003fde0003c00000 */
.L_x_152:
[----:B01----:R-:W-:-:S15]  /*9350*/  MOV R53, R4 ;  /* 0x0000000400357202 */ /* 0x003fde0000000f00 */
[----:B01----:R-:W-:-:S15]  /*9360*/  MOV R53, R53 ;  /* 0x0000003500357202 */ /* 0x003fde0000000f00 */
.L_x_1720:
[----:B01----:R-:W-:-:S15]  /*9370*/  MOV R0, RZ ;  /* 0x000000ff00007202 */ /* 0x003fde0000000f00 */
[----:B01----:R-:W-:-:S15]  /*9380*/  MOV R0, R0 ;  /* 0x0000000000007202 */ /* 0x003fde0000000f00 */
[----:B01----:R-:W-:-:S15]  /*9390*/  MOV R0, R0 ;  /* 0x0000000000007202 */ /* 0x003fde0000000f00 */
.L_x_1753:
[----:B01----:R-:W-:-:S15]  /*93a0*/  MOV R36, R30 ;  /* 0x0000001e00247202 */ /* 0x003fde0000000f00 */
[----:B01----:R-:W-:-:S15]  /*93b0*/  MOV R36, R36 ;  /* 0x0000002400247202 */ /* 0x003fde0000000f00 */
.L_x_1722:
[----:B01----:R-:W-:-:S15]  /*93c0*/  MOV R52, R0 ;  /* 0x0000000000347202 */ /* 0x003fde0000000f00 */
[----:B01----:R-:W-:-:S15]  /*93d0*/  MOV R52, R52 ;  /* 0x0000003400347202 */ /* 0x003fde0000000f00 */
.L_x_1754:
[----:B01----:R-:W-:-:S15]  /*93e0*/  BSSY B7, `(.L_x_909) ;  /* 0x0000098000077945 */ /* 0x003fde0003800000 */
[----:B01----:R-:W-:-:S15]  /*93f0*/  BRA `(.L_x_910) ;  /* 0x0000000000007947 */ /* 0x003fde0003800000 */
.L_x_910:
[----:B01----:R-:W-:-:S15]  /*9400*/  MOV R38, R52 ;  /* 0x0000003400267202 */ /* 0x003fde0000000f00 */
[----:B01----:R-:W-:-:S15]  /*9410*/  MOV R30, R36 ;  /* 0x00000024001e7202 */ /* 0x003fde0000000f00 */
[----:B01----:R-:W-:-:S15]  /*9420*/  MOV R38, R38 ;  /* 0x0000002600267202 */ /* 0x003fde0000000f00 */
[----:B01----:R-:W-:-:S15]  /*9430*/  MOV R30, R30 ;  /* 0x0000001e001e7202 */ /* 0x003fde0000000f00 */
.L_x_1723:
[----:B01----:R-:W-:-:S15]  /*9440*/  ISETP.LT.AND P0, PT, R38, 0x8, PT ;  /* 0x000000082600780c */ /* 0x003fde0003f01270 */
[----:B01----:R-:W-:-:S15]  /*9450*/  PLOP3.LUT P0, PT, P0, PT, PT, 0x8, 0x0 ;  /* 0x000000000000781c */ /* 0x003fde000070e170 */
[----:B01----:R-:W-:-:S15]  /*9460*/  @P0 BRA `(.L_x_911) ;  /* 0x000008f000000947 */ /* 0x003fde0003800000 */
[----:B01----:R-:W-:-:S15]  /*9470*/  BRA `(.L_x_912) ;  /* 0x0000000000007947 */ /* 0x003fde0003800000 */
.L_x_912:
[----:B01----:R-:W-:-:S15]  /*9480*/  MOV R0, RZ ;  /* 0x000000ff00007202 */ /* 0x003fde0000000f00 */
[----:B01----:R-:W-:-:S15]  /*9490*/  MOV R0, R0 ;  /* 0x0000000000007202 */ /* 0x003fde0000000f00 */
[----:B01----:R-:W-:-:S15]  /*94a0*/  MOV R0, R0 ;  /* 0x0000000000007202 */ /* 0x003fde0000000f00 */
.L_x_1757:
[----:B01----:R-:W-:-:S15]  /*94b0*/  MOV R3, R30 ;  /* 0x0000001e00037202 */ /* 0x003fde0000000f00 */
[----:B01----:R-:W-:-:S15]  /*94c0*/  MOV R3, R3 ;  /* 0x0000000300037202 */ /* 0x003fde0000000f00 */
.L_x_1724:
[----:B01----:R-:W-:-:S15]  /*94d0*/  MOV R47, R0 ;  /* 0x00000000002f7202 */ /* 0x003fde0000000f00 */
[----:B01----:R-:W-:-:S15]  /*94e0*/  MOV R47, R47 ;  /* 0x0000002f002f7202 */ /* 0x003fde0000000f00 */
.L_x_1758:
[----:B01----:R-:W-:-:S15]  /*94f0*/  BSSY B6, `(.L_x_913) ;  /* 0x000007e000067945 */ /* 0x003fde0003800000 */
[----:B01----:R-:W-:-:S15]  /*9500*/  BRA `(.L_x_914) ;  /* 0x0000000000007947 */ /* 0x003fde0003800000 */
.L_x_914:
[----:B01----:R-:W-:-:S15]  /*9510*/  MOV R36, R47 ;  /* 0x0000002f00247202 */ /* 0x003fde0000000f00 */
[----:B01----:R-:W-:-:S15]  /*9520*/  MOV R30, R3 ;  /* 0x00000003001e7202 */ /* 0x003fde0000000f00 */
[----:B01----:R-:W-:-:S15]  /*9530*/  MOV R36, R36 ;  /* 0x0000002400247202 */ /* 0x003fde0000000f00 */
[----:B01----:R-:W-:-:S15]  /*9540*/  MOV R30, R30 ;  /* 0x0000001e001e7202 */ /* 0x003fde0000000f00 */
.L_x_1725:
[----:B01----:R-:W-:-:S15]  /*9550*/  ISETP.LT.AND P0, PT, R36, 0x8, PT ;  /* 0x000000082400780c */ /* 0x003fde0003f01270 */
[----:B01----:R-:W-:-:S15]  /*9560*/  PLOP3.LUT P0, PT, P0, PT, PT, 0x8, 0x0 ;  /* 0x000000000000781c */ /* 0x003fde000070e170 */
[----:B01----:R-:W-:-:S15]  /*9570*/  @P0 BRA `(.L_x_915) ;  /* 0x0000075000000947 */ /* 0x003fde0003800000 */
[----:B01----:R-:W-:-:S15]  /*9580*/  BRA `(.L_x_916) ;  /* 0x0000000000007947 */ /* 0x003fde0003800000 */
.L_x_916:
        /* <DEDUP_REMOVED lines=37> */
[----:B01----:R-:W-:-:S15]  /*97e0*/  MOV R20, 32@lo((_ZN7gpuImpl6kernel15FMHAInferKernelILi128ELi128ELi1024ELi8ELb1EEENSt9enable_ifIXeqT3_Lb1EEvE4typeEPKaS6_S6_S6_Pa11FMHAParamI8 + .L_x_153@srel)) ;  /* 0x0000000000147802 */ /* 0x003fde0000000f00 */
[----:B01----:R-:W-:-:S15]  /*97f0*/  MOV R21, 32@hi((_ZN7gpuImpl6kernel15FMHAInferKernelILi128ELi128ELi1024ELi8ELb1EEENSt9enable_ifIXeqT3_Lb1EEvE4typeEPKaS6_S6_S6_Pa11FMHAParamI8 + .L_x_153@srel)) ;  /* 0x0000000000157802 */ /* 0x003fde0000000f00 */
[----:B01----:R-:W-:-:S15]  /*9800*/  CALL.ABS.NOINC `(__expf) ;  /* 0x0000000000007943 */ /* 0x003fde0003c00000 */
.L_x_153:
        /* <DEDUP_REMOVED lines=68> */
.L_x_1726:
[----:B01----:R-:W-:-:S15]  /*9c50*/  BRA `(.L_x_917) ;  /* 0x0000000000007947 */ /* 0x003fde0003800000 */
.L_x_917:
[----:B01----:R-:W-:-:S15]  /*9c60*/  IADD3 R0, R36, 0x1, RZ ;  /* 0x0000000124007810 */ /* 0x003fde0007ffe0ff */
[----:B01----:R-:W-:-:S15]  /*9c70*/  MOV R0, R0 ;  /* 0x0000000000007202 */ /* 0x003fde0000000f00 */
.L_x_1759:
[----:B01----:R-:W-:-:S15]  /*9c80*/  MOV R3, R4 ;  /* 0x0000000400037202 */ /* 0x003fde0000000f00 */
[----:B01----:R-:W-:-:S15]  /*9c90*/  MOV R3, R3 ;  /* 0x0000000300037202 */ /* 0x003fde0000000f00 */
.L_x_1727:
[----:B01----:R-:W-:-:S15]  /*9ca0*/  MOV R47, R0 ;  /* 0x00000000002f7202 */ /* 0x003fde0000000f00 */
[----:B01----:R-:W-:-:S15]  /*9cb0*/  MOV R47, R47 ;  /* 0x0000002f002f7202 */ /* 0x003fde0000000f00 */
.L_x_1760:
[----:B01----:R-:W-:-:S15]  /*9cc0*/  BRA `(.L_x_914) ;  /* 0xfffff84000007947 */ /* 0x003fde000383ffff */
.L_x_915:
[----:B01----:R-:W-:-:S15]  /*9cd0*/  BSYNC B6 ;  /* 0x0000000000067941 */ /* 0x003fde0003800000 */
.L_x_913:
[----:B01----:R-:W-:-:S15]  /*9ce0*/  BRA `(.L_x_918) ;  /* 0x0000000000007947 */ /* 0x003fde0003800000 */
.L_x_918:
[----:B01----:R-:W-:-:S15]  /*9cf0*/  IADD3 R0, R38, 0x1, RZ ;  /* 0x0000000126007810 */ /* 0x003fde0007ffe0ff */
[----:B01----:R-:W-:-:S15]  /*9d00*/  MOV R0, R0 ;  /* 0x0000000000007202 */ /* 0x003fde0000000f00 */
.L_x_1755:
[----:B01----:R-:W-:-:S15]  /*9d10*/  MOV R30, R30 ;  /* 0x0000001e001e7202 */ /* 0x003fde0000000f00 */
[----:B01----:R-:W-:-:S15]  /*9d20*/  MOV R36, R30 ;  /* 0x0000001e00247202 */ /* 0x003fde0000000f00 */
.L_x_1728:
[----:B01----:R-:W-:-:S15]  /*9d30*/  MOV R52, R0 ;  /* 0x0000000000347202 */ /* 0x003fde0000000f00 */
[----:B01----:R-:W-:-:S15]  /*9d40*/  MOV R52, R52 ;  /* 0x0000003400347202 */ /* 0x003fde0000000f00 */
.L_x_1756:
[----:B01----:R-:W-:-:S15]  /*9d50*/  BRA `(.L_x_910) ;  /* 0xfffff6a000007947 */ /* 0x003fde000383ffff */
.L_x_911:
[----:B01----:R-:W-:-:S15]  /*9d60*/  BSYNC B7 ;  /* 0x0000000000077941 */ /* 0x003fde0003800000 */
.L_x_909:
        /* <DEDUP_REMOVED lines=10> */
.L_x_154:
[----:B01----:R-:W-:-:S15]  /*9e10*/  MOV R4, R4 ;  /* 0x0000000400047202 */ /* 0x003fde0000000f00 */
[----:B01----:R-:W-:-:S15]  /*9e20*/  FADD R4, R30, R4 ;  /* 0x000000041e047221 */ /* 0x003fde0000000000 */
[----:B01----:R-:W-:-:S15]  /*9e30*/  MOV R46, R4 ;  /* 0x00000004002e7202 */ /* 0x003fde0000000f00 */
.L_x_1729:
[----:B01----:R-:W-:-:S15]  /*9e40*/  MOV R0, RZ ;  /* 0x000000ff00007202 */ /* 0x003fde0000000f00 */
[----:B01----:R-:W-:-:S15]  /*9e50*/  MOV R0, R0 ;  /* 0x0000000000007202 */ /* 0x003fde0000000f00 */
[----:B01----:R-:W-:-:S15]  /*9e60*/  MOV R0, R0 ;  /* 0x0000000000007202 */ /* 0x003fde0000000f00 */
.L_x_1761:
[----:B01----:R-:W-:-:S15]  /*9e70*/  MOV R45, R0 ;  /* 0x00000000002d7202 */ /* 0x003fde0000000f00 */
[----:B01----:R-:W-:-:S15]  /*9e80*/  MOV R45, R45 ;  /* 0x0000002d002d7202 */ /* 0x003fde0000000f00 */
.L_x_1762:
[----:B01----:R-:W-:-:S15]  /*9e90*/  BSSY B7, `(.L_x_919) ;  /* 0x0000079000077945 */ /* 0x003fde0003800000 */
[----:B01----:R-:W-:-:S15]  /*9ea0*/  BRA `(.L_x_920) ;  /* 0x0000000000007947 */ /* 0x003fde0003800000 */
.L_x_920:
[----:B01----:R-:W-:-:S15]  /*9eb0*/  MOV R30, R45 ;  /* 0x0000002d001e7202 */ /* 0x003fde0000000f00 */
[----:B01----:R-:W-:-:S15]  /*9ec0*/  MOV R30, R30 ;  /* 0x0000001e001e7202 */ /* 0x003fde0000000f00 */
.L_x_1763:
[----:B01----:R-:W-:-:S15]  /*9ed0*/  ISETP.LT.AND P0, PT, R30, 0x8, PT ;  /* 0x000000081e00780c */ /* 0x003fde0003f01270 */
[----:B01----:R-:W-:-:S15]  /*9ee0*/  PLOP3.LUT P0, PT, P0, PT, PT, 0x8, 0x0 ;  /* 0x000000000000781c */ /* 0x003fde000070e170 */
[----:B01----:R-:W-:-:S15]  /*9ef0*/  @P0 BRA `(.L_x_921) ;  /* 0x0000072000000947 */ /* 0x003fde0003800000 */
[----:B01----:R-:W-:-:S15]  /*9f00*/  BRA `(.L_x_922) ;  /* 0x0000000000007947 */ /* 0x003fde0003800000 */
.L_x_922:
[----:B01----:R-:W-:-:S15]  /*9f10*/  MOV R0, RZ ;  /* 0x000000ff00007202 */ /* 0x003fde0000000f00 */
[----:B01----:R-:W-:-:S15]  /*9f20*/  MOV R0, R0 ;  /* 0x0000000000007202 */ /* 0x003fde0000000f00 */
[----:B01----:R-:W-:-:S15]  /*9f30*/  MOV R0, R0 ;  /* 0x0000000000007202 */ /* 0x003fde0000000f00 */
.L_x_1766:
[----:B01----:R-:W-:-:S15]  /*9f40*/  MOV R44, R0 ;  /* 0x00000000002c7202 */ /* 0x003fde0000000f00 */
[----:B01----:R-:W-:-:S15]  /*9f50*/  MOV R44, R44 ;  /* 0x0000002c002c7202 */ /* 0x003fde0000000f00 */
.L_x_1767:
[----:B01----:R-:W-:-:S15]  /*9f60*/  BSSY B6, `(.L_x_923) ;  /* 0x0000065000067945 */ /* 0x003fde0003800000 */
[----:B01----:R-:W-:-:S15]  /*9f70*/  BRA `(.L_x_924) ;  /* 0x0000000000007947 */ /* 0x003fde0003800000 */
.L_x_924:
[----:B01----:R-:W-:-:S15]  /*9f80*/  MOV R36, R44 ;  /* 0x0000002c00247202 */ /* 0x003fde0000000f00 */
[----:B01----:R-:W-:-:S15]  /*9f90*/  MOV R36, R36 ;  /* 0x0000002400247202 */ /* 0x003fde0000000f00 */
.L_x_1768:
[----:B01----:R-:W-:-:S15]  /*9fa0*/  ISETP.LT.AND P0, PT, R36, 0x8, PT ;  /* 0x000000082400780c */ /* 0x003fde0003f01270 */
[----:B01----:R-:W-:-:S15]  /*9fb0*/  PLOP3.LUT P0, PT, P0, PT, PT, 0x8, 0x0 ;  /* 0x000000000000781c */ /* 0x003fde000070e170 */
[----:B01----:R-:W-:-:S15]  /*9fc0*/  @P0 BRA `(.L_x_925) ;  /* 0x000005e000000947 */ /* 0x003fde0003800000 */
[----:B01----:R-:W-:-:S15]  /*9fd0*/  BRA `(.L_x_926) ;  /* 0x0000000000007947 */ /* 0x003fde0003800000 */
.L_x_926:
        /* <DEDUP_REMOVED lines=39> */
[----:B01----:R-:W-:-:S15]  /*a250*/  MOV R20, 32@lo((_ZN7gpuImpl6kernel15FMHAInferKernelILi128ELi128ELi1024ELi8ELb1EEENSt9enable_ifIXeqT3_Lb1EEvE4typeEPKaS6_S6_S6_Pa11FMHAParamI8 + .L_x_155@srel)) ;  /* 0x0000000000147802 */ /* 0x003fde0000000f00 */
[----:B01----:R-:W-:-:S15]  /*a260*/  MOV R21, 32@hi((_ZN7gpuImpl6kernel15FMHAInferKernelILi128ELi128ELi1024ELi8ELb1EEENSt9enable_ifIXeqT3_Lb1EEvE4typeEPKaS6_S6_S6_Pa11FMHAParamI8 + .L_x_155@srel)) ;  /* 0x0000000000157802 */ /* 0x003fde0000000f00 */
[----:B01----:R-:W-:-:S15]  /*a270*/  CALL.ABS.NOINC `(_ZN41_INTERNAL_2148b633_10_fmha_i8_cu_e1def6af3minEff) ;  /* 0x0000000000007943 */ /* 0x003fde0003c00000 */
.L_x_155:
[----:B01----:R-:W-:-:S15]  /*a280*/  MOV R4, R4 ;  /* 0x0000000400047202 */ /* 0x003fde0000000f00 */
[----:B01----:R-:W-:-:S15]  /*a290*/  MOV R4, R4 ;  /* 0x0000000400047202 */ /* 0x003fde0000000f00 */
[----:B01----:R-:W-:-:S15]  /*a2a0*/  MOV R5, R38 ;  /* 0x0000002600057202 */ /* 0x003fde0000000f00 */
[----:B01----:R-:W-:-:S15]  /*a2b0*/  MOV R20, 32@lo((_ZN7gpuImpl6kernel15FMHAInferKernelILi128ELi128ELi1024ELi8ELb1EEENSt9enable_ifIXeqT3_Lb1EEvE4typeEPKaS6_S6_S6_Pa11FMHAParamI8 + .L_x_156@srel)) ;  /* 0x0000000000147802 */ /* 0x003fde0000000f00 */
[----:B01----:R-:W-:-:S15]  /*a2c0*/  MOV R21, 32@hi((_ZN7gpuImpl6kernel15FMHAInferKernelILi128ELi128ELi1024ELi8ELb1EEENSt9enable_ifIXeqT3_Lb1EEvE4typeEPKaS6_S6_S6_Pa11FMHAParamI8 + .L_x_156@srel)) ;  /* 0x0000000000157802 */ /* 0x003fde0000000f00 */
[----:B01----:R-:W-:-:S15]  /*a2d0*/  CALL.ABS.NOINC `(_ZN41_INTERNAL_2148b633_10_fmha_i8_cu_e1def6af3maxEff) ;  /* 0x0000000000007943 */ /* 0x003fde0003c00000 */
.L_x_156:
[----:B01----:R-:W-:-:S15]  /*a2e0*/  MOV R4, R4 ;  /* 0x0000000400047202 */ /* 0x003fde0000000f00 */
[----:B01----:R-:W-:-:S15]  /*a2f0*/  MOV R4, R4 ;  /* 0x0000000400047202 */ /* 0x003fde0000000f00 */
[----:B01----:R-:W-:-:S15]  /*a300*/  MOV R20, 32@lo((_ZN7gpuImpl6kernel15FMHAInferKernelILi128ELi128ELi1024ELi8ELb1EEENSt9enable_ifIXeqT3_Lb1EEvE4typeEPKaS6_S6_S6_Pa11FMHAParamI8 + .L_x_157@srel)) ;  /* 0x0000000000147802 */ /* 0x003fde0000000f00 */
[----:B01----:R-:W-:-:S15]  /*a310*/  MOV R21, 32@hi((_ZN7gpuImpl6kernel15FMHAInferKernelILi128ELi128ELi1024ELi8ELb1EEENSt9enable_ifIXeqT3_Lb1EEvE4typeEPKaS6_S6_S6_Pa11FMHAParamI8 + .L_x_157@srel)) ;  /* 0x0000000000157802 */ /* 0x003fde0000000f00 */
[----:B01----:R-:W-:-:S15]  /*a320*/  CALL.ABS.NOINC `(__float2int_rn) ;  /* 0x0000000000007943 */ /* 0x003fde0003c00000 */
.L_x_157:
        /* <DEDUP_REMOVED lines=34> */
.L_x_2048:
[----:B01----:R-:W-:-:S15]  /*a550*/  BRA `(.L_x_927) ;  /* 0x0000000000007947 */ /* 0x003fde0003800000 */
.L_x_927:
[----:B01----:R-:W-:-:S15]  /*a560*/  IADD3 R0, R36, 0x1, RZ ;  /* 0x0000000124007810 */ /* 0x003fde0007ffe0ff */
[----:B01----:R-:W-:-:S15]  /*a570*/  MOV R0, R0 ;  /* 0x0000000000007202 */ /* 0x003fde0000000f00 */
.L_x_1769:
[----:B01----:R-:W-:-:S15]  /*a580*/  MOV R44, R0 ;  /* 0x00000000002c7202 */ /* 0x003fde0000000f00 */
[----:B01----:R-:W-:-:S15]  /*a590*/  MOV R44, R44 ;  /* 0x0000002c002c7202 */ /* 0x003fde0000000f00 */
.L_x_1770:
[----:B01----:R-:W-:-:S15]  /*a5a0*/  BRA `(.L_x_924) ;  /* 0xfffff9d000007947 */ /* 0x003fde000383ffff */
.L_x_925:
[----:B01----:R-:W-:-:S15]  /*a5b0*/  BSYNC B6 ;  /* 0x0000000000067941 */ /* 0x003fde0003800000 */
.L_x_923:
[----:B01----:R-:W-:-:S15]  /*a5c0*/  BRA `(.L_x_928) ;  /* 0x0000000000007947 */ /* 0x003fde0003800000 */
.L_x_928:
[----:B01----:R-:W-:-:S15]  /*a5d0*/  IADD3 R0, R30, 0x1, RZ ;  /* 0x000000011e007810 */ /* 0x003fde0007ffe0ff */
[----:B01----:R-:W-:-:S15]  /*a5e0*/  MOV R0, R0 ;  /* 0x0000000000007202 */ /* 0x003fde0000000f00 */
.L_x_1764:
[----:B01----:R-:W-:-:S15]  /*a5f0*/  MOV R45, R0 ;  /* 0x00000000002d7202 */ /* 0x003fde0000000f00 */
[----:B01----:R-:W-:-:S15]  /*a600*/  MOV R45, R45 ;  /* 0x0000002d002d7202 */ /* 0x003fde0000000f00 */
.L_x_1765:
[----:B01----:R-:W-:-:S15]  /*a610*/  BRA `(.L_x_920) ;  /* 0xfffff89000007947 */ /* 0x003fde000383ffff */
.L_x_921:
[----:B01----:R-:W-:-:S15]  /*a620*/  BSYNC B7 ;  /* 0x0000000000077941 */ /* 0x003fde0003800000 */
.L_x_919:
[----:B01----:R-:W-:-:S15]  /*a630*/  MOV R0, RZ ;  /* 0x000000ff00007202 */ /* 0x003fde0000000f00 */
[----:B01----:R-:W-:-:S15]  /*a640*/  MOV R0, R0 ;  /* 0x0000000000007202 */ /* 0x003fde0000000f00 */
[----:B01----:R-:W-:-:S15]  /*a650*/  MOV R0, R0 ;  /* 0x0000000000007202 */ /* 0x003fde0000000f00 */
.L_x_1771:
[----:B01----:R-:W-:-:S15]  /*a660*/  MOV R39, R0 ;  /* 0x0000000000277202 */ /* 0x003fde0000000f00 */
[----:B01----:R-:W-:-:S15]  /*a670*/  MOV R39, R39 ;  /* 0x0000002700277202 */ /* 0x003fde0000000f00 */
.L_x_1772:
[----:B01----:R-:W-:-:S15]  /*a680*/  BSSY B6, `(.L_x_929) ;  /* 0x0000030000067945 */ /* 0x003fde0003800000 */
[----:B01----:R-:W-:-:S15]  /*a690*/  BRA `(.L_x_930) ;  /* 0x0000000000007947 */ /* 0x003fde0003800000 */
.L_x_930:
[----:B01----:R-:W-:-:S15]  /*a6a0*/  MOV R30, R39 ;  /* 0x00000027001e7202 */ /* 0x003fde0000000f00 */
[----:B01----:R-:W-:-:S15]  /*a6b0*/  MOV R30, R30 ;  /* 0x0000001e001e7202 */ /* 0x003fde0000000f00 */
.L_x_1773:
[----:B01----:R-:W-:-:S15]  /*a6c0*/  ISETP.LT.AND P0, PT, R30, 0x8, PT ;  /* 0x000000081e00780c */ /* 0x003fde0003f01270 */
[----:B01----:R-:W-:-:S15]  /*a6d0*/  PLOP3.LUT P0, PT, P0, PT, PT, 0x8, 0x0 ;  /* 0x000000000000781c */ /* 0x003fde000070e170 */
[----:B01----:R-:W-:-:S15]  /*a6e0*/  @P0 BRA `(.L_x_931) ;  /* 0x0000029000000947 */ /* 0x003fde0003800000 */
[----:B01----:R-:W-:-:S15]  /*a6f0*/  BRA `(.L_x_932) ;  /* 0x0000000000007947 */ /* 0x003fde0003800000 */
.L_x_932:
        /* <DEDUP_REMOVED lines=34> */
.L_x_158:
[----:B01----:R-:W-:-:S15]  /*a920*/  BRA `(.L_x_933) ;  /* 0x0000000000007947 */ /* 0x003fde0003800000 */
.L_x_933:
[----:B01----:R-:W-:-:S15]  /*a930*/  IADD3 R0, R30, 0x1, RZ ;  /* 0x000000011e007810 */ /* 0x003fde0007ffe0ff */
[----:B01----:R-:W-:-:S15]  /*a940*/  MOV R0, R0 ;  /* 0x0000000000007202 */ /* 0x003fde0000000f00 */
.L_x_1774:
[----:B01----:R-:W-:-:S15]  /*a950*/  MOV R39, R0 ;  /* 0x0000000000277202 */ /* 0x003fde0000000f00 */
[----:B01----:R-:W-:-:S15]  /*a960*/  MOV R39, R39 ;  /* 0x0000002700277202 */ /* 0x003fde0000000f00 */
.L_x_1775:
[----:B01----:R-:W-:-:S15]  /*a970*/  BRA `(.L_x_930) ;  /* 0xfffffd2000007947 */ /* 0x003fde000383ffff */
.L_x_931:
[----:B01----:R-:W-:-:S15]  /*a980*/  BSYNC B6 ;  /* 0x0000000000067941 */ /* 0x003fde0003800000 */
.L_x_929:
[----:B01----:R-:W-:-:S15]  /*a990*/  MOV R0, RZ ;  /* 0x000000ff00007202 */ /* 0x003fde0000000f00 */
[----:B01----:R-:W-:-:S15]  /*a9a0*/  MOV R0, R0 ;  /* 0x0000000000007202 */ /* 0x003fde0000000f00 */
[----:B01----:R-:W-:-:S15]  /*a9b0*/  MOV R0, R0 ;  /* 0x0000000000007202 */ /* 0x003fde0000000f00 */
.L_x_1776:
[----:B01----:R-:W-:-:S15]  /*a9c0*/  MOV R38, R0 ;  /* 0x0000000000267202 */ /* 0x003fde0000000f00 */
[----:B01----:R-:W-:-:S15]  /*a9d0*/  MOV R38, R38 ;  /* 0x0000002600267202 */ /* 0x003fde0000000f00 */
.L_x_1777:
[----:B01----:R-:W-:-:S15]  /*a9e0*/  BSSY B7, `(.L_x_934) ;  /* 0x0000185000077945 */ /* 0x003fde0003800000 */
[----:B01----:R-:W-:-:S15]  /*a9f0*/  BRA `(.L_x_935) ;  /* 0x0000000000007947 */ /* 0x003fde0003800000 */
.L_x_935:
[----:B01----:R-:W-:-:S15]  /*aa00*/  MOV R30, R38 ;  /* 0x00000026001e7202 */ /* 0x003fde0000000f00 */
[----:B01----:R-:W-:-:S15]  /*aa10*/  MOV R30, R30 ;  /* 0x0000001e001e7202 */ /* 0x003fde0000000f00 */
.L_x_1778:
[----:B01----:R-:W-:-:S15]  /*aa20*/  ISETP.LT.AND P0, PT, R30, 0x8, PT ;  /* 0x000000081e00780c */ /* 0x003fde0003f01270 */
[----:B01----:R-:W-:-:S15]  /*aa30*/  PLOP3.LUT P0, PT, P0, PT, PT, 0x8, 0x0 ;  /* 0x000000000000781c */ /* 0x003fde000070e170 */
[----:B01----:R-:W-:-:S15]  /*aa40*/  @P0 BRA `(.L_x_936) ;  /* 0x000017e000000947 */ /* 0x003fde0003800000 */
[----:B01----:R-:W-:-:S15]  /*aa50*/  BRA `(.L_x_937) ;  /* 0x0000000000007947 */ /* 0x003fde0003800000 */
.L_x_937:
        /* <DEDUP_REMOVED lines=92> */
.L_x_939:
[----:B01----:R-:W-:-:S15]  /*b020*/  BSYNC B0 ;  /* 0x0000000000007941 */ /* 0x003fde0003800000 */
.L_x_938:
        /* <DEDUP_REMOVED lines=61> */
.L_x_159:
        /* <DEDUP_REMOVED lines=19> */
.L_x_2049:
[----:B01----:R-:W-:-:S15]  /*b530*/  MOV R0, RZ ;  /* 0x000000ff00007202 */ /* 0x003fde0000000f00 */
[----:B01----:R-:W-:-:S15]  /*b540*/  MOV R0, R0 ;  /* 0x0000000000007202 */ /* 0x003fde0000000f00 */
[----:B01----:R-:W-:-:S15]  /*b550*/  MOV R0, R0 ;  /* 0x0000000000007202 */ /* 0x003fde0000000f00 */
.L_x_1781:
[----:B01----:R-:W-:-:S15]  /*b560*/  MOV R37, R0 ;  /* 0x0000000000257202 */ /* 0x003fde0000000f00 */
[----:B01----:R-:W-:-:S15]  /*b570*/  MOV R37, R37 ;  /* 0x0000002500257202 */ /* 0x003fde0000000f00 */
.L_x_1782:
[----:B01----:R-:W-:-:S15]  /*b580*/  BSSY B6, `(.L_x_940) ;  /* 0x00000c4000067945 */ /* 0x003fde0003800000 */
[----:B01----:R-:W-:-:S15]  /*b590*/  BRA `(.L_x_941) ;  /* 0x0000000000007947 */ /* 0x003fde0003800000 */
.L_x_941:
[----:B01----:R-:W-:-:S15]  /*b5a0*/  MOV R36, R37 ;  /* 0x0000002500247202 */ /* 0x003fde0000000f00 */
[----:B01----:R-:W-:-:S15]  /*b5b0*/  MOV R36, R36 ;  /* 0x0000002400247202 */ /* 0x003fde0000000f00 */
.L_x_1783:
[----:B01----:R-:W-:-:S15]  /*b5c0*/  ISETP.LT.AND P0, PT, R36, 0x8, PT ;  /* 0x000000082400780c */ /* 0x003fde0003f01270 */
[----:B01----:R-:W-:-:S15]  /*b5d0*/  PLOP3.LUT P0, PT, P0, PT, PT, 0x8, 0x0 ;  /* 0x000000000000781c */ /* 0x003fde000070e170 */
[----:B01----:R-:W-:-:S15]  /*b5e0*/  @P0 BRA `(.L_x_942) ;  /* 0x00000bd000000947 */ /* 0x003fde0003800000 */
[----:B01----:R-:W-:-:S15]  /*b5f0*/  BRA `(.L_x_943) ;  /* 0x0000000000007947 */ /* 0x003fde0003800000 */
.L_x_943:
        /* <DEDUP_REMOVED lines=63> */
.L_x_945:
[----:B01----:R-:W-:-:S15]  /*b9f0*/  BSYNC B0 ;  /* 0x0000000000007941 */ /* 0x003fde0003800000 */
.L_x_944:
        /* <DEDUP_REMOVED lines=52> */
[----:B01----:R-:W-:-:S15]  /*bd40*/  CALL.ABS.NOINC `(_ZN41_INTERNAL_2148b633_10_fmha_i8_cu_e1def6af6nvcuda4wmma16load_matrix_syncERNS1_8fragmentINS1_8matrix_bELi16ELi16ELi16EaNS1_9row_majorEEEPKaj) ;  /* 0x0000000000007943 */ /* 0x003fde0003c00000 */
.L_x_160:
        /* <DEDUP_REMOVED lines=64> */
[----:B01----:R-:W-:-:S15]  /*c150*/  CALL.ABS.NOINC `(_ZN41_INTERNAL_2148b633_10_fmha_i8_cu_e1def6af6nvcuda4wmma8mma_syncERNS1_8fragmentINS1_11accumulatorELi16ELi16ELi16EivEERKNS2_INS1_8matrix_aELi16ELi16ELi16EaNS1_9row_majorEEERKNS2_INS1_8matrix_bELi16ELi16ELi16EaS7_EERKS4_b) ;  /* 0x0000000000007943 */ /* 0x003fde0003c00000 */
.L_x_161:
[----:B01----:R-:W-:-:S15]  /*c160*/  BRA `(.L_x_946) ;  /* 0x0000000000007947 */ /* 0x003fde0003800000 */
.L_x_946:
[----:B01----:R-:W-:-:S15]  /*c170*/  IADD3 R0, R36, 0x1, RZ ;  /* 0x0000000124007810 */ /* 0x003fde0007ffe0ff */
[----:B01----:R-:W-:-:S15]  /*c180*/  MOV R0, R0 ;  /* 0x0000000000007202 */ /* 0x003fde0000000f00 */
.L_x_1784:
[----:B01----:R-:W-:-:S15]  /*c190*/  MOV R37, R0 ;  /* 0x0000000000257202 */ /* 0x003fde0000000f00 */
[----:B01----:R-:W-:-:S15]  /*c1a0*/  MOV R37, R37 ;  /* 0x0000002500257202 */ /* 0x003fde0000000f00 */
.L_x_1785:
[----:B01----:R-:W-:-:S15]  /*c1b0*/  BRA `(.L_x_941) ;  /* 0xfffff3e000007947 */ /* 0x003fde000383ffff */
.L_x_942:
[----:B01----:R-:W-:-:S15]  /*c1c0*/  BSYNC B6 ;  /* 0x0000000000067941 */ /* 0x003fde0003800000 */
.L_x_940:
[----:B01----:R-:W-:-:S15]  /*c1d0*/  BRA `(.L_x_947) ;  /* 0x0000000000007947 */ /* 0x003fde0003800000 */
.L_x_947:
[----:B01----:R-:W-:-:S15]  /*c1e0*/  IADD3 R0, R30, 0x1, RZ ;  /* 0x000000011e007810 */ /* 0x003fde0007ffe0ff */
[----:B01----:R-:W-:-:S15]  /*c1f0*/  MOV R0, R0 ;  /* 0x0000000000007202 */ /* 0x003fde0000000f00 */
.L_x_1779:
[----:B01----:R-:W-:-:S15]  /*c200*/  MOV R38, R0 ;  /* 0x0000000000267202 */ /* 0x003fde0000000f00 */
[----:B01----:R-:W-:-:S15]  /*c210*/  MOV R38, R38 ;  /* 0x0000002600267202 */ /* 0x003fde0000000f00 */
.L_x_1780:
[----:B01----:R-:W-:-:S15]  /*c220*/  BRA `(.L_x_935) ;  /* 0xffffe7d000007947 */ /* 0x003fde000383ffff */
.L_x_936:
[----:B01----:R-:W-:-:S15]  /*c230*/  BSYNC B7 ;  /* 0x0000000000077941 */ /* 0x003fde0003800000 */
.L_x_934:
[----:B01----:R-:W-:-:S15]  /*c240*/  MOV R4, R78 ;  /* 0x0000004e00047202 */ /* 0x003fde0000000f00 */
[----:B01----:R-:W-:-:S15]  /*c250*/  MOV R5, R53 ;  /* 0x0000003500057202 */ /* 0x003fde0000000f00 */
[----:B01----:R-:W-:-:S15]  /*c260*/  MOV R20, 32@lo((_ZN7gpuImpl6kernel15FMHAInferKernelILi128ELi128ELi1024ELi8ELb1EEENSt9enable_ifIXeqT3_Lb1EEvE4typeEPKaS6_S6_S6_Pa11FMHAParamI8 + .L_x_162@srel)) ;  /* 0x0000000000147802 */ /* 0x003fde0000000f00 */
[----:B01----:R-:W-:-:S15]  /*c270*/  MOV R21, 32@hi((_ZN7gpuImpl6kernel15FMHAInferKernelILi128ELi128ELi1024ELi8ELb1EEENSt9enable_ifIXeqT3_Lb1EEvE4typeEPKaS6_S6_S6_Pa11FMHAParamI8 + .L_x_162@srel)) ;  /* 0x0000000000157802 */ /* 0x003fde0000000f00 */
[----:B01----:R-:W-:-:S15]  /*c280*/  CALL.ABS.NOINC `(_ZN41_INTERNAL_2148b633_10_fmha_i8_cu_e1def6af3maxEff) ;  /* 0x0000000000007943 */ /* 0x003fde0003c00000 */
.L_x_162:
[----:B01----:R-:W-:-:S15]  /*c290*/  MOV R4, R4 ;  /* 0x0000000400047202 */ /* 0x003fde0000000f00 */
[----:B01----:R-:W-:-:S15]  /*c2a0*/  MOV R70, R4 ;  /* 0x0000000400467202 */ /* 0x003fde0000000f00 */
[----:B01----:R-:W-:-:S15]  /*c2b0*/  FADD R4, R78, -R70 ;  /* 0x800000464e047221 */ /* 0x003fde0000000000 */
[----:B01----:R-:W-:-:S15]  /*c2c0*/  MOV R4, R4 ;  /* 0x0000000400047202 */ /* 0x003fde0000000f00 */
[----:B01----:R-:W-:-:S15]  /*c2d0*/  MOV R20, 32@lo((_ZN7gpuImpl6kernel15FMHAInferKernelILi128ELi128ELi1024ELi8ELb1EEENSt9enable_ifIXeqT3_Lb1EEvE4typeEPKaS6_S6_S6_Pa11FMHAParamI8 + .L_x_163@srel)) ;  /* 0x0000000000147802 */ /* 0x003fde0000000f00 */
[----:B01----:R-:W-:-:S15]  /*c2e0*/  MOV R21, 32@hi((_ZN7gpuImpl6kernel15FMHAInferKernelILi128ELi128ELi1024ELi8ELb1EEENSt9enable_ifIXeqT3_Lb1EEvE4typeEPKaS6_S6_S6_Pa11FMHAParamI8 + .L_x_163@srel)) ;  /* 0x0000000000157802 */ /* 0x003fde0000000f00 */
[----:B01----:R-:W-:-:S15]  /*c2f0*/  CALL.ABS.NOINC `(__expf) ;  /* 0x0000000000007943 */ /* 0x003fde0003c00000 */
.L_x_163:
[----:B01----:R-:W-:-:S15]  /*c300*/  MOV R4, R4 ;  /* 0x0000000400047202 */ /* 0x003fde0000000f00 */
[----:B01----:R-:W-:-:S15]  /*c310*/  MOV R71, R4 ;  /* 0x0000000400477202 */ /* 0x003fde0000000f00 */
[----:B01----:R-:W-:-:S15]  /*c320*/  FADD R4, R53, -R70 ;  /* 0x8000004635047221 */ /* 0x003fde0000000000 */
[----:B01----:R-:W-:-:S15]  /*c330*/  MOV R4, R4 ;  /* 0x0000000400047202 */ /* 0x003fde0000000f00 */
[----:B01----:R-:W-:-:S15]  /*c340*/  MOV R20, 32@lo((_ZN7gpuImpl6kernel15FMHAInferKernelILi128ELi128ELi1024ELi8ELb1EEENSt9enable_ifIXeqT3_Lb1EEvE4typeEPKaS6_S6_S6_Pa11FMHAParamI8 + .L_x_164@srel)) ;  /* 0x0000000000147802 */ /* 0x003fde0000000f00 */
[----:B01----:R-:W-:-:S15]  /*c350*/  MOV R21, 32@hi((_ZN7gpuImpl6kernel15FMHAInferKernelILi128ELi128ELi1024ELi8ELb1EEENSt9enable_ifIXeqT3_Lb1EEvE4typeEPKaS6_S6_S6_Pa11FMHAParamI8 + .L_x_164@srel)) ;  /* 0x0000000000157802 */ /* 0x003fde0000000f00 */
[----:B01----:R-:W-:-:S15]  /*c360*/  CALL.ABS.NOINC `(__expf) ;  /* 0x0000000000007943 */ /* 0x003fde0003c00000 */
.L_x_164:
[----:B01----:R-:W-:-:S15]  /*c370*/  MOV R4, R4 ;  /* 0x0000000400047202 */ /* 0x003fde0000000f00 */
[----:B01----:R-:W-:-:S15]  /*c380*/  MOV R76, R4 ;  /* 0x00000004004c7202 */ /* 0x003fde0000000f00 */
[----:B01----:R-:W-:-:S15]  /*c390*/  FMUL R0, R71, R79 ;  /* 0x0000004f47007220 */ /* 0x003fde0000400000 */
[----:B01----:R-:W-:-:S15]  /*c3a0*/  FMUL R3, R76, R46 ;  /* 0x0000002e4c037220 */ /* 0x003fde0000400000 */
[----:B01----:R-:W-:-:S15]  /*c3b0*/  FADD R0, R0, R3 ;  /* 0x0000000300007221 */ /* 0x003fde0000000000 */
[----:B01----:R-:W-:-:S15]  /*c3c0*/  MOV R77, R0 ;  /* 0x00000000004d7202 */ /* 0x003fde0000000f00 */
.L_x_2050:
[----:B01----:R-:W-:-:S15]  /*c3d0*/  MOV R0, RZ ;  /* 0x000000ff00007202 */ /* 0x003fde0000000f00 */
[----:B01----:R-:W-:-:S15]  /*c3e0*/  MOV R0, R0 ;  /* 0x0000000000007202 */ /* 0x003fde0000000f00 */
[----:B01----:R-:W-:-:S15]  /*c3f0*/  MOV R0, R0 ;  /* 0x0000000000007202 */ /* 0x003fde0000000f00 */
.L_x_1786:
[----:B01----:R-:W-:-:S15]  /*c400*/  MOV R30, R0 ;  /* 0x00000000001e7202 */ /* 0x003fde0000000f00 */
[----:B01----:R-:W-:-:S15]  /*c410*/  MOV R30, R30 ;  /* 0x0000001e001e7202 */ /* 0x003fde0000000f00 */
.L_x_1787:
[----:B01----:R-:W-:-:S15]  /*c420*/  BSSY B7, `(.L_x_948) ;  /* 0x000008f000077945 */ /* 0x003fde0003800000 */
[----:B01----:R-:W-:-:S15]  /*c430*/  BRA `(.L_x_949) ;  /* 0x0000000000007947 */ /* 0x003fde0003800000 */
.L_x_949:
[----:B01----:R-:W-:-:S15]  /*c440*/  MOV R36, R30 ;  /* 0x0000001e00247202 */ /* 0x003fde0000000f00 */
[----:B01----:R-:W-:-:S15]  /*c450*/  MOV R36, R36 ;  /* 0x0000002400247202 */ /* 0x003fde0000000f00 */
.L_x_1788:
[----:B01----:R-:W-:-:S15]  /*c460*/  ISETP.LT.AND P0, PT, R36, 0x8, PT ;  /* 0x000000082400780c */ /* 0x003fde0003f01270 */
[----:B01----:R-:W-:-:S15]  /*c470*/  PLOP3.LUT P0, PT, P0, PT, PT, 0x8, 0x0 ;  /* 0x000000000000781c */ /* 0x003fde000070e170 */
[----:B01----:R-:W-:-:S15]  /*c480*/  @P0 BRA `(.L_x_950) ;  /* 0x0000088000000947 */ /* 0x003fde0003800000 */
[----:B01----:R-:W-:-:S15]  /*c490*/  BRA `(.L_x_951) ;  /* 0x0000000000007947 */ /* 0x003fde0003800000 */
.L_x_951:
[----:B01----:R-:W-:-:S15]  /*c4a0*/  MOV R0, RZ ;  /* 0x000000ff00007202 */ /* 0x003fde0000000f00 */
[----:B01----:R-:W-:-:S15]  /*c4b0*/  MOV R0, R0 ;  /* 0x0000000000007202 */ /* 0x003fde0000000f00 */
[----:B01----:R-:W-:-:S15]  /*c4c0*/  MOV R0, R0 ;  /* 0x0000000000007202 */ /* 0x003fde0000000f00 */
.L_x_1791:
[----:B01----:R-:W-:-:S15]  /*c4d0*/  MOV R31, R0 ;  /* 0x00000000001f7202 */ /* 0x003fde0000000f00 */
[----:B01----:R-:W-:-:S15]  /*c4e0*/  MOV R31, R31 ;  /* 0x0000001f001f7202 */ /* 0x003fde0000000f00 */
.L_x_1792:
[----:B01----:R-:W-:-:S15]  /*c4f0*/  BSSY B6, `(.L_x_952) ;  /* 0x000007b000067945 */ /* 0x003fde0003800000 */
[----:B01----:R-:W-:-:S15]  /*c500*/  BRA `(.L_x_953) ;  /* 0x0000000000007947 */ /* 0x003fde0003800000 */
.L_x_953:
[----:B01----:R-:W-:-:S15]  /*c510*/  MOV R30, R31 ;  /* 0x0000001f001e7202 */ /* 0x003fde0000000f00 */
[----:B01----:R-:W-:-:S15]  /*c520*/  MOV R30, R30 ;  /* 0x0000001e001e7202 */ /* 0x003fde0000000f00 */
.L_x_1793:
[----:B01----:R-:W-:-:S15]  /*c530*/  ISETP.LT.AND P0, PT, R30, 0x8, PT ;  /* 0x000000081e00780c */ /* 0x003fde0003f01270 */
[----:B01----:R-:W-:-:S15]  /*c540*/  PLOP3.LUT P0, PT, P0, PT, PT, 0x8, 0x0 ;  /* 0x000000000000781c */ /* 0x003fde000070e170 */
[----:B01----:R-:W-:-:S15]  /*c550*/  @P0 BRA `(.L_x_954) ;  /* 0x0000074000000947 */ /* 0x003fde0003800000 */
[----:B01----:R-:W-:-:S15]  /*c560*/  BRA `(.L_x_955) ;  /* 0x0000000000007947 */ /* 0x003fde0003800000 */
.L_x_955:
[----:B01----:R-:W-:-:S15]  /*c570*/  MOV R4, R77 ;  /* 0x0000004d00047202 */ /* 0x003fde0000000f00 */
[----:B01----:R-:W-:-:S15]  /*c580*/  MOV R20, 32@lo((_ZN7gpuImpl6kernel15FMHAInferKernelILi128ELi128ELi1024ELi8ELb1EEENSt9enable_ifIXeqT3_Lb1EEvE4typeEPKaS6_S6_S6_Pa11FMHAParamI8 + .L_x_165@srel)) ;  /* 0x0000000000147802 */ /* 0x003fde0000000f00 */
[----:B01----:R-:W-:-:S15]  /*c590*/  MOV R21, 32@hi((_ZN7gpuImpl6kernel15FMHAInferKernelILi128ELi128ELi1024ELi8ELb1EEENSt9enable_ifIXeqT3_Lb1EEvE4typeEPKaS6_S6_S6_Pa11FMHAParamI8 + .L_x_165@srel)) ;  /* 0x0000000000157802 */ /* 0x003fde0000000f00 */
[----:B01----:R-:W-:-:S15]  /*c5a0*/  CALL.ABS.NOINC `(__frcp_rn) ;  /* 0x0000000000007943 */ /* 0x003fde0003c00000 */
.L_x_165:
        /* <DEDUP_REMOVED lines=106> */
.L_x_956:
[----:B01----:R-:W-:-:S15]  /*cc50*/  IADD3 R0, R30, 0x1, RZ ;  /* 0x000000011e007810 */ /* 0x003fde0007ffe0ff */
[----:B01----:R-:W-:-:S15]  /*cc60*/  MOV R0, R0 ;  /* 0x0000000000007202 */ /* 0x003fde0000000f00 */
.L_x_1794:
[----:B01----:R-:W-:-:S15]  /*cc70*/  MOV R31, R0 ;  /* 0x00000000001f7202 */ /* 0x003fde0000000f00 */
[----:B01----:R-:W-:-:S15]  /*cc80*/  MOV R31, R31 ;  /* 0x0000001f001f7202 */ /* 0x003fde0000000f00 */
.L_x_1795:
[----:B01----:R-:W-:-:S15]  /*cc90*/  BRA `(.L_x_953) ;  /* 0xfffff87000007947 */ /* 0x003fde000383ffff */
.L_x_954:
[----:B01----:R-:W-:-:S15]  /*cca0*/  BSYNC B6 ;  /* 0x0000000000067941 */ /* 0x003fde0003800000 */
.L_x_952:
[----:B01----:R-:W-:-:S15]  /*ccb0*/  BRA `(.L_x_957) ;  /* 0x0000000000007947 */ /* 0x003fde0003800000 */
.L_x_957:
[----:B01----:R-:W-:-:S15]  /*ccc0*/  IADD3 R0, R36, 0x1, RZ ;  /* 0x0000000124007810 */ /* 0x003fde0007ffe0ff */
[----:B01----:R-:W-:-:S15]  /*ccd0*/  MOV R0, R0 ;  /* 0x0000000000007202 */ /* 0x003fde0000000f00 */
.L_x_1789:
[----:B01----:R-:W-:-:S15]  /*cce0*/  MOV R30, R0 ;  /* 0x00000000001e7202 */ /* 0x003fde0000000f00 */
[----:B01----:R-:W-:-:S15]  /*ccf0*/  MOV R30, R30 ;  /* 0x0000001e001e7202 */ /* 0x003fde0000000f00 */
.L_x_1790:
[----:B01----:R-:W-:-:S15]  /*cd00*/  BRA `(.L_x_949) ;  /* 0xfffff73000007947 */ /* 0x003fde000383ffff */
.L_x_950:
[----:B01----:R-:W-:-:S15]  /*cd10*/  BSYNC B7 ;  /* 0x0000000000077941 */ /* 0x003fde0003800000 */
.L_x_948:
[----:B01----:R-:W-:-:S15]  /*cd20*/  MOV R0, R77 ;  /* 0x0000004d00007202 */ /* 0x003fde0000000f00 */
[----:B01----:R-:W-:-:S15]  /*cd30*/  MOV R0, R0 ;  /* 0x0000000000007202 */ /* 0x003fde0000000f00 */
.L_x_1701:
[----:B01----:R-:W-:-:S15]  /*cd40*/  MOV R3, R70 ;  /* 0x0000004600037202 */ /* 0x003fde0000000f00 */
[----:B01----:R-:W-:-:S15]  /*cd50*/  MOV R3, R3 ;  /* 0x0000000300037202 */ /* 0x003fde0000000f00 */
.L_x_1696:
[----:B01----:R-:W-:-:S15]  /*cd60*/  BRA `(.L_x_958) ;  /* 0x0000000000007947 */ /* 0x003fde0003800000 */
.L_x_958:
[----:B01----:R-:W-:-:S15]  /*cd70*/  IADD3 R4, R84, 0x80, RZ ;  /* 0x0000008054047810 */ /* 0x003fde0007ffe0ff */
[----:B01----:R-:W-:-:S15]  /*cd80*/  MOV R4, R4 ;  /* 0x0000000400047202 */ /* 0x003fde0000000f00 */
.L_x_1710:
[----:B01----:R-:W-:-:S15]  /*cd90*/  MOV R68, R3 ;  /* 0x0000000300447202 */ /* 0x003fde0000000f00 */
[----:B01----:R-:W-:-:S15]  /*cda0*/  MOV R68, R68 ;  /* 0x0000004400447202 */ /* 0x003fde0000000f00 */
.L_x_1697:
[----:B01----:R-:W-:-:S15]  /*cdb0*/  MOV R63, R0 ;  /* 0x00000000003f7202 */ /* 0x003fde0000000f00 */
[----:B01----:R-:W-:-:S15]  /*cdc0*/  MOV R63, R63 ;  /* 0x0000003f003f7202 */ /* 0x003fde0000000f00 */
.L_x_1702:
[----:B01----:R-:W-:-:S15]  /*cdd0*/  MOV R36, R4 ;  /* 0x0000000400247202 */ /* 0x003fde0000000f00 */
[----:B01----:R-:W-:-:S15]  /*cde0*/  MOV R36, R36 ;  /* 0x0000002400247202 */ /* 0x003fde0000000f00 */
.L_x_1711:
[----:B01----:R-:W-:-:S15]  /*cdf0*/  BRA `(.L_x_873) ;  /* 0xffff902000007947 */ /* 0x003fde000383ffff */
.L_x_874:
[----:B01----:R-:W-:-:S15]  /*ce00*/  BSYNC B8 ;  /* 0x0000000000087941 */ /* 0x003fde0003800000 */
.L_x_872:
        /* <DEDUP_REMOVED lines=21> */
[----:B01----:R-:W-:-:S15]  /*cf60*/  MOV R20, 32@lo((_ZN7gpuImpl6kernel15FMHAInferKernelILi128ELi128ELi1024ELi8ELb1EEENSt9enable_ifIXeqT3_Lb1EEvE4typeEPKaS6_S6_S6_Pa11FMHAParamI8 + .L_x_166@srel)) ;  /* 0x0000000000147802 */ /* 0x003fde0000000f00 */
[----:B01----:R-:W-:-:S15]  /*cf70*/  MOV R21, 32@hi((_ZN7gpuImpl6kernel15FMHAInferKernelILi128ELi128ELi1024ELi8ELb1EEENSt9enable_ifIXeqT3_Lb1EEvE4typeEPKaS6_S6_S6_Pa11FMHAParamI8 + .L_x_166@srel)) ;  /* 0x0000000000157802 */ /* 0x003fde0000000f00 */
[----:B01----:R-:W-:-:S15]  /*cf80*/  CALL.ABS.NOINC `(__frcp_rn) ;  /* 0x0000000000007943 */ /* 0x003fde0003c00000 */
.L_x_166:
[----:B01----:R-:W-:-:S15]  /*cf90*/  MOV R4, R4 ;  /* 0x0000000400047202 */ /* 0x003fde0000000f00 */
[----:B01----:R-:W-:-:S15]  /*cfa0*/  FMUL R4, R69, R4 ;  /* 0x0000000445047220 */ /* 0x003fde0000400000 */
[----:B01----:R-:W-:-:S15]  /*cfb0*/  MOV R71, R4 ;  /* 0x0000000400477202 */ /* 0x003fde0000000f00 */
.L_x_2051:
[----:B01----:R-:W-:-:S15]  /*cfc0*/  MOV R0, RZ ;  /* 0x000000ff00007202 */ /* 0x003fde0000000f00 */
[----:B01----:R-:W-:-:S15]  /*cfd0*/  MOV R0, R0 ;  /* 0x0000000000007202 */ /* 0x003fde0000000f00 */
[----:B01----:R-:W-:-:S15]  /*cfe0*/  MOV R0, R0 ;  /* 0x0000000000007202 */ /* 0x003fde0000000f00 */
.L_x_1796:
[----:B01----:R-:W-:-:S15]  /*cff0*/  MOV R0, R0 ;  /* 0x0000000000007202 */ /* 0x003fde0000000f00 */
[----:B01----:R-:W-:-:S15]  /*d000*/  MOV R4, R0 ;  /* 0x0000000000047202 */ /* 0x003fde0000000f00 */
.L_x_1797:
[----:B01----:R-:W-:-:S15]  /*d010*/  BSSY B7, `(.L_x_959) ;  /* 0x00001ba000077945 */ /* 0x003fde0003800000 */
[----:B01----:R-:W-:-:S15]  /*d020*/  BRA `(.L_x_960) ;  /* 0x0000000000007947 */ /* 0x003fde0003800000 */
.L_x_960:
[----:B01----:R-:W-:-:S15]  /*d030*/  MOV R70, R4 ;  /* 0x0000000400467202 */ /* 0x003fde0000000f00 */
[----:B01----:R-:W-:-:S15]  /*d040*/  MOV R70, R70 ;  /* 0x0000004600467202 */ /* 0x003fde0000000f00 */
.L_x_1798:
[----:B01----:R-:W-:-:S15]  /*d050*/  ISETP.LT.AND P0, PT, R70, 0x8, PT ;  /* 0x000000084600780c */ /* 0x003fde0003f01270 */
[----:B01----:R-:W-:-:S15]  /*d060*/  PLOP3.LUT P0, PT, P0, PT, PT, 0x8, 0x0 ;  /* 0x000000000000781c */ /* 0x003fde000070e170 */
[----:B01----:R-:W-:-:S15]  /*d070*/  @P0 BRA `(.L_x_961) ;  /* 0x00001b3000000947 */ /* 0x003fde0003800000 */
[----:B01----:R-:W-:-:S15]  /*d080*/  BRA `(.L_x_962) ;  /* 0x0000000000007947 */ /* 0x003fde0003800000 */
.L_x_962:
[----:B01----:R-:W-:-:S15]  /*d090*/  MOV R0, R4 ;  /* 0x0000000400007202 */ /* 0x003fde0000000f00 */
[----:B01----:R-:W-:-:S15]  /*d0a0*/  MOV R3, R5 ;  /* 0x0000000500037202 */ /* 0x003fde0000000f00 */
[----:B01----:R-:W-:-:S15]  /*d0b0*/  MOV R0, RZ ;  /* 0x000000ff00007202 */ /* 0x003fde0000000f00 */
[----:B01----:R-:W-:-:S15]  /*d0c0*/  MOV R0, R0 ;  /* 0x0000000000007202 */ /* 0x003fde0000000f00 */
[----:B01----:R-:W-:-:S15]  /*d0d0*/  MOV R0, R0 ;  /* 0x0000000000007202 */ /* 0x003fde0000000f00 */
.L_x_1801:
[----:B01----:R-:W-:-:S15]  /*d0e0*/  MOV R29, R0 ;  /* 0x00000000001d7202 */ /* 0x003fde0000000f00 */
[----:B01----:R-:W-:-:S15]  /*d0f0*/  MOV R29, R29 ;  /* 0x0000001d001d7202 */ /* 0x003fde0000000f00 */
.L_x_1802:
[----:B01----:R-:W-:-:S15]  /*d100*/  BSSY B6, `(.L_x_963) ;  /* 0x0000065000067945 */ /* 0x003fde0003800000 */
[----:B01----:R-:W-:-:S15]  /*d110*/  BRA `(.L_x_964) ;  /* 0x0000000000007947 */ /* 0x003fde0003800000 */
.L_x_964:
[----:B01----:R-:W-:-:S15]  /*d120*/  MOV R69, R29 ;  /* 0x0000001d00457202 */ /* 0x003fde0000000f00 */
[----:B01----:R-:W-:-:S15]  /*d130*/  MOV R69, R69 ;  /* 0x0000004500457202 */ /* 0x003fde0000000f00 */
.L_x_1803:
[----:B01----:R-:W-:-:S15]  /*d140*/  ISETP.LT.AND P0, PT, R69, 0x8, PT ;  /* 0x000000084500780c */ /* 0x003fde0003f01270 */
[----:B01----:R-:W-:-:S15]  /*d150*/  PLOP3.LUT P0, PT, P0, PT, PT, 0x8, 0x0 ;  /* 0x000000000000781c */ /* 0x003fde000070e170 */
[----:B01----:R-:W-:-:S15]  /*d160*/  @P0 BRA `(.L_x_965) ;  /* 0x000005e000000947 */ /* 0x003fde0003800000 */
[----:B01----:R-:W-:-:S15]  /*d170*/  BRA `(.L_x_966) ;  /* 0x0000000000007947 */ /* 0x003fde0003800000 */
.L_x_966:
        /* <DEDUP_REMOVED lines=37> */
[----:B01----:R-:W-:-:S15]  /*d3d0*/  MOV R20, 32@lo((_ZN7gpuImpl6kernel15FMHAInferKernelILi128ELi128ELi1024ELi8ELb1EEENSt9enable_ifIXeqT3_Lb1EEvE4typeEPKaS6_S6_S6_Pa11FMHAParamI8 + .L_x_167@srel)) ;  /* 0x0000000000147802 */ /* 0x003fde0000000f00 */
[----:B01----:R-:W-:-:S15]  /*d3e0*/  MOV R21, 32@hi((_ZN7gpuImpl6kernel15FMHAInferKernelILi128ELi128ELi1024ELi8ELb1EEENSt9enable_ifIXeqT3_Lb1EEvE4typeEPKaS6_S6_S6_Pa11FMHAParamI8 + .L_x_167@srel)) ;  /* 0x0000000000157802 */ /* 0x003fde0000000f00 */
[----:B01----:R-:W-:-:S15]  /*d3f0*/  CALL.ABS.NOINC `(_ZN41_INTERNAL_2148b633_10_fmha_i8_cu_e1def6af3minEff) ;  /* 0x0000000000007943 */ /* 0x003fde0003c00000 */
.L_x_167:
[----:B01----:R-:W-:-:S15]  /*d400*/  MOV R4, R4 ;  /* 0x0000000400047202 */ /* 0x003fde0000000f00 */
[----:B01----:R-:W-:-:S15]  /*d410*/  MOV R5, 0xc2fe0000 ;  /* 0xc2fe000000057802 */ /* 0x003fde0000000f00 */
[----:B01----:R-:W-:-:S15]  /*d420*/  MOV R4, R4 ;  /* 0x0000000400047202 */ /* 0x003fde0000000f00 */
[----:B01----:R-:W-:-:S15]  /*d430*/  MOV R5, R5 ;  /* 0x0000000500057202 */ /* 0x003fde0000000f00 */
[----:B01----:R-:W-:-:S15]  /*d440*/  MOV R20, 32@lo((_ZN7gpuImpl6kernel15FMHAInferKernelILi128ELi128ELi1024ELi8ELb1EEENSt9enable_ifIXeqT3_Lb1EEvE4typeEPKaS6_S6_S6_Pa11FMHAParamI8 + .L_x_168@srel)) ;  /* 0x0000000000147802 */ /* 0x003fde0000000f00 */
[----:B01----:R-:W-:-:S15]  /*d450*/  MOV R21, 32@hi((_ZN7gpuImpl6kernel15FMHAInferKernelILi128ELi128ELi1024ELi8ELb1EEENSt9enable_ifIXeqT3_Lb1EEvE4typeEPKaS6_S6_S6_Pa11FMHAParamI8 + .L_x_168@srel)) ;  /* 0x0000000000157802 */ /* 0x003fde0000000f00 */
[----:B01----:R-:W-:-:S15]  /*d460*/  CALL.ABS.NOINC `(_ZN41_INTERNAL_2148b633_10_fmha_i8_cu_e1def6af3maxEff) ;  /* 0x0000000000007943 */ /* 0x003fde0003c00000 */
.L_x_168:
[----:B01----:R-:W-:-:S15]  /*d470*/  MOV R4, R4 ;  /* 0x0000000400047202 */ /* 0x003fde0000000f00 */
[----:B01----:R-:W-:-:S15]  /*d480*/  MOV R4, R4 ;  /* 0x0000000400047202 */ /* 0x003fde0000000f00 */
[----:B01----:R-:W-:-:S15]  /*d490*/  MOV R20, 32@lo((_ZN7gpuImpl6kernel15FMHAInferKernelILi128ELi128ELi1024ELi8ELb1EEENSt9enable_ifIXeqT3_Lb1EEvE4typeEPKaS6_S6_S6_Pa11FMHAParamI8 + .L_x_169@srel)) ;  /* 0x0000000000147802 */ /* 0x003fde0000000f00 */
[----:B01----:R-:W-:-:S15]  /*d4a0*/  MOV R21, 32@hi((_ZN7gpuImpl6kernel15FMHAInferKernelILi128ELi128ELi1024ELi8ELb1EEENSt9enable_ifIXeqT3_Lb1EEvE4typeEPKaS6_S6_S6_Pa11FMHAParamI8 + .L_x_169@srel)) ;  /* 0x0000000000157802 */ /* 0x003fde0000000f00 */
[----:B01----:R-:W-:-:S15]  /*d4b0*/  CALL.ABS.NOINC `(__float2int_rn) ;  /* 0x0000000000007943 */ /* 0x003fde0003c00000 */
.L_x_169:
        /* <DEDUP_REMOVED lines=35> */
.L_x_2053:
[----:B01----:R-:W-:-:S15]  /*d6f0*/  BRA `(.L_x_967) ;  /* 0x0000000000007947 */ /* 0x003fde0003800000 */
.L_x_967:
[----:B01----:R-:W-:-:S15]  /*d700*/  IADD3 R0, R69, 0x1, RZ ;  /* 0x0000000145007810 */ /* 0x003fde0007ffe0ff */
[----:B01----:R-:W-:-:S15]  /*d710*/  MOV R0, R0 ;  /* 0x0000000000007202 */ /* 0x003fde0000000f00 */
.L_x_1804:
[----:B01----:R-:W-:-:S15]  /*d720*/  MOV R29, R0 ;  /* 0x00000000001d7202 */ /* 0x003fde0000000f00 */
[----:B01----:R-:W-:-:S15]  /*d730*/  MOV R29, R29 ;  /* 0x0000001d001d7202 */ /* 0x003fde0000000f00 */
.L_x_1805:
[----:B01----:R-:W-:-:S15]  /*d740*/  BRA `(.L_x_964) ;  /* 0xfffff9d000007947 */ /* 0x003fde000383ffff */
.L_x_965:
[----:B01----:R-:W-:-:S15]  /*d750*/  BSYNC B6 ;  /* 0x0000000000067941 */ /* 0x003fde0003800000 */
.L_x_963:
        /* <DEDUP_REMOVED lines=319> */
.L_x_2052:
[----:B01----:R-:W-:-:S15]  /*eb50*/  BRA `(.L_x_968) ;  /* 0x0000000000007947 */ /* 0x003fde0003800000 */
.L_x_968:
[----:B01----:R-:W-:-:S15]  /*eb60*/  IADD3 R0, R70, 0x1, RZ ;  /* 0x0000000146007810 */ /* 0x003fde0007ffe0ff */
[----:B01----:R-:W-:-:S15]  /*eb70*/  MOV R0, R0 ;  /* 0x0000000000007202 */ /* 0x003fde0000000f00 */
.L_x_1799:
[----:B01----:R-:W-:-:S15]  /*eb80*/  MOV R4, R0 ;  /* 0x0000000000047202 */ /* 0x003fde0000000f00 */
[----:B01----:R-:W-:-:S15]  /*eb90*/  MOV R4, R4 ;  /* 0x0000000400047202 */ /* 0x003fde0000000f00 */
.L_x_1800:
[----:B01----:R-:W-:-:S15]  /*eba0*/  BRA `(.L_x_960) ;  /* 0xffffe48000007947 */ /* 0x003fde000383ffff */
.L_x_961:
[----:B01----:R-:W-:-:S15]  /*ebb0*/  BSYNC B7 ;  /* 0x0000000000077941 */ /* 0x003fde0003800000 */
.L_x_959:
[----:B01----:R-:W-:-:S15]  /*ebc0*/  BRA `(.L_x_969) ;  /* 0x0000000000007947 */ /* 0x003fde0003800000 */
.L_x_969:
[----:B01----:R-:W-:-:S15]  /*ebd0*/  IADD3 R0, R92, 0x80, RZ ;  /* 0x000000805c007810 */ /* 0x003fde0007ffe0ff */
[----:B01----:R-:W-:-:S15]  /*ebe0*/  MOV R0, R0 ;  /* 0x0000000000007202 */ /* 0x003fde0000000f00 */
.L_x_1690:
[----:B01----:R-:W-:-:S15]  /*ebf0*/  MOV R3, R0 ;  /* 0x0000000000037202 */ /* 0x003fde0000000f00 */
[----:B01----:R-:W-:-:S15]  /*ec00*/  MOV R3, R3 ;  /* 0x0000000300037202 */ /* 0x003fde0000000f00 */
.L_x_1691:
[----:B01----:R-:W-:-:S15]  /*ec10*/  BRA `(.L_x_864) ;  /* 0xffff6c5000007947 */ /* 0x003fde000383ffff */
.L_x_865:
[----:B01----:R-:W-:-:S15]  /*ec20*/  BSYNC B9 ;  /* 0x0000000000097941 */ /* 0x003fde0003800000 */
.L_x_863:
[----:B------:R-:W-:Y:S06]  /*ec30*/  MEMBAR.SC.VC ;  /* 0x0000000000007992 */ /* 0x000fec0000005000 */
[----:B01----:R-:W-:-:S00]  /*ec40*/  ERRBAR ;  /* 0x00000000000079ab */ /* 0x003fc00000000000 */
[----:B01----:R-:W-:-:S15]  /*ec50*/  EXIT ;  /* 0x000000000000794d */ /* 0x003fde0003800000 */
.L_x_2032:
[----:B01----:R-:W-:-:S15]  /*ec60*/  NOP ;  /* 0x0000000000007918 */ /* 0x003fde0000000000 */
.L_x_970:
        /* <DEDUP_REMOVED lines=9> */
.L_x_1692:


//--------------------- .text._ZN7gpuImpl6kernel15FMHAInferKernelILi128ELi128ELi2048ELi8ELb1EEENSt9enable_ifIXeqT3_Lb1EEvE4typeEPKaS6_S6_S6_Pa11FMHAParamI8 --------------------------
	.section	.text._ZN7gpuImpl6kernel15FMHAInferKernelILi128ELi128ELi2048ELi8ELb1EEENSt9enable_ifIXeqT3_Lb1EEvE4typeEPKaS6_S6_S6_Pa11FMHAParamI8,"ax",@progbits
	.sectionflags	@"SHF_BARRIERS=1"
	.sectioninfo	@"SHI_REGISTERS=128"
	.align	128
        .global         _ZN7gpuImpl6kernel15FMHAInferKernelILi128ELi128ELi2048ELi8ELb1EEENSt9enable_ifIXeqT3_Lb1EEvE4typeEPKaS6_S6_S6_Pa11FMHAParamI8
        .type           _ZN7gpuImpl6kernel15FMHAInferKernelILi128ELi128ELi2048ELi8ELb1EEENSt9enable_ifIXeqT3_Lb1EEvE4typeEPKaS6_S6_S6_Pa11FMHAParamI8,@function
        .size           _ZN7gpuImpl6kernel15FMHAInferKernelILi128ELi128ELi2048ELi8ELb1EEENSt9enable_ifIXeqT3_Lb1EEvE4typeEPKaS6_S6_S6_Pa11FMHAParamI8,(.L_x_1811 - _ZN7gpuImpl6kernel15FMHAInferKernelILi128ELi128ELi2048ELi8ELb1EEENSt9enable_ifIXeqT3_Lb1EEvE4typeEPKaS6_S6_S6_Pa11FMHAParamI8)
        .other          _ZN7gpuImpl6kernel15FMHAInferKernelILi128ELi128ELi2048ELi8ELb1EEENSt9enable_ifIXeqT3_Lb1EEvE4typeEPKaS6_S6_S6_Pa11FMHAParamI8,@"STO_CUDA_ENTRY STV_DEFAULT"
_ZN7gpuImpl6kernel15FMHAInferKernelILi128ELi128ELi2048ELi8ELb1EEENSt9enable_ifIXeqT3_Lb1EEvE4typeEPKaS6_S6_S6_Pa11FMHAParamI8:
.text._ZN7gpuImpl6kernel15FMHAInferKernelILi128ELi128ELi2048ELi8ELb1EEENSt9enable_ifIXeqT3_Lb1EEvE4typeEPKaS6_S6_S6_Pa11FMHAParamI8:
[----:B01----:R-:W-:-:S15]  /*0000*/  MOV R1, c[0x0][0x28] ;  /* 0x00000a0000017a02 */ /* 0x003fde0000000f00 */
[----:B01----:R-:W-:-:S15]  /*0010*/  IADD3 R1, R1, -0x660, RZ ;  /* 0xfffff9a001017810 */ /* 0x003fde0007ffe0ff */
[----:B01----:R1:W0:-:S15]  /*0020*/  S2R R0, SR_LMEMHIOFF ;  /* 0x0000000000007919 */ /* 0x00321e0000003700 */
[----:B01----:R-:W-:-:S15]  /*0030*/  ISETP.GE.U32.AND P0, PT, R1, R0, PT ;  /* 0x000000000100720c */ /* 0x003fde0003f06070 */
[----:B01----:R-:W-:-:S15]  /*0040*/  @P0 BRA `(.L_x_971) ;  /* 0x0000001000000947 */ /* 0x003fde0003800000 */
[----:B01----:R-:W-:-:S15]  /*0050*/  BPT.TRAP 0x1 ;  /* 0x000000040000795c */ /* 0x003fde0000300000 */
.L_x_971:
        /* <DEDUP_REMOVED lines=129> */
.L_x_972:
        /* <DEDUP_REMOVED lines=8> */
.L_x_2058:
[----:B01----:R-:W-:-:S15]  /*08f0*/  MOV R3, R3 ;  /* 0x0000000300037202 */ /* 0x003fde0000000f00 */
[----:B01----:R-:W-:-:S15]  /*0900*/  MOV R6, R3 ;  /* 0x0000000300067202 */ /* 0x003fde0000000f00 */
[----:B01----:R-:W-:-:S15]  /*0910*/  MOV R7, RZ ;  /* 0x000000ff00077202 */ /* 0x003fde0000000f00 */
[----:B01----:R-:W-:-:S15]  /*0920*/  MOV R6, R6 ;  /* 0x0000000600067202 */ /* 0x003fde0000000f00 */
[----:B01----:R-:W-:-:S15]  /*0930*/  MOV R7, R7 ;  /* 0x0000000700077202 */ /* 0x003fde0000000f00 */
[----:B01----:R-:W-:-:S15]  /*0940*/  BRA `(.L_x_973) ;  /* 0x0000000000007947 */ /* 0x003fde0003800000 */
.L_x_973:
[----:B01----:R-:W-:-:S15]  /*0950*/  MOV R0, 0x8c ;  /* 0x0000008c00007802 */ /* 0x003fde0000000f00 */
[----:B01----:R1:W0:-:S15]  /*0960*/  LDC R0, c[0x0][R0] ;  /* 0x0000000000007b82 */ /* 0x00321e0000000800 */
[----:B01----:R-:W-:-:S15]  /*0970*/  MOV R0, R0 ;  /* 0x0000000000007202 */ /* 0x003fde0000000f00 */
[----:B01----:R-:W-:-:S15]  /*0980*/  MOV R0, R0 ;  /* 0x0000000000007202 */ /* 0x003fde0000000f00 */
[----:B01----:R-:W-:-:S15]  /*0990*/  MOV R0, R0 ;  /* 0x0000000000007202 */ /* 0x003fde0000000f00 */
[----:B01----:R-:W-:-:S15]  /*09a0*/  MOV R3, R0 ;  /* 0x0000000000037202 */ /* 0x003fde0000000f00 */
.L_x_2059:
        /* <DEDUP_REMOVED lines=15> */
.L_x_2057:
[----:B01----:R-:W-:-:S15]  /*0aa0*/  MOV R4, R0 ;  /* 0x0000000000047202 */ /* 0x003fde0000000f00 */
[----:B01----:R-:W-:-:S15]  /*0ab0*/  MOV R5, R3 ;  /* 0x0000000300057202 */ /* 0x003fde0000000f00 */
[----:B01----:R-:W-:-:S15]  /*0ac0*/  MOV R4, R4 ;  /* 0x0000000400047202 */ /* 0x003fde0000000f00 */
[----:B01----:R-:W-:-:S15]  /*0ad0*/  MOV R5, R5 ;  /* 0x0000000500057202 */ /* 0x003fde0000000f00 */
[----:B01----:R-:W-:-:S15]  /*0ae0*/  MOV R4, R4 ;  /* 0x0000000400047202 */ /* 0x003fde0000000f00 */
[----:B01----:R-:W-:-:S15]  /*0af0*/  MOV R5, R5 ;  /* 0x0000000500057202 */ /* 0x003fde0000000f00 */
.L_x_2056:
        /* <DEDUP_REMOVED lines=27> */
.L_x_974:
        /* <DEDUP_REMOVED lines=13> */
[----:B01----:R-:W-:-:S15]  /*0d80*/  MOV R20, 32@lo((_ZN7gpuImpl6kernel15FMHAInferKernelILi128ELi128ELi2048ELi8ELb1EEENSt9enable_ifIXeqT3_Lb1EEvE4typeEPKaS6_S6_S6_Pa11FMHAParamI8 + .L_x_170@srel)) ;  /* 0x0000000000147802 */ /* 0x003fde0000000f00 */
[----:B01----:R-:W-:-:S15]  /*0d90*/  MOV R21, 32@hi((_ZN7gpuImpl6kernel15FMHAInferKernelILi128ELi128ELi2048ELi8ELb1EEENSt9enable_ifIXeqT3_Lb1EEvE4typeEPKaS6_S6_S6_Pa11FMHAParamI8 + .L_x_170@srel)) ;  /* 0x0000000000157802 */ /* 0x003fde0000000f00 */
[----:B01----:R-:W-:-:S15]  /*0da0*/  CALL.ABS.NOINC `(_ZN18cooperative_groups4__v117thread_group_baseILj3EEC2Ev) ;  /* 0x0000000000007943 */ /* 0x003fde0003c00000 */
.L_x_170:
        /* <DEDUP_REMOVED lines=23> */
.L_x_2060:
        /* <DEDUP_REMOVED lines=22> */
.L_x_2055:
        /* <DEDUP_REMOVED lines=34> */
.L_x_975:
        /* <DEDUP_REMOVED lines=15> */
[----:B01----:R-:W-:-:S15]  /*1390*/  CALL.ABS.NOINC `(_ZN18cooperative_groups4__v117thread_group_baseILj4EEC2Ev) ;  /* 0x0000000000007943 */ /* 0x003fde0003c00000 */
.L_x_171:
        /* <DEDUP_REMOVED lines=22> */
.L_x_2061:
        /* <DEDUP_REMOVED lines=34> */
.L_x_976:
        /* <DEDUP_REMOVED lines=36> */
.L_x_977:
        /* <DEDUP_REMOVED lines=26> */
[----:B01----:R-:W-:-:S15]  /*1b00*/  MOV R20, 32@lo((_ZN7gpuImpl6kernel15FMHAInferKernelILi128ELi128ELi2048ELi8ELb1EEENSt9enable_ifIXeqT3_Lb1EEvE4typeEPKaS6_S6_S6_Pa11FMHAParamI8 + .L_x_172@srel)) ;  /* 0x0000000000147802 */ /* 0x003fde0000000f00 */
[----:B01----:R-:W-:-:S15]  /*1b10*/  MOV R21, 32@hi((_ZN7gpuImpl6kernel15FMHAInferKernelILi128ELi128ELi2048ELi8ELb1EEENSt9enable_ifIXeqT3_Lb1EEvE4typeEPKaS6_S6_S6_Pa11FMHAParamI8 + .L_x_172@srel)) ;  /* 0x0000000000157802 */ /* 0x003fde0000000f00 */
[----:B01----:R-:W-:-:S15]  /*1b20*/  CALL.ABS.NOINC `(_ZN18cooperative_groups4__v117thread_block_tileILj32ENS0_12thread_blockEEC2ERKS2_) ;  /* 0x0000000000007943 */ /* 0x003fde0003c00000 */
.L_x_172:
        /* <DEDUP_REMOVED lines=15> */
.L_x_2062:
[----:B01----:R-:W-:-:S15]  /*1c20*/  BRA `(.L_x_978) ;  /* 0x0000000000007947 */ /* 0x003fde0003800000 */
.L_x_978:
        /* <DEDUP_REMOVED lines=36> */
.L_x_979:
        /* <DEDUP_REMOVED lines=28> */
[----:B01----:R-:W-:-:S15]  /*2030*/  CALL.ABS.NOINC `(_ZN18cooperative_groups4__v17details22thread_block_tile_implILj32EvLb0EEC2ILj32ENS0_12thread_blockELb0EEERKNS2_IXT_ET0_XT1_EEE) ;  /* 0x0000000000007943 */ /* 0x003fde0003c00000 */
.L_x_173:
        /* <DEDUP_REMOVED lines=18> */
.L_x_982:
[----:B01----:R-:W-:-:S15]  /*2160*/  BRA `(.L_x_981) ;  /* 0x0000000000007947 */ /* 0x003fde0003800000 */
.L_x_981:
[----:B01----:R-:W-:-:S15]  /*2170*/  BSYNC B0 ;  /* 0x0000000000007941 */ /* 0x003fde0003800000 */
.L_x_980:
        /* <DEDUP_REMOVED lines=22> */
.L_x_2063:
        /* <DEDUP_REMOVED lines=29> */
.L_x_2064:
        /* <DEDUP_REMOVED lines=16> */
.L_x_983:
        /* <DEDUP_REMOVED lines=18> */
.L_x_986:
[----:B01----:R-:W-:-:S15]  /*26d0*/  BRA `(.L_x_985) ;  /* 0x0000000000007947 */ /* 0x003fde0003800000 */
.L_x_985:
[----:B01----:R-:W-:-:S15]  /*26e0*/  BSYNC B0 ;  /* 0x0000000000007941 */ /* 0x003fde0003800000 */
.L_x_984:
        /* <DEDUP_REMOVED lines=22> */
.L_x_2065:
[----:B01----:R-:W-:-:S15]  /*2850*/  MOV R4, R4 ;  /* 0x0000000400047202 */ /* 0x003fde0000000f00 */
[----:B01----:R-:W-:-:S15]  /*2860*/  MOV R100, R4 ;  /* 0x0000000400647202 */ /* 0x003fde0000000f00 */
[----:B01----:R-:W-:-:S15]  /*2870*/  BRA `(.L_x_987) ;  /* 0x0000000000007947 */ /* 0x003fde0003800000 */
.L_x_987:
        /* <DEDUP_REMOVED lines=67> */
[----:B01----:R-:W-:-:S15]  /*2cb0*/  MOV R20, 32@lo((_ZN7gpuImpl6kernel15FMHAInferKernelILi128ELi128ELi2048ELi8ELb1EEENSt9enable_ifIXeqT3_Lb1EEvE4typeEPKaS6_S6_S6_Pa11FMHAParamI8 + .L_x_174@srel)) ;  /* 0x0000000000147802 */ /* 0x003fde0000000f00 */
[----:B01----:R-:W-:-:S15]  /*2cc0*/  MOV R21, 32@hi((_ZN7gpuImpl6kernel15FMHAInferKernelILi128ELi128ELi2048ELi8ELb1EEENSt9enable_ifIXeqT3_Lb1EEvE4typeEPKaS6_S6_S6_Pa11FMHAParamI8 + .L_x_174@srel)) ;  /* 0x0000000000157802 */ /* 0x003fde0000000f00 */
[----:B01----:R-:W-:-:S15]  /*2cd0*/  CALL.ABS.NOINC `(_ZN4dim3C1E5uint3) ;  /* 0x0000000000007943 */ /* 0x003fde0003c00000 */
.L_x_174:
        /* <DEDUP_REMOVED lines=139> */
.L_x_988:
        /* <DEDUP_REMOVED lines=60> */
.L_x_2068:
[----:B01----:R-:W-:-:S15]  /*3950*/  MOV R0, R0 ;  /* 0x0000000000007202 */ /* 0x003fde0000000f00 */
[----:B01----:R-:W-:-:S15]  /*3960*/  MOV R0, R0 ;  /* 0x0000000000007202 */ /* 0x003fde0000000f00 */
.L_x_2067:
[----:B01----:R-:W-:-:S15]  /*3970*/  LOP3.LUT R0, R0, 0x1f, RZ, 0xc0, !PT ;  /* 0x0000001f00007812 */ /* 0x003fde00078ec0ff */
[----:B01----:R-:W-:-:S15]  /*3980*/  MOV R0, R0 ;  /* 0x0000000000007202 */ /* 0x003fde0000000f00 */
.L_x_2066:
        /* <DEDUP_REMOVED lines=47> */
.L_x_990:
[----:B01----:R-:W-:-:S15]  /*3c80*/  BSYNC B0 ;  /* 0x0000000000007941 */ /* 0x003fde0003800000 */
.L_x_989:
        /* <DEDUP_REMOVED lines=59> */
.L_x_992:
[----:B01----:R-:W-:-:S15]  /*4040*/  BSYNC B0 ;  /* 0x0000000000007941 */ /* 0x003fde0003800000 */
.L_x_991:
        /* <DEDUP_REMOVED lines=59> */
.L_x_994:
[----:B01----:R-:W-:-:S15]  /*4400*/  BSYNC B0 ;  /* 0x0000000000007941 */ /* 0x003fde0003800000 */
.L_x_993:
        /* <DEDUP_REMOVED lines=55> */
.L_x_996:
[----:B01----:R-:W-:-:S15]  /*4780*/  BSYNC B0 ;  /* 0x0000000000007941 */ /* 0x003fde0003800000 */
.L_x_995:
        /* <DEDUP_REMOVED lines=55> */
.L_x_998:
[----:B01----:R-:W-:-:S15]  /*4b00*/  BSYNC B0 ;  /* 0x0000000000007941 */ /* 0x003fde0003800000 */
.L_x_997:
        /* <DEDUP_REMOVED lines=58> */
.L_x_1000:
[----:B01----:R-:W-:-:S15]  /*4eb0*/  BSYNC B0 ;  /* 0x0000000000007941 */ /* 0x003fde0003800000 */
.L_x_999:
        /* <DEDUP_REMOVED lines=55> */
.L_x_1002:
[----:B01----:R-:W-:-:S15]  /*5230*/  MOV R4, R4 ;  /* 0x0000000400047202 */ /* 0x003fde0000000f00 */
[----:B01----:R-:W-:-:S15]  /*5240*/  MOV R5, R3 ;  /* 0x0000000300057202 */ /* 0x003fde0000000f00 */
[----:B01----:R-:W-:-:S15]  /*5250*/  MOV R4, R4 ;  /* 0x0000000400047202 */ /* 0x003fde0000000f00 */
[----:B01----:R-:W-:-:S15]  /*5260*/  MOV R5, R5 ;  /* 0x0000000500057202 */ /* 0x003fde0000000f00 */
[----:B01----:R-:W-:-:S15]  /*5270*/  MOV R20, 32@lo((_ZN7gpuImpl6kernel15FMHAInferKernelILi128ELi128ELi2048ELi8ELb1EEENSt9enable_ifIXeqT3_Lb1EEvE4typeEPKaS6_S6_S6_Pa11FMHAParamI8 + .L_x_175@srel)) ;  /* 0x0000000000147802 */ /* 0x003fde0000000f00 */
[----:B01----:R-:W-:-:S15]  /*5280*/  MOV R21, 32@hi((_ZN7gpuImpl6kernel15FMHAInferKernelILi128ELi128ELi2048ELi8ELb1EEENSt9enable_ifIXeqT3_Lb1EEvE4typeEPKaS6_S6_S6_Pa11FMHAParamI8 + .L_x_175@srel)) ;  /* 0x0000000000157802 */ /* 0x003fde0000000f00 */
[----:B01----:R-:W-:-:S15]  /*5290*/  CALL.ABS.NOINC `(__cuda_sm3x_div_rn_noftz_f32_slowpath) ;  /* 0x0000000000007943 */ /* 0x003fde0003c00000 */
.L_x_175:
[----:B01----:R-:W-:-:S15]  /*52a0*/  MOV R4, R4 ;  /* 0x0000000400047202 */ /* 0x003fde0000000f00 */
[----:B01----:R-:W-:-:S15]  /*52b0*/  MOV R4, R4 ;  /* 0x0000000400047202 */ /* 0x003fde0000000f00 */
[----:B01----:R-:W-:-:S15]  /*52c0*/  MOV R5, R4 ;  /* 0x0000000400057202 */ /* 0x003fde0000000f00 */
.L_x_1003:
[----:B01----:R-:W-:-:S15]  /*52d0*/  BSYNC B6 ;  /* 0x0000000000067941 */ /* 0x003fde0003800000 */
.L_x_1001:
        /* <DEDUP_REMOVED lines=82> */
.L_x_2069:
[----:B01----:R-:W-:-:S15]  /*5800*/  MOV R0, RZ ;  /* 0x000000ff00007202 */ /* 0x003fde0000000f00 */
[----:B01----:R-:W-:-:S15]  /*5810*/  MOV R0, R0 ;  /* 0x0000000000007202 */ /* 0x003fde0000000f00 */
[----:B01----:R-:W-:-:S15]  /*5820*/  MOV R0, R0 ;  /* 0x0000000000007202 */ /* 0x003fde0000000f00 */
.L_x_1806:
[----:B01----:R-:W-:-:S15]  /*5830*/  MOV R0, R0 ;  /* 0x0000000000007202 */ /* 0x003fde0000000f00 */
[----:B01----:R-:W-:-:S15]  /*5840*/  MOV R3, R0 ;  /* 0x0000000000037202 */ /* 0x003fde0000000f00 */
.L_x_1807:
[----:B01----:R-:W-:-:S15]  /*5850*/  BSSY B9, `(.L_x_1004) ;  /* 0x000093d000097945 */ /* 0x003fde0003800000 */
[----:B01----:R-:W-:-:S15]  /*5860*/  BRA `(.L_x_1005) ;  /* 0x0000000000007947 */ /* 0x003fde0003800000 */
.L_x_1005:
[----:B01----:R-:W-:-:S15]  /*5870*/  MOV R92, R3 ;  /* 0x00000003005c7202 */ /* 0x003fde0000000f00 */
[----:B01----:R-:W-:-:S15]  /*5880*/  MOV R92, R92 ;  /* 0x0000005c005c7202 */ /* 0x003fde0000000f00 */
.L_x_1808:
[----:B01----:R-:W-:-:S15]  /*5890*/  ISETP.LT.AND P0, PT, R92, 0x800, PT ;  /* 0x000008005c00780c */ /* 0x003fde0003f01270 */
[----:B01----:R-:W-:-:S15]  /*58a0*/  PLOP3.LUT P0, PT, P0, PT, PT, 0x8, 0x0 ;  /* 0x000000000000781c */ /* 0x003fde000070e170 */
[----:B01----:R-:W-:-:S15]  /*58b0*/  @P0 BRA `(.L_x_1006) ;  /* 0x0000936000000947 */ /* 0x003fde0003800000 */
[----:B01----:R-:W-:-:S15]  /*58c0*/  BRA `(.L_x_1007) ;  /* 0x0000000000007947 */ /* 0x003fde0003800000 */
.L_x_1007:
        /* <DEDUP_REMOVED lines=17> */
.L_x_1812:
[----:B01----:R-:W-:-:S15]  /*59e0*/  MOV R0, RZ ;  /* 0x000000ff00007202 */ /* 0x003fde0000000f00 */
[----:B01----:R-:W-:-:S15]  /*59f0*/  MOV R0, R0 ;  /* 0x0000000000007202 */ /* 0x003fde0000000f00 */
[----:B01----:R-:W-:-:S15]  /*5a00*/  MOV R36, R0 ;  /* 0x0000000000247202 */ /* 0x003fde0000000f00 */
.L_x_1817:
[----:B01----:R-:W-:-:S15]  /*5a10*/  MOV R0, RZ ;  /* 0x000000ff00007202 */ /* 0x003fde0000000f00 */
[----:B01----:R-:W-:-:S15]  /*5a20*/  MOV R0, R0 ;  /* 0x0000000000007202 */ /* 0x003fde0000000f00 */
[----:B01----:R-:W-:-:S15]  /*5a30*/  MOV R0, R0 ;  /* 0x0000000000007202 */ /* 0x003fde0000000f00 */
.L_x_1822:
[----:B01----:R-:W-:-:S15]  /*5a40*/  MOV R85, R0 ;  /* 0x0000000000557202 */ /* 0x003fde0000000f00 */
[----:B01----:R-:W-:-:S15]  /*5a50*/  MOV R85, R85 ;  /* 0x0000005500557202 */ /* 0x003fde0000000f00 */
.L_x_1823:
[----:B01----:R-:W-:-:S15]  /*5a60*/  BSSY B6, `(.L_x_1008) ;  /* 0x0000030000067945 */ /* 0x003fde0003800000 */
[----:B01----:R-:W-:-:S15]  /*5a70*/  BRA `(.L_x_1009) ;  /* 0x0000000000007947 */ /* 0x003fde0003800000 */
.L_x_1009:
[----:B01----:R-:W-:-:S15]  /*5a80*/  MOV R68, R85 ;  /* 0x0000005500447202 */ /* 0x003fde0000000f00 */
[----:B01----:R-:W-:-:S15]  /*5a90*/  MOV R68, R68 ;  /* 0x0000004400447202 */ /* 0x003fde0000000f00 */
.L_x_1824:
[----:B01----:R-:W-:-:S15]  /*5aa0*/  ISETP.LT.AND P0, PT, R68, 0x8, PT ;  /* 0x000000084400780c */ /* 0x003fde0003f01270 */
[----:B01----:R-:W-:-:S15]  /*5ab0*/  PLOP3.LUT P0, PT, P0, PT, PT, 0x8, 0x0 ;  /* 0x000000000000781c */ /* 0x003fde000070e170 */
[----:B01----:R-:W-:-:S15]  /*5ac0*/  @P0 BRA `(.L_x_1010) ;  /* 0x0000029000000947 */ /* 0x003fde0003800000 */
[----:B01----:R-:W-:-:S15]  /*5ad0*/  BRA `(.L_x_1011) ;  /* 0x0000000000007947 */ /* 0x003fde0003800000 */
.L_x_1011:
        /* <DEDUP_REMOVED lines=31> */
[----:B01----:R-:W-:-:S15]  /*5cd0*/  MOV R20, 32@lo((_ZN7gpuImpl6kernel15FMHAInferKernelILi128ELi128ELi2048ELi8ELb1EEENSt9enable_ifIXeqT3_Lb1EEvE4typeEPKaS6_S6_S6_Pa11FMHAParamI8 + .L_x_176@srel)) ;  /* 0x0000000000147802 */ /* 0x003fde0000000f00 */
[----:B01----:R-:W-:-:S15]  /*5ce0*/  MOV R21, 32@hi((_ZN7gpuImpl6kernel15FMHAInferKernelILi128ELi128ELi2048ELi8ELb1EEENSt9enable_ifIXeqT3_Lb1EEvE4typeEPKaS6_S6_S6_Pa11FMHAParamI8 + .L_x_176@srel)) ;  /* 0x0000000000157802 */ /* 0x003fde0000000f00 */
[----:B01----:R-:W-:-:S15]  /*5cf0*/  CALL.ABS.NOINC `(_ZN41_INTERNAL_2148b633_10_fmha_i8_cu_e1def6af6nvcuda4wmma13fill_fragmentIfLi8ELi8EEEvRNS1_11__frag_baseIT_XT0_EXT1_EEERKNS1_13helper_traitsIS4_E18fill_argument_typeE) ;  /* 0x0000000000007943 */ /* 0x003fde0003c00000 */
.L_x_176:
[----:B01----:R-:W-:-:S15]  /*5d00*/  BRA `(.L_x_1012) ;  /* 0x0000000000007947 */ /* 0x003fde0003800000 */
.L_x_1012:
[----:B01----:R-:W-:-:S15]  /*5d10*/  IADD3 R0, R68, 0x1, RZ ;  /* 0x0000000144007810 */ /* 0x003fde0007ffe0ff */
[----:B01----:R-:W-:-:S15]  /*5d20*/  MOV R0, R0 ;  /* 0x0000000000007202 */ /* 0x003fde0000000f00 */
.L_x_1825:
[----:B01----:R-:W-:-:S15]  /*5d30*/  MOV R85, R0 ;  /* 0x0000000000557202 */ /* 0x003fde0000000f00 */
[----:B01----:R-:W-:-:S15]  /*5d40*/  MOV R85, R85 ;  /* 0x0000005500557202 */ /* 0x003fde0000000f00 */
.L_x_1826:
[----:B01----:R-:W-:-:S15]  /*5d50*/  BRA `(.L_x_1009) ;  /* 0xfffffd2000007947 */ /* 0x003fde000383ffff */
.L_x_1010:
[----:B01----:R-:W-:-:S15]  /*5d60*/  BSYNC B6 ;  /* 0x0000000000067941 */ /* 0x003fde0003800000 */
.L_x_1008:
[----:B01----:R-:W-:-:S15]  /*5d70*/  MOV R0, RZ ;  /* 0x000000ff00007202 */ /* 0x003fde0000000f00 */
[----:B01----:R-:W-:-:S15]  /*5d80*/  MOV R0, R0 ;  /* 0x0000000000007202 */ /* 0x003fde0000000f00 */
[----:B01----:R-:W-:-:S15]  /*5d90*/  MOV R0, R0 ;  /* 0x0000000000007202 */ /* 0x003fde0000000f00 */
.L_x_1827:
[----:B01----:R-:W-:-:S15]  /*5da0*/  MOV R68, R63 ;  /* 0x0000003f00447202 */ /* 0x003fde0000000f00 */
[----:B01----:R-:W-:-:S15]  /*5db0*/  MOV R68, R68 ;  /* 0x0000004400447202 */ /* 0x003fde0000000f00 */
.L_x_1813:
[----:B01----:R-:W-:-:S15]  /*5dc0*/  MOV R63, R36 ;  /* 0x00000024003f7202 */ /* 0x003fde0000000f00 */
[----:B01----:R-:W-:-:S15]  /*5dd0*/  MOV R63, R63 ;  /* 0x0000003f003f7202 */ /* 0x003fde0000000f00 */
.L_x_1818:
[----:B01----:R-:W-:-:S15]  /*5de0*/  MOV R36, R0 ;  /* 0x0000000000247202 */ /* 0x003fde0000000f00 */
[----:B01----:R-:W-:-:S15]  /*5df0*/  MOV R36, R36 ;  /* 0x0000002400247202 */ /* 0x003fde0000000f00 */
.L_x_1828:
[----:B01----:R-:W-:-:S15]  /*5e00*/  BSSY B8, `(.L_x_1013) ;  /* 0x0000700000087945 */ /* 0x003fde0003800000 */
[----:B01----:R-:W-:-:S15]  /*5e10*/  BRA `(.L_x_1014) ;  /* 0x0000000000007947 */ /* 0x003fde0003800000 */
.L_x_1014:
[----:B01----:R-:W-:-:S15]  /*5e20*/  MOV R84, R36 ;  /* 0x0000002400547202 */ /* 0x003fde0000000f00 */
[----:B01----:R-:W-:-:S15]  /*5e30*/  MOV R79, R63 ;  /* 0x0000003f004f7202 */ /* 0x003fde0000000f00 */
[----:B01----:R-:W-:-:S15]  /*5e40*/  MOV R78, R68 ;  /* 0x00000044004e7202 */ /* 0x003fde0000000f00 */
[----:B01----:R-:W-:-:S15]  /*5e50*/  MOV R84, R84 ;  /* 0x0000005400547202 */ /* 0x003fde0000000f00 */
[----:B01----:R-:W-:-:S15]  /*5e60*/  MOV R79, R79 ;  /* 0x0000004f004f7202 */ /* 0x003fde0000000f00 */
[----:B01----:R-:W-:-:S15]  /*5e70*/  MOV R78, R78 ;  /* 0x0000004e004e7202 */ /* 0x003fde0000000f00 */
.L_x_1819:
[----:B01----:R-:W-:-:S15]  /*5e80*/  ISETP.LT.AND P0, PT, R84, 0x800, PT ;  /* 0x000008005400780c */ /* 0x003fde0003f01270 */
[----:B01----:R-:W-:-:S15]  /*5e90*/  PLOP3.LUT P0, PT, P0, PT, PT, 0x80, 0x0 ;  /* 0x000000000000781c */ /* 0x003fde000070f070 */
.L_x_1814:
[----:B01----:R-:W-:-:S15]  /*5ea0*/  PLOP3.LUT P0, PT, P0, PT, PT, 0x8, 0x0 ;  /* 0x000000000000781c */ /* 0x003fde000070e170 */
[----:B01----:R-:W-:-:S15]  /*5eb0*/  @P0 BRA `(.L_x_1015) ;  /* 0x00006f4000000947 */ /* 0x003fde0003800000 */
[----:B01----:R-:W-:-:S15]  /*5ec0*/  BRA `(.L_x_1016) ;  /* 0x0000000000007947 */ /* 0x003fde0003800000 */
.L_x_1016:
        /* <DEDUP_REMOVED lines=21> */
.L_x_1831:
[----:B01----:R-:W-:-:S15]  /*6020*/  MOV R0, RZ ;  /* 0x000000ff00007202 */ /* 0x003fde0000000f00 */
[----:B01----:R-:W-:-:S15]  /*6030*/  MOV R0, R0 ;  /* 0x0000000000007202 */ /* 0x003fde0000000f00 */
[----:B01----:R-:W-:-:S15]  /*6040*/  MOV R30, R0 ;  /* 0x00000000001e7202 */ /* 0x003fde0000000f00 */
.L_x_1840:
[----:B01----:R-:W-:-:S15]  /*6050*/  MOV R0, RZ ;  /* 0x000000ff00007202 */ /* 0x003fde0000000f00 */
[----:B01----:R-:W-:-:S15]  /*6060*/  MOV R0, R0 ;  /* 0x0000000000007202 */ /* 0x003fde0000000f00 */
[----:B01----:R-:W-:-:S15]  /*6070*/  MOV R0, R0 ;  /* 0x0000000000007202 */ /* 0x003fde0000000f00 */
.L_x_1849:
[----:B01----:R-:W-:-:S15]  /*6080*/  MOV R62, R0 ;  /* 0x00000000003e7202 */ /* 0x003fde0000000f00 */
[----:B01----:R-:W-:-:S15]  /*6090*/  MOV R62, R62 ;  /* 0x0000003e003e7202 */ /* 0x003fde0000000f00 */
.L_x_1850:
[----:B01----:R-:W-:-:S15]  /*60a0*/  BSSY B6, `(.L_x_1017) ;  /* 0x0000030000067945 */ /* 0x003fde0003800000 */
[----:B01----:R-:W-:-:S15]  /*60b0*/  BRA `(.L_x_1018) ;  /* 0x0000000000007947 */ /* 0x003fde0003800000 */
.L_x_1018:
[----:B01----:R-:W-:-:S15]  /*60c0*/  MOV R36, R62 ;  /* 0x0000003e00247202 */ /* 0x003fde0000000f00 */
[----:B01----:R-:W-:-:S15]  /*60d0*/  MOV R36, R36 ;  /* 0x0000002400247202 */ /* 0x003fde0000000f00 */
.L_x_1851:
[----:B01----:R-:W-:-:S15]  /*60e0*/  ISETP.LT.AND P0, PT, R36, 0x8, PT ;  /* 0x000000082400780c */ /* 0x003fde0003f01270 */
[----:B01----:R-:W-:-:S15]  /*60f0*/  PLOP3.LUT P0, PT, P0, PT, PT, 0x8, 0x0 ;  /* 0x000000000000781c */ /* 0x003fde000070e170 */
[----:B01----:R-:W-:-:S15]  /*6100*/  @P0 BRA `(.L_x_1019) ;  /* 0x0000029000000947 */ /* 0x003fde0003800000 */
[----:B01----:R-:W-:-:S15]  /*6110*/  BRA `(.L_x_1020) ;  /* 0x0000000000007947 */ /* 0x003fde0003800000 */
.L_x_1020:
        /* <DEDUP_REMOVED lines=33> */
[----:B01----:R-:W-:-:S15]  /*6330*/  CALL.ABS.NOINC `(_ZN41_INTERNAL_2148b633_10_fmha_i8_cu_e1def6af6nvcuda4wmma13fill_fragmentIiLi8ELi8EEEvRNS1_11__frag_baseIT_XT0_EXT1_EEERKNS1_13helper_traitsIS4_E18fill_argument_typeE) ;  /* 0x0000000000007943 */ /* 0x003fde0003c00000 */
.L_x_177:
[----:B01----:R-:W-:-:S15]  /*6340*/  BRA `(.L_x_1021) ;  /* 0x0000000000007947 */ /* 0x003fde0003800000 */
.L_x_1021:
[----:B01----:R-:W-:-:S15]  /*6350*/  IADD3 R0, R36, 0x1, RZ ;  /* 0x0000000124007810 */ /* 0x003fde0007ffe0ff */
[----:B01----:R-:W-:-:S15]  /*6360*/  MOV R0, R0 ;  /* 0x0000000000007202 */ /* 0x003fde0000000f00 */
.L_x_1852:
[----:B01----:R-:W-:-:S15]  /*6370*/  MOV R62, R0 ;  /* 0x00000000003e7202 */ /* 0x003fde0000000f00 */
[----:B01----:R-:W-:-:S15]  /*6380*/  MOV R62, R62 ;  /* 0x0000003e003e7202 */ /* 0x003fde0000000f00 */
.L_x_1853:
[----:B01----:R-:W-:-:S15]  /*6390*/  BRA `(.L_x_1018) ;  /* 0xfffffd2000007947 */ /* 0x003fde000383ffff */
.L_x_1019:
[----:B01----:R-:W-:-:S15]  /*63a0*/  BSYNC B6 ;  /* 0x0000000000067941 */ /* 0x003fde0003800000 */
.L_x_1017:
[----:B01----:R-:W-:-:S15]  /*63b0*/  MOV R0, RZ ;  /* 0x000000ff00007202 */ /* 0x003fde0000000f00 */
[----:B01----:R-:W-:-:S15]  /*63c0*/  MOV R0, R0 ;  /* 0x0000000000007202 */ /* 0x003fde0000000f00 */
[----:B01----:R-:W-:-:S15]  /*63d0*/  MOV R0, R0 ;  /* 0x0000000000007202 */ /* 0x003fde0000000f00 */
.L_x_1854:
[----:B01----:R-:W-:-:S15]  /*63e0*/  MOV R61, R0 ;  /* 0x00000000003d7202 */ /* 0x003fde0000000f00 */
[----:B01----:R-:W-:-:S15]  /*63f0*/  MOV R61, R61 ;  /* 0x0000003d003d7202 */ /* 0x003fde0000000f00 */
.L_x_1855:
[----:B01----:R-:W-:-:S15]  /*6400*/  BSSY B7, `(.L_x_1022) ;  /* 0x0000285000077945 */ /* 0x003fde0003800000 */
[----:B01----:R-:W-:-:S15]  /*6410*/  BRA `(.L_x_1023) ;  /* 0x0000000000007947 */ /* 0x003fde0003800000 */
.L_x_1023:
[----:B01----:R-:W-:-:S15]  /*6420*/  MOV R36, R61 ;  /* 0x0000003d00247202 */ /* 0x003fde0000000f00 */
[----:B01----:R-:W-:-:S15]  /*6430*/  MOV R36, R36 ;  /* 0x0000002400247202 */ /* 0x003fde0000000f00 */
.L_x_1856:
[----:B01----:R-:W-:-:S15]  /*6440*/  ISETP.LT.AND P0, PT, R36, 0x8, PT ;  /* 0x000000082400780c */ /* 0x003fde0003f01270 */
[----:B01----:R-:W-:-:S15]  /*6450*/  PLOP3.LUT P0, PT, P0, PT, PT, 0x8, 0x0 ;  /* 0x000000000000781c */ /* 0x003fde000070e170 */
[----:B01----:R-:W-:-:S15]  /*6460*/  @P0 BRA `(.L_x_1024) ;  /* 0x000027e000000947 */ /* 0x003fde0003800000 */
[----:B01----:R-:W-:-:S15]  /*6470*/  BRA `(.L_x_1025) ;  /* 0x0000000000007947 */ /* 0x003fde0003800000 */
.L_x_1025:
        /* <DEDUP_REMOVED lines=143> */
.L_x_1027:
[----:B01----:R-:W-:-:S15]  /*6d70*/  BSYNC B0 ;  /* 0x0000000000007941 */ /* 0x003fde0003800000 */
.L_x_1026:
        /* <DEDUP_REMOVED lines=60> */
[----:B01----:R-:W-:-:S15]  /*7140*/  MOV R20, 32@lo((_ZN7gpuImpl6kernel15FMHAInferKernelILi128ELi128ELi2048ELi8ELb1EEENSt9enable_ifIXeqT3_Lb1EEvE4typeEPKaS6_S6_S6_Pa11FMHAParamI8 + .L_x_178@srel)) ;  /* 0x0000000000147802 */ /* 0x003fde0000000f00 */
[----:B01----:R-:W-:-:S15]  /*7150*/  MOV R21, 32@hi((_ZN7gpuImpl6kernel15FMHAInferKernelILi128ELi128ELi2048ELi8ELb1EEENSt9enable_ifIXeqT3_Lb1EEvE4typeEPKaS6_S6_S6_Pa11FMHAParamI8 + .L_x_178@srel)) ;  /* 0x0000000000157802 */ /* 0x003fde0000000f00 */
[----:B01----:R-:W-:-:S15]  /*7160*/  CALL.ABS.NOINC `(_ZN41_INTERNAL_2148b633_10_fmha_i8_cu_e1def6af24__cvta_generic_to_sharedEPKv) ;  /* 0x0000000000007943 */ /* 0x003fde0003c00000 */
.L_x_178:
        /* <DEDUP_REMOVED lines=49> */
.L_x_1029:
[----:B01----:R-:W-:-:S15]  /*7480*/  BSYNC B0 ;  /* 0x0000000000007941 */ /* 0x003fde0003800000 */
.L_x_1028:
        /* <DEDUP_REMOVED lines=58> */
[----:B01----:R-:W-:-:S15]  /*7830*/  MOV R20, 32@lo((_ZN7gpuImpl6kernel15FMHAInferKernelILi128ELi128ELi2048ELi8ELb1EEENSt9enable_ifIXeqT3_Lb1EEvE4typeEPKaS6_S6_S6_Pa11FMHAParamI8 + .L_x_179@srel)) ;  /* 0x0000000000147802 */ /* 0x003fde0000000f00 */
[----:B01----:R-:W-:-:S15]  /*7840*/  MOV R21, 32@hi((_ZN7gpuImpl6kernel15FMHAInferKernelILi128ELi128ELi2048ELi8ELb1EEENSt9enable_ifIXeqT3_Lb1EEvE4typeEPKaS6_S6_S6_Pa11FMHAParamI8 + .L_x_179@srel)) ;  /* 0x0000000000157802 */ /* 0x003fde0000000f00 */
[----:B01----:R-:W-:-:S15]  /*7850*/  CALL.ABS.NOINC `(_ZN41_INTERNAL_2148b633_10_fmha_i8_cu_e1def6af24__cvta_generic_to_sharedEPKv) ;  /* 0x0000000000007943 */ /* 0x003fde0003c00000 */
.L_x_179:
        /* <DEDUP_REMOVED lines=70> */
.L_x_1031:
[----:B01----:R-:W-:-:S15]  /*7cc0*/  BSYNC B0 ;  /* 0x0000000000007941 */ /* 0x003fde0003800000 */
.L_x_1030:
        /* <DEDUP_REMOVED lines=51> */
[----:B01----:R-:W-:-:S15]  /*8000*/  CALL.ABS.NOINC `(_ZN41_INTERNAL_2148b633_10_fmha_i8_cu_e1def6af6nvcuda4wmma16load_matrix_syncERNS1_8fragmentINS1_8matrix_aELi16ELi16ELi16EaNS1_9row_majorEEEPKaj) ;  /* 0x0000000000007943 */ /* 0x003fde0003c00000 */
.L_x_180:
[----:B01----:R-:W-:-:S15]  /*8010*/  MOV R0, RZ ;  /* 0x000000ff00007202 */ /* 0x003fde0000000f00 */
[----:B01----:R-:W-:-:S15]  /*8020*/  MOV R0, R0 ;  /* 0x0000000000007202 */ /* 0x003fde0000000f00 */
[----:B01----:R-:W-:-:S15]  /*8030*/  MOV R0, R0 ;  /* 0x0000000000007202 */ /* 0x003fde0000000f00 */
.L_x_1859:
[----:B01----:R-:W-:-:S15]  /*8040*/  MOV R60, R0 ;  /* 0x00000000003c7202 */ /* 0x003fde0000000f00 */
[----:B01----:R-:W-:-:S15]  /*8050*/  MOV R60, R60 ;  /* 0x0000003c003c7202 */ /* 0x003fde0000000f00 */
.L_x_1860:
[----:B01----:R-:W-:-:S15]  /*8060*/  BSSY B6, `(.L_x_1032) ;  /* 0x00000b8000067945 */ /* 0x003fde0003800000 */
[----:B01----:R-:W-:-:S15]  /*8070*/  BRA `(.L_x_1033) ;  /* 0x0000000000007947 */ /* 0x003fde0003800000 */
.L_x_1033:
[----:B01----:R-:W-:-:S15]  /*8080*/  MOV R39, R60 ;  /* 0x0000003c00277202 */ /* 0x003fde0000000f00 */
[----:B01----:R-:W-:-:S15]  /*8090*/  MOV R39, R39 ;  /* 0x0000002700277202 */ /* 0x003fde0000000f00 */
.L_x_1861:
[----:B01----:R-:W-:-:S15]  /*80a0*/  ISETP.LT.AND P0, PT, R39, 0x8, PT ;  /* 0x000000082700780c */ /* 0x003fde0003f01270 */
[----:B01----:R-:W-:-:S15]  /*80b0*/  PLOP3.LUT P0, PT, P0, PT, PT, 0x8, 0x0 ;  /* 0x000000000000781c */ /* 0x003fde000070e170 */
[----:B01----:R-:W-:-:S15]  /*80c0*/  @P0 BRA `(.L_x_1034) ;  /* 0x00000b1000000947 */ /* 0x003fde0003800000 */
[----:B01----:R-:W-:-:S15]  /*80d0*/  BRA `(.L_x_1035) ;  /* 0x0000000000007947 */ /* 0x003fde0003800000 */
.L_x_1035:
        /* <DEDUP_REMOVED lines=63> */
.L_x_1037:
[----:B01----:R-:W-:-:S15]  /*84d0*/  BSYNC B0 ;  /* 0x0000000000007941 */ /* 0x003fde0003800000 */
.L_x_1036:
        /* <DEDUP_REMOVED lines=52> */
[----:B01----:R-:W-:-:S15]  /*8820*/  CALL.ABS.NOINC `(_ZN41_INTERNAL_2148b633_10_fmha_i8_cu_e1def6af6nvcuda4wmma16load_matrix_syncERNS1_8fragmentINS1_8matrix_bELi16ELi16ELi16EaNS1_9col_majorEEEPKaj) ;  /* 0x0000000000007943 */ /* 0x003fde0003c00000 */
.L_x_181:
        /* <DEDUP_REMOVED lines=52> */
[----:B01----:R-:W-:-:S15]  /*8b70*/  CALL.ABS.NOINC `(_ZN41_INTERNAL_2148b633_10_fmha_i8_cu_e1def6af6nvcuda4wmma8mma_syncERNS1_8fragmentINS1_11accumulatorELi16ELi16ELi16EivEERKNS2_INS1_8matrix_aELi16ELi16ELi16EaNS1_9row_majorEEERKNS2_INS1_8matrix_bELi16ELi16ELi16EaNS1_9col_majorEEERKS4_b) ;  /* 0x0000000000007943 */ /* 0x003fde0003c00000 */
.L_x_182:
[----:B01----:R-:W-:-:S15]  /*8b80*/  BRA `(.L_x_1038) ;  /* 0x0000000000007947 */ /* 0x003fde0003800000 */
.L_x_1038:
[----:B01----:R-:W-:-:S15]  /*8b90*/  IADD3 R0, R39, 0x1, RZ ;  /* 0x0000000127007810 */ /* 0x003fde0007ffe0ff */
[----:B01----:R-:W-:-:S15]  /*8ba0*/  MOV R0, R0 ;  /* 0x0000000000007202 */ /* 0x003fde0000000f00 */
.L_x_1862:
[----:B01----:R-:W-:-:S15]  /*8bb0*/  MOV R60, R0 ;  /* 0x00000000003c7202 */ /* 0x003fde0000000f00 */
[----:B01----:R-:W-:-:S15]  /*8bc0*/  MOV R60, R60 ;  /* 0x0000003c003c7202 */ /* 0x003fde0000000f00 */
.L_x_1863:
[----:B01----:R-:W-:-:S15]  /*8bd0*/  BRA `(.L_x_1033) ;  /* 0xfffff4a000007947 */ /* 0x003fde000383ffff */
.L_x_1034:
[----:B01----:R-:W-:-:S15]  /*8be0*/  BSYNC B6 ;  /* 0x0000000000067941 */ /* 0x003fde0003800000 */
.L_x_1032:
[----:B01----:R-:W-:-:S15]  /*8bf0*/  BRA `(.L_x_1039) ;  /* 0x0000000000007947 */ /* 0x003fde0003800000 */
.L_x_1039:
[----:B01----:R-:W-:-:S15]  /*8c00*/  IADD3 R0, R36, 0x1, RZ ;  /* 0x0000000124007810 */ /* 0x003fde0007ffe0ff */
[----:B01----:R-:W-:-:S15]  /*8c10*/  MOV R0, R0 ;  /* 0x0000000000007202 */ /* 0x003fde0000000f00 */
.L_x_1857:
[----:B01----:R-:W-:-:S15]  /*8c20*/  MOV R61, R0 ;  /* 0x00000000003d7202 */ /* 0x003fde0000000f00 */
[----:B01----:R-:W-:-:S15]  /*8c30*/  MOV R61, R61 ;  /* 0x0000003d003d7202 */ /* 0x003fde0000000f00 */
.L_x_1858:
[----:B01----:R-:W-:-:S15]  /*8c40*/  BRA `(.L_x_1023) ;  /* 0xffffd7d000007947 */ /* 0x003fde000383ffff */
.L_x_1024:
[----:B01----:R-:W-:-:S15]  /*8c50*/  BSYNC B7 ;  /* 0x0000000000077941 */ /* 0x003fde0003800000 */
.L_x_1022:
[----:B01----:R-:W-:-:S15]  /*8c60*/  MOV R0, RZ ;  /* 0x000000ff00007202 */ /* 0x003fde0000000f00 */
[----:B01----:R-:W-:-:S15]  /*8c70*/  MOV R0, R0 ;  /* 0x0000000000007202 */ /* 0x003fde0000000f00 */
[----:B01----:R-:W-:-:S15]  /*8c80*/  MOV R0, R0 ;  /* 0x0000000000007202 */ /* 0x003fde0000000f00 */
.L_x_1864:
[----:B01----:R-:W-:-:S15]  /*8c90*/  MOV R36, R38 ;  /* 0x0000002600247202 */ /* 0x003fde0000000f00 */
[----:B01----:R-:W-:-:S15]  /*8ca0*/  MOV R36, R36 ;  /* 0x0000002400247202 */ /* 0x003fde0000000f00 */
.L_x_1832:
[----:B01----:R-:W-:-:S15]  /*8cb0*/  MOV R55, R0 ;  /* 0x0000000000377202 */ /* 0x003fde0000000f00 */
[----:B01----:R-:W-:-:S15]  /*8cc0*/  MOV R55, R55 ;  /* 0x0000003700377202 */ /* 0x003fde0000000f00 */
.L_x_1865:
[----:B01----:R-:W-:-:S15]  /*8cd0*/  BSSY B7, `(.L_x_1040) ;  /* 0x0000057000077945 */ /* 0x003fde0003800000 */
[----:B01----:R-:W-:-:S15]  /*8ce0*/  BRA `(.L_x_1041) ;  /* 0x0000000000007947 */ /* 0x003fde0003800000 */
.L_x_1041:
[----:B01----:R-:W-:-:S15]  /*8cf0*/  MOV R39, R55 ;  /* 0x0000003700277202 */ /* 0x003fde0000000f00 */
[----:B01----:R-:W-:-:S15]  /*8d00*/  MOV R38, R36 ;  /* 0x0000002400267202 */ /* 0x003fde0000000f00 */
[----:B01----:R-:W-:-:S15]  /*8d10*/  MOV R39, R39 ;  /* 0x0000002700277202 */ /* 0x003fde0000000f00 */
[----:B01----:R-:W-:-:S15]  /*8d20*/  MOV R38, R38 ;  /* 0x0000002600267202 */ /* 0x003fde0000000f00 */
.L_x_1833:
[----:B01----:R-:W-:-:S15]  /*8d30*/  ISETP.LT.AND P0, PT, R39, 0x8, PT ;  /* 0x000000082700780c */ /* 0x003fde0003f01270 */
[----:B01----:R-:W-:-:S15]  /*8d40*/  PLOP3.LUT P0, PT, P0, PT, PT, 0x8, 0x0 ;  /* 0x000000000000781c */ /* 0x003fde000070e170 */
[----:B01----:R-:W-:-:S15]  /*8d50*/  @P0 BRA `(.L_x_1042) ;  /* 0x000004e000000947 */ /* 0x003fde0003800000 */
[----:B01----:R-:W-:-:S15]  /*8d60*/  BRA `(.L_x_1043) ;  /* 0x0000000000007947 */ /* 0x003fde0003800000 */
.L_x_1043:
[----:B01----:R-:W-:-:S15]  /*8d70*/  MOV R0, RZ ;  /* 0x000000ff00007202 */ /* 0x003fde0000000f00 */
[----:B01----:R-:W-:-:S15]  /*8d80*/  MOV R0, R0 ;  /* 0x0000000000007202 */ /* 0x003fde0000000f00 */
[----:B01----:R-:W-:-:S15]  /*8d90*/  MOV R0, R0 ;  /* 0x0000000000007202 */ /* 0x003fde0000000f00 */
.L_x_1868:
[----:B01----:R-:W-:-:S15]  /*8da0*/  MOV R3, R38 ;  /* 0x0000002600037202 */ /* 0x003fde0000000f00 */
[----:B01----:R-:W-:-:S15]  /*8db0*/  MOV R3, R3 ;  /* 0x0000000300037202 */ /* 0x003fde0000000f00 */
.L_x_1834:
[----:B01----:R-:W-:-:S15]  /*8dc0*/  MOV R54, R0 ;  /* 0x0000000000367202 */ /* 0x003fde0000000f00 */
[----:B01----:R-:W-:-:S15]  /*8dd0*/  MOV R54, R54 ;  /* 0x0000003600367202 */ /* 0x003fde0000000f00 */
.L_x_1869:
[----:B01----:R-:W-:-:S15]  /*8de0*/  BSSY B6, `(.L_x_1044) ;  /* 0x000003d000067945 */ /* 0x003fde0003800000 */
[----:B01----:R-:W-:-:S15]  /*8df0*/  BRA `(.L_x_1045) ;  /* 0x0000000000007947 */ /* 0x003fde0003800000 */
.L_x_1045:
[----:B01----:R-:W-:-:S15]  /*8e00*/  MOV R38, R54 ;  /* 0x0000003600267202 */ /* 0x003fde0000000f00 */
[----:B01----:R-:W-:-:S15]  /*8e10*/  MOV R36, R3 ;  /* 0x0000000300247202 */ /* 0x003fde0000000f00 */
[----:B01----:R-:W-:-:S15]  /*8e20*/  MOV R38, R38 ;  /* 0x0000002600267202 */ /* 0x003fde0000000f00 */
[----:B01----:R-:W-:-:S15]  /*8e30*/  MOV R36, R36 ;  /* 0x0000002400247202 */ /* 0x003fde0000000f00 */
.L_x_1835:
[----:B01----:R-:W-:-:S15]  /*8e40*/  ISETP.LT.AND P0, PT, R38, 0x8, PT ;  /* 0x000000082600780c */ /* 0x003fde0003f01270 */
[----:B01----:R-:W-:-:S15]  /*8e50*/  PLOP3.LUT P0, PT, P0, PT, PT, 0x8, 0x0 ;  /* 0x000000000000781c */ /* 0x003fde000070e170 */
[----:B01----:R-:W-:-:S15]  /*8e60*/  @P0 BRA `(.L_x_1046) ;  /* 0x0000034000000947 */ /* 0x003fde0003800000 */
[----:B01----:R-:W-:-:S15]  /*8e70*/  BRA `(.L_x_1047) ;  /* 0x0000000000007947 */ /* 0x003fde0003800000 */
.L_x_1047:
        /* <DEDUP_REMOVED lines=38> */
[----:B01----:R-:W-:-:S15]  /*90e0*/  MOV R20, 32@lo((_ZN7gpuImpl6kernel15FMHAInferKernelILi128ELi128ELi2048ELi8ELb1EEENSt9enable_ifIXeqT3_Lb1EEvE4typeEPKaS6_S6_S6_Pa11FMHAParamI8 + .L_x_183@srel)) ;  /* 0x0000000000147802 */ /* 0x003fde0000000f00 */
[----:B01----:R-:W-:-:S15]  /*90f0*/  MOV R21, 32@hi((_ZN7gpuImpl6kernel15FMHAInferKernelILi128ELi128ELi2048ELi8ELb1EEENSt9enable_ifIXeqT3_Lb1EEvE4typeEPKaS6_S6_S6_Pa11FMHAParamI8 + .L_x_183@srel)) ;  /* 0x0000000000157802 */ /* 0x003fde0000000f00 */
[----:B01----:R-:W-:-:S15]  /*9100*/  CALL.ABS.NOINC `(_ZN41_INTERNAL_2148b633_10_fmha_i8_cu_e1def6af3maxEff) ;  /* 0x0000000000007943 */ /* 0x003fde0003c00000 */
.L_x_183:
[----:B01----:R-:W-:-:S15]  /*9110*/  MOV R4, R4 ;  /* 0x0000000400047202 */ /* 0x003fde0000000f00 */
[----:B01----:R-:W-:-:S15]  /*9120*/  MOV R4, R4 ;  /* 0x0000000400047202 */ /* 0x003fde0000000f00 */
.L_x_1836:
[----:B01----:R-:W-:-:S15]  /*9130*/  BRA `(.L_x_1048) ;  /* 0x0000000000007947 */ /* 0x003fde0003800000 */
.L_x_1048:
[----:B01----:R-:W-:-:S15]  /*9140*/  IADD3 R0, R38, 0x1, RZ ;  /* 0x0000000126007810 */ /* 0x003fde0007ffe0ff */
[----:B01----:R-:W-:-:S15]  /*9150*/  MOV R0, R0 ;  /* 0x0000000000007202 */ /* 0x003fde0000000f00 */
.L_x_1870:
[----:B01----:R-:W-:-:S15]  /*9160*/  MOV R3, R4 ;  /* 0x0000000400037202 */ /* 0x003fde0000000f00 */
[----:B01----:R-:W-:-:S15]  /*9170*/  MOV R3, R3 ;  /* 0x0000000300037202 */ /* 0x003fde0000000f00 */
.L_x_1837:
[----:B01----:R-:W-:-:S15]  /*9180*/  MOV R54, R0 ;  /* 0x0000000000367202 */ /* 0x003fde0000000f00 */
[----:B01----:R-:W-:-:S15]  /*9190*/  MOV R54, R54 ;  /* 0x0000003600367202 */ /* 0x003fde0000000f00 */
.L_x_1871:
[----:B01----:R-:W-:-:S15]  /*91a0*/  BRA `(.L_x_1045) ;  /* 0xfffffc5000007947 */ /* 0x003fde000383ffff */
.L_x_1046:
[----:B01----:R-:W-:-:S15]  /*91b0*/  BSYNC B6 ;  /* 0x0000000000067941 */ /* 0x003fde0003800000 */
.L_x_1044:
[----:B01----:R-:W-:-:S15]  /*91c0*/  BRA `(.L_x_1049) ;  /* 0x0000000000007947 */ /* 0x003fde0003800000 */
.L_x_1049:
[----:B01----:R-:W-:-:S15]  /*91d0*/  IADD3 R0, R39, 0x1, RZ ;  /* 0x0000000127007810 */ /* 0x003fde0007ffe0ff */
[----:B01----:R-:W-:-:S15]  /*91e0*/  MOV R0, R0 ;  /* 0x0000000000007202 */ /* 0x003fde0000000f00 */
.L_x_1866:
[----:B01----:R-:W-:-:S15]  /*91f0*/  MOV R36, R36 ;  /* 0x0000002400247202 */ /* 0x003fde0000000f00 */
[----:B01----:R-:W-:-:S15]  /*9200*/  MOV R36, R36 ;  /* 0x0000002400247202 */ /* 0x003fde0000000f00 */
.L_x_1838:
[----:B01----:R-:W-:-:S15]  /*9210*/  MOV R55, R0 ;  /* 0x0000000000377202 */ /* 0x003fde0000000f00 */
[----:B01----:R-:W-:-:S15]  /*9220*/  MOV R55, R55 ;  /* 0x0000003700377202 */ /* 0x003fde0000000f00 */
.L_x_1867:
[----:B01----:R-:W-:-:S15]  /*9230*/  BRA `(.L_x_1041) ;  /* 0xfffffab000007947 */ /* 0x003fde000383ffff */
.L_x_1042:
[----:B01----:R-:W-:-:S15]  /*9240*/  BSYNC B7 ;  /* 0x0000000000077941 */ /* 0x003fde0003800000 */
.L_x_1040:
[----:B01----:R-:W-:-:S15]  /*9250*/  MOV R4, 0xffffffff ;  /* 0xffffffff00047802 */ /* 0x003fde0000000f00 */
[----:B01----:R-:W-:-:S15]  /*9260*/  MOV R6, 0x10 ;  /* 0x0000001000067802 */ /* 0x003fde0000000f00 */
[----:B01----:R-:W-:-:S15]  /*9270*/  MOV R7, 0x20 ;  /* 0x0000002000077802 */ /* 0x003fde0000000f00 */
[----:B01----:R-:W-:-:S15]  /*9280*/  MOV R4, R4 ;  /* 0x0000000400047202 */ /* 0x003fde0000000f00 */
[----:B01----:R-:W-:-:S15]  /*9290*/  MOV R5, R38 ;  /* 0x0000002600057202 */ /* 0x003fde0000000f00 */
[----:B01----:R-:W-:-:S15]  /*92a0*/  MOV R6, R6 ;  /* 0x0000000600067202 */ /* 0x003fde0000000f00 */
[----:B01----:R-:W-:-:S15]  /*92b0*/  MOV R7, R7 ;  /* 0x0000000700077202 */ /* 0x003fde0000000f00 */
[----:B01----:R-:W-:-:S15]  /*92c0*/  MOV R20, 32@lo((_ZN7gpuImpl6kernel15FMHAInferKernelILi128ELi128ELi2048ELi8ELb1EEENSt9enable_ifIXeqT3_Lb1EEvE4typeEPKaS6_S6_S6_Pa11FMHAParamI8 + .L_x_184@srel)) ;  /* 0x0000000000147802 */ /* 0x003fde0000000f00 */
[----:B01----:R-:W-:-:S15]  /*92d0*/  MOV R21, 32@hi((_ZN7gpuImpl6kernel15FMHAInferKernelILi128ELi128ELi2048ELi8ELb1EEENSt9enable_ifIXeqT3_Lb1EEvE4typeEPKaS6_S6_S6_Pa11FMHAParamI8 + .L_x_184@srel)) ;  /* 0x0000000000157802 */ /* 0x003fde0000000f00 */
[----:B01----:R-:W-:-:S15]  /*92e0*/  CALL.ABS.NOINC `(_ZN41_INTERNAL_2148b633_10_fmha_i8_cu_e1def6af15__shfl_xor_syncEjfii) ;  /* 0x0000000000007943 */ /* 0x003fde0003c00000 */
.L_x_184:
[----:B01----:R-:W-:-:S15]  /*92f0*/  MOV R5, R4 ;  /* 0x0000000400057202 */ /* 0x003fde0000000f00 */
[----:B01----:R-:W-:-:S15]  /*9300*/  MOV R4, R38 ;  /* 0x0000002600047202 */ /* 0x003fde0000000f00 */
[----:B01----:R-:W-:-:S15]  /*9310*/  MOV R5, R5 ;  /* 0x0000000500057202 */ /* 0x003fde0000000f00 */
[----:B01----:R-:W-:-:S15]  /*9320*/  MOV R20, 32@lo((_ZN7gpuImpl6kernel15FMHAInferKernelILi128ELi128ELi2048ELi8ELb1EEENSt9enable_ifIXeqT3_Lb1EEvE4typeEPKaS6_S6_S6_Pa11FMHAParamI8 + .L_x_185@srel)) ;  /* 0x0000000000147802 */ /* 0x003fde0000000f00 */
[----:B01----:R-:W-:-:S15]  /*9330*/  MOV R21, 32@hi((_ZN7gpuImpl6kernel15FMHAInferKernelILi128ELi128ELi2048ELi8ELb1EEENSt9enable_ifIXeqT3_Lb1EEvE4typeEPKaS6_S6_S6_Pa11FMHAParamI8 + .L_x_185@srel)) ;  /* 0x0000000000157802 */ /* 0x003fde0000000f00 */
[----:B01----:R-:W-:-:S15]  /*9340*/  CALL.ABS.NOINC `(_ZN41_INTERNAL_2148b633_10_fmha_i8_cu_e1def6af3maxEff) ;  /* 0x0000000000007943 */ /* 0x003fde0003c00000 */
.L_x_185:
[----:B01----:R-:W-:-:S15]  /*9350*/  MOV R53, R4 ;  /* 0x0000000400357202 */ /* 0x003fde0000000f00 */
[----:B01----:R-:W-:-:S15]  /*9360*/  MOV R53, R53 ;  /* 0x0000003500357202 */ /* 0x003fde0000000f00 */
.L_x_1839:
[----:B01----:R-:W-:-:S15]  /*9370*/  MOV R0, RZ ;  /* 0x000000ff00007202 */ /* 0x003fde0000000f00 */
[----:B01----:R-:W-:-:S15]  /*9380*/  MOV R0, R0 ;  /* 0x0000000000007202 */ /* 0x003fde0000000f00 */
[----:B01----:R-:W-:-:S15]  /*9390*/  MOV R0, R0 ;  /* 0x0000000000007202 */ /* 0x003fde0000000f00 */
.L_x_1872:
[----:B01----:R-:W-:-:S15]  /*93a0*/  MOV R36, R30 ;  /* 0x0000001e00247202 */ /* 0x003fde0000000f00 */
[----:B01----:R-:W-:-:S15]  /*93b0*/  MOV R36, R36 ;  /* 0x0000002400247202 */ /* 0x003fde0000000f00 */
.L_x_1841:
[----:B01----:R-:W-:-:S15]  /*93c0*/  MOV R52, R0 ;  /* 0x0000000000347202 */ /* 0x003fde0000000f00 */
[----:B01----:R-:W-:-:S15]  /*93d0*/  MOV R52, R52 ;  /* 0x0000003400347202 */ /* 0x003fde0000000f00 */
.L_x_1873:
[----:B01----:R-:W-:-:S15]  /*93e0*/  BSSY B7, `(.L_x_1050) ;  /* 0x0000098000077945 */ /* 0x003fde0003800000 */
[----:B01----:R-:W-:-:S15]  /*93f0*/  BRA `(.L_x_1051) ;  /* 0x0000000000007947 */ /* 0x003fde0003800000 */
.L_x_1051:
[----:B01----:R-:W-:-:S15]  /*9400*/  MOV R38, R52 ;  /* 0x0000003400267202 */ /* 0x003fde0000000f00 */
[----:B01----:R-:W-:-:S15]  /*9410*/  MOV R30, R36 ;  /* 0x00000024001e7202 */ /* 0x003fde0000000f00 */
[----:B01----:R-:W-:-:S15]  /*9420*/  MOV R38, R38 ;  /* 0x0000002600267202 */ /* 0x003fde0000000f00 */
[----:B01----:R-:W-:-:S15]  /*9430*/  MOV R30, R30 ;  /* 0x0000001e001e7202 */ /* 0x003fde0000000f00 */
.L_x_1842:
[----:B01----:R-:W-:-:S15]  /*9440*/  ISETP.LT.AND P0, PT, R38, 0x8, PT ;  /* 0x000000082600780c */ /* 0x003fde0003f01270 */
[----:B01----:R-:W-:-:S15]  /*9450*/  PLOP3.LUT P0, PT, P0, PT, PT, 0x8, 0x0 ;  /* 0x000000000000781c */ /* 0x003fde000070e170 */
[----:B01----:R-:W-:-:S15]  /*9460*/  @P0 BRA `(.L_x_1052) ;  /* 0x000008f000000947 */ /* 0x003fde0003800000 */
[----:B01----:R-:W-:-:S15]  /*9470*/  BRA `(.L_x_1053) ;  /* 0x0000000000007947 */ /* 0x003fde0003800000 */
.L_x_1053:
[----:B01----:R-:W-:-:S15]  /*9480*/  MOV R0, RZ ;  /* 0x000000ff00007202 */ /* 0x003fde0000000f00 */
[----:B01----:R-:W-:-:S15]  /*9490*/  MOV R0, R0 ;  /* 0x0000000000007202 */ /* 0x003fde0000000f00 */
[----:B01----:R-:W-:-:S15]  /*94a0*/  MOV R0, R0 ;  /* 0x0000000000007202 */ /* 0x003fde0000000f00 */
.L_x_1876:
[----:B01----:R-:W-:-:S15]  /*94b0*/  MOV R3, R30 ;  /* 0x0000001e00037202 */ /* 0x003fde0000000f00 */
[----:B01----:R-:W-:-:S15]  /*94c0*/  MOV R3, R3 ;  /* 0x0000000300037202 */ /* 0x003fde0000000f00 */
.L_x_1843:
[----:B01----:R-:W-:-:S15]  /*94d0*/  MOV R47, R0 ;  /* 0x00000000002f7202 */ /* 0x003fde0000000f00 */
[----:B01----:R-:W-:-:S15]  /*94e0*/  MOV R47, R47 ;  /* 0x0000002f002f7202 */ /* 0x003fde0000000f00 */
.L_x_1877:
[----:B01----:R-:W-:-:S15]  /*94f0*/  BSSY B6, `(.L_x_1054) ;  /* 0x000007e000067945 */ /* 0x003fde0003800000 */
[----:B01----:R-:W-:-:S15]  /*9500*/  BRA `(.L_x_1055) ;  /* 0x0000000000007947 */ /* 0x003fde0003800000 */
.L_x_1055:
[----:B01----:R-:W-:-:S15]  /*9510*/  MOV R36, R47 ;  /* 0x0000002f00247202 */ /* 0x003fde0000000f00 */
[----:B01----:R-:W-:-:S15]  /*9520*/  MOV R30, R3 ;  /* 0x00000003001e7202 */ /* 0x003fde0000000f00 */
[----:B01----:R-:W-:-:S15]  /*9530*/  MOV R36, R36 ;  /* 0x0000002400247202 */ /* 0x003fde0000000f00 */
[----:B01----:R-:W-:-:S15]  /*9540*/  MOV R30, R30 ;  /* 0x0000001e001e7202 */ /* 0x003fde0000000f00 */
.L_x_1844:
[----:B01----:R-:W-:-:S15]  /*9550*/  ISETP.LT.AND P0, PT, R36, 0x8, PT ;  /* 0x000000082400780c */ /* 0x003fde0003f01270 */
[----:B01----:R-:W-:-:S15]  /*9560*/  PLOP3.LUT P0, PT, P0, PT, PT, 0x8, 0x0 ;  /* 0x000000000000781c */ /* 0x003fde000070e170 */
[----:B01----:R-:W-:-:S15]  /*9570*/  @P0 BRA `(.L_x_1056) ;  /* 0x0000075000000947 */ /* 0x003fde0003800000 */
[----:B01----:R-:W-:-:S15]  /*9580*/  BRA `(.L_x_1057) ;  /* 0x0000000000007947 */ /* 0x003fde0003800000 */
.L_x_1057:
        /* <DEDUP_REMOVED lines=37> */
[----:B01----:R-:W-:-:S15]  /*97e0*/  MOV R20, 32@lo((_ZN7gpuImpl6kernel15FMHAInferKernelILi128ELi128ELi2048ELi8ELb1EEENSt9enable_ifIXeqT3_Lb1EEvE4typeEPKaS6_S6_S6_Pa11FMHAParamI8 + .L_x_186@srel)) ;  /* 0x0000000000147802 */ /* 0x003fde0000000f00 */
[----:B01----:R-:W-:-:S15]  /*97f0*/  MOV R21, 32@hi((_ZN7gpuImpl6kernel15FMHAInferKernelILi128ELi128ELi2048ELi8ELb1EEENSt9enable_ifIXeqT3_Lb1EEvE4typeEPKaS6_S6_S6_Pa11FMHAParamI8 + .L_x_186@srel)) ;  /* 0x0000000000157802 */ /* 0x003fde0000000f00 */
[----:B01----:R-:W-:-:S15]  /*9800*/  CALL.ABS.NOINC `(__expf) ;  /* 0x0000000000007943 */ /* 0x003fde0003c00000 */
.L_x_186:
        /* <DEDUP_REMOVED lines=68> */
.L_x_1845:
[----:B01----:R-:W-:-:S15]  /*9c50*/  BRA `(.L_x_1058) ;  /* 0x0000000000007947 */ /* 0x003fde0003800000 */
.L_x_1058:
[----:B01----:R-:W-:-:S15]  /*9c60*/  IADD3 R0, R36, 0x1, RZ ;  /* 0x0000000124007810 */ /* 0x003fde0007ffe0ff */
[----:B01----:R-:W-:-:S15]  /*9c70*/  MOV R0, R0 ;  /* 0x0000000000007202 */ /* 0x003fde0000000f00 */
.L_x_1878:
[----:B01----:R-:W-:-:S15]  /*9c80*/  MOV R3, R4 ;  /* 0x0000000400037202 */ /* 0x003fde0000000f00 */
[----:B01----:R-:W-:-:S15]  /*9c90*/  MOV R3, R3 ;  /* 0x0000000300037202 */ /* 0x003fde0000000f00 */
.L_x_1846:
[----:B01----:R-:W-:-:S15]  /*9ca0*/  MOV R47, R0 ;  /* 0x00000000002f7202 */ /* 0x003fde0000000f00 */
[----:B01----:R-:W-:-:S15]  /*9cb0*/  MOV R47, R47 ;  /* 0x0000002f002f7202 */ /* 0x003fde0000000f00 */
.L_x_1879:
[----:B01----:R-:W-:-:S15]  /*9cc0*/  BRA `(.L_x_1055) ;  /* 0xfffff84000007947 */ /* 0x003fde000383ffff */
.L_x_1056:
[----:B01----:R-:W-:-:S15]  /*9cd0*/  BSYNC B6 ;  /* 0x0000000000067941 */ /* 0x003fde0003800000 */
.L_x_1054:
[----:B01----:R-:W-:-:S15]  /*9ce0*/  BRA `(.L_x_1059) ;  /* 0x0000000000007947 */ /* 0x003fde0003800000 */
.L_x_1059:
[----:B01----:R-:W-:-:S15]  /*9cf0*/  IADD3 R0, R38, 0x1, RZ ;  /* 0x0000000126007810 */ /* 0x003fde0007ffe0ff */
[----:B01----:R-:W-:-:S15]  /*9d00*/  MOV R0, R0 ;  /* 0x0000000000007202 */ /* 0x003fde0000000f00 */
.L_x_1874:
[----:B01----:R-:W-:-:S15]  /*9d10*/  MOV R30, R30 ;  /* 0x0000001e001e7202 */ /* 0x003fde0000000f00 */
[----:B01----:R-:W-:-:S15]  /*9d20*/  MOV R36, R30 ;  /* 0x0000001e00247202 */ /* 0x003fde0000000f00 */
.L_x_1847:
[----:B01----:R-:W-:-:S15]  /*9d30*/  MOV R52, R0 ;  /* 0x0000000000347202 */ /* 0x003fde0000000f00 */
[----:B01----:R-:W-:-:S15]  /*9d40*/  MOV R52, R52 ;  /* 0x0000003400347202 */ /* 0x003fde0000000f00 */
.L_x_1875:
[----:B01----:R-:W-:-:S15]  /*9d50*/  BRA `(.L_x_1051) ;  /* 0xfffff6a000007947 */ /* 0x003fde000383ffff */
.L_x_1052:
[----:B01----:R-:W-:-:S15]  /*9d60*/  BSYNC B7 ;  /* 0x0000000000077941 */ /* 0x003fde0003800000 */
.L_x_1050:
        /* <DEDUP_REMOVED lines=10> */
.L_x_187:
[----:B01----:R-:W-:-:S15]  /*9e10*/  MOV R4, R4 ;  /* 0x0000000400047202 */ /* 0x003fde0000000f00 */
[----:B01----:R-:W-:-:S15]  /*9e20*/  FADD R4, R30, R4 ;  /* 0x000000041e047221 */ /* 0x003fde0000000000 */
[----:B01----:R-:W-:-:S15]  /*9e30*/  MOV R46, R4 ;  /* 0x00000004002e7202 */ /* 0x003fde0000000f00 */
.L_x_1848:
[----:B01----:R-:W-:-:S15]  /*9e40*/  MOV R0, RZ ;  /* 0x000000ff00007202 */ /* 0x003fde0000000f00 */
[----:B01----:R-:W-:-:S15]  /*9e50*/  MOV R0, R0 ;  /* 0x0000000000007202 */ /* 0x003fde0000000f00 */
[----:B01----:R-:W-:-:S15]  /*9e60*/  MOV R0, R0 ;  /* 0x0000000000007202 */ /* 0x003fde0000000f00 */
.L_x_1880:
[----:B01----:R-:W-:-:S15]  /*9e70*/  MOV R45, R0 ;  /* 0x00000000002d7202 */ /* 0x003fde0000000f00 */
[----:B01----:R-:W-:-:S15]  /*9e80*/  MOV R45, R45 ;  /* 0x0000002d002d7202 */ /* 0x003fde0000000f00 */
.L_x_1881:
[----:B01----:R-:W-:-:S15]  /*9e90*/  BSSY B7, `(.L_x_1060) ;  /* 0x0000079000077945 */ /* 0x003fde0003800000 */
[----:B01----:R-:W-:-:S15]  /*9ea0*/  BRA `(.L_x_1061) ;  /* 0x0000000000007947 */ /* 0x003fde0003800000 */
.L_x_1061:
[----:B01----:R-:W-:-:S15]  /*9eb0*/  MOV R30, R45 ;  /* 0x0000002d001e7202 */ /* 0x003fde0000000f00 */
[----:B01----:R-:W-:-:S15]  /*9ec0*/  MOV R30, R30 ;  /* 0x0000001e001e7202 */ /* 0x003fde0000000f00 */
.L_x_1882:
[----:B01----:R-:W-:-:S15]  /*9ed0*/  ISETP.LT.AND P0, PT, R30, 0x8, PT ;  /* 0x000000081e00780c */ /* 0x003fde0003f01270 */
[----:B01----:R-:W-:-:S15]  /*9ee0*/  PLOP3.LUT P0, PT, P0, PT, PT, 0x8, 0x0 ;  /* 0x000000000000781c */ /* 0x003fde000070e170 */
[----:B01----:R-:W-:-:S15]  /*9ef0*/  @P0 BRA `(.L_x_1062) ;  /* 0x0000072000000947 */ /* 0x003fde0003800000 */
[----:B01----:R-:W-:-:S15]  /*9f00*/  BRA `(.L_x_1063) ;  /* 0x0000000000007947 */ /* 0x003fde0003800000 */
.L_x_1063:
[----:B01----:R-:W-:-:S15]  /*9f10*/  MOV R0, RZ ;  /* 0x000000ff00007202 */ /* 0x003fde0000000f00 */
[----:B01----:R-:W-:-:S15]  /*9f20*/  MOV R0, R0 ;  /* 0x0000000000007202 */ /* 0x003fde0000000f00 */
[----:B01----:R-:W-:-:S15]  /*9f30*/  MOV R0, R0 ;  /* 0x0000000000007202 */ /* 0x003fde0000000f00 */
.L_x_1885:
[----:B01----:R-:W-:-:S15]  /*9f40*/  MOV R44, R0 ;  /* 0x00000000002c7202 */ /* 0x003fde0000000f00 */
[----:B01----:R-:W-:-:S15]  /*9f50*/  MOV R44, R44 ;  /* 0x0000002c002c7202 */ /* 0x003fde0000000f00 */
.L_x_1886:
[----:B01----:R-:W-:-:S15]  /*9f60*/  BSSY B6, `(.L_x_1064) ;  /* 0x0000065000067945 */ /* 0x003fde0003800000 */
[----:B01----:R-:W-:-:S15]  /*9f70*/  BRA `(.L_x_1065) ;  /* 0x0000000000007947 */ /* 0x003fde0003800000 */
.L_x_1065:
[----:B01----:R-:W-:-:S15]  /*9f80*/  MOV R36, R44 ;  /* 0x0000002c00247202 */ /* 0x003fde0000000f00 */
[----:B01----:R-:W-:-:S15]  /*9f90*/  MOV R36, R36 ;  /* 0x0000002400247202 */ /* 0x003fde0000000f00 */
.L_x_1887:
[----:B01----:R-:W-:-:S15]  /*9fa0*/  ISETP.LT.AND P0, PT, R36, 0x8, PT ;  /* 0x000000082400780c */ /* 0x003fde0003f01270 */
[----:B01----:R-:W-:-:S15]  /*9fb0*/  PLOP3.LUT P0, PT, P0, PT, PT, 0x8, 0x0 ;  /* 0x000000000000781c */ /* 0x003fde000070e170 */
[----:B01----:R-:W-:-:S15]  /*9fc0*/  @P0 BRA `(.L_x_1066) ;  /* 0x000005e000000947 */ /* 0x003fde0003800000 */
[----:B01----:R-:W-:-:S15]  /*9fd0*/  BRA `(.L_x_1067) ;  /* 0x0000000000007947 */ /* 0x003fde0003800000 */
.L_x_1067:
        /* <DEDUP_REMOVED lines=39> */
[----:B01----:R-:W-:-:S15]  /*a250*/  MOV R20, 32@lo((_ZN7gpuImpl6kernel15FMHAInferKernelILi128ELi128ELi2048ELi8ELb1EEENSt9enable_ifIXeqT3_Lb1EEvE4typeEPKaS6_S6_S6_Pa11FMHAParamI8 + .L_x_188@srel)) ;  /* 0x0000000000147802 */ /* 0x003fde0000000f00 */
[----:B01----:R-:W-:-:S15]  /*a260*/  MOV R21, 32@hi((_ZN7gpuImpl6kernel15FMHAInferKernelILi128ELi128ELi2048ELi8ELb1EEENSt9enable_ifIXeqT3_Lb1EEvE4typeEPKaS6_S6_S6_Pa11FMHAParamI8 + .L_x_188@srel)) ;  /* 0x0000000000157802 */ /* 0x003fde0000000f00 */
[----:B01----:R-:W-:-:S15]  /*a270*/  CALL.ABS.NOINC `(_ZN41_INTERNAL_2148b633_10_fmha_i8_cu_e1def6af3minEff) ;  /* 0x0000000000007943 */ /* 0x003fde0003c00000 */
.L_x_188:
[----:B01----:R-:W-:-:S15]  /*a280*/  MOV R4, R4 ;  /* 0x0000000400047202 */ /* 0x003fde0000000f00 */
[----:B01----:R-:W-:-:S15]  /*a290*/  MOV R4, R4 ;  /* 0x0000000400047202 */ /* 0x003fde0000000f00 */
[----:B01----:R-:W-:-:S15]  /*a2a0*/  MOV R5, R38 ;  /* 0x0000002600057202 */ /* 0x003fde0000000f00 */
[----:B01----:R-:W-:-:S15]  /*a2b0*/  MOV R20, 32@lo((_ZN7gpuImpl6kernel15FMHAInferKernelILi128ELi128ELi2048ELi8ELb1EEENSt9enable_ifIXeqT3_Lb1EEvE4typeEPKaS6_S6_S6_Pa11FMHAParamI8 + .L_x_189@srel)) ;  /* 0x0000000000147802 */ /* 0x003fde0000000f00 */
[----:B01----:R-:W-:-:S15]  /*a2c0*/  MOV R21, 32@hi((_ZN7gpuImpl6kernel15FMHAInferKernelILi128ELi128ELi2048ELi8ELb1EEENSt9enable_ifIXeqT3_Lb1EEvE4typeEPKaS6_S6_S6_Pa11FMHAParamI8 + .L_x_189@srel)) ;  /* 0x0000000000157802 */ /* 0x003fde0000000f00 */
[----:B01----:R-:W-:-:S15]  /*a2d0*/  CALL.ABS.NOINC `(_ZN41_INTERNAL_2148b633_10_fmha_i8_cu_e1def6af3maxEff) ;  /* 0x0000000000007943 */ /* 0x003fde0003c00000 */
.L_x_189:
[----:B01----:R-:W-:-:S15]  /*a2e0*/  MOV R4, R4 ;  /* 0x0000000400047202 */ /* 0x003fde0000000f00 */
[----:B01----:R-:W-:-:S15]  /*a2f0*/  MOV R4, R4 ;  /* 0x0000000400047202 */ /* 0x003fde0000000f00 */
[----:B01----:R-:W-:-:S15]  /*a300*/  MOV R20, 32@lo((_ZN7gpuImpl6kernel15FMHAInferKernelILi128ELi128ELi2048ELi8ELb1EEENSt9enable_ifIXeqT3_Lb1EEvE4typeEPKaS6_S6_S6_Pa11FMHAParamI8 + .L_x_190@srel)) ;  /* 0x0000000000147802 */ /* 0x003fde0000000f00 */
[----:B01----:R-:W-:-:S15]  /*a310*/  MOV R21, 32@hi((_ZN7gpuImpl6kernel15FMHAInferKernelILi128ELi128ELi2048ELi8ELb1EEENSt9enable_ifIXeqT3_Lb1EEvE4typeEPKaS6_S6_S6_Pa11FMHAParamI8 + .L_x_190@srel)) ;  /* 0x0000000000157802 */ /* 0x003fde0000000f00 */
[----:B01----:R-:W-:-:S15]  /*a320*/  CALL.ABS.NOINC `(__float2int_rn) ;  /* 0x0000000000007943 */ /* 0x003fde0003c00000 */
.L_x_190:
        /* <DEDUP_REMOVED lines=34> */
.L_x_2070:
[----:B01----:R-:W-:-:S15]  /*a550*/  BRA `(.L_x_1068) ;  /* 0x0000000000007947 */ /* 0x003fde0003800000 */
.L_x_1068:
[----:B01----:R-:W-:-:S15]  /*a560*/  IADD3 R0, R36, 0x1, RZ ;  /* 0x0000000124007810 */ /* 0x003fde0007ffe0ff */
[----:B01----:R-:W-:-:S15]  /*a570*/  MOV R0, R0 ;  /* 0x0000000000007202 */ /* 0x003fde0000000f00 */
.L_x_1888:
[----:B01----:R-:W-:-:S15]  /*a580*/  MOV R44, R0 ;  /* 0x00000000002c7202 */ /* 0x003fde0000000f00 */
[----:B01----:R-:W-:-:S15]  /*a590*/  MOV R44, R44 ;  /* 0x0000002c002c7202 */ /* 0x003fde0000000f00 */
.L_x_1889:
[----:B01----:R-:W-:-:S15]  /*a5a0*/  BRA `(.L_x_1065) ;  /* 0xfffff9d000007947 */ /* 0x003fde000383ffff */
.L_x_1066:
[----:B01----:R-:W-:-:S15]  /*a5b0*/  BSYNC B6 ;  /* 0x0000000000067941 */ /* 0x003fde0003800000 */
.L_x_1064:
[----:B01----:R-:W-:-:S15]  /*a5c0*/  BRA `(.L_x_1069) ;  /* 0x0000000000007947 */ /* 0x003fde0003800000 */
.L_x_1069:
[----:B01----:R-:W-:-:S15]  /*a5d0*/  IADD3 R0, R30, 0x1, RZ ;  /* 0x000000011e007810 */ /* 0x003fde0007ffe0ff */
[----:B01----:R-:W-:-:S15]  /*a5e0*/  MOV R0, R0 ;  /* 0x0000000000007202 */ /* 0x003fde0000000f00 */
.L_x_1883:
[----:B01----:R-:W-:-:S15]  /*a5f0*/  MOV R45, R0 ;  /* 0x00000000002d7202 */ /* 0x003fde0000000f00 */
[----:B01----:R-:W-:-:S15]  /*a600*/  MOV R45, R45 ;  /* 0x0000002d002d7202 */ /* 0x003fde0000000f00 */
.L_x_1884:
[----:B01----:R-:W-:-:S15]  /*a610*/  BRA `(.L_x_1061) ;  /* 0xfffff89000007947 */ /* 0x003fde000383ffff */
.L_x_1062:
[----:B01----:R-:W-:-:S15]  /*a620*/  BSYNC B7 ;  /* 0x0000000000077941 */ /* 0x003fde0003800000 */
.L_x_1060:
[----:B01----:R-:W-:-:S15]  /*a630*/  MOV R0, RZ ;  /* 0x000000ff00007202 */ /* 0x003fde0000000f00 */
[----:B01----:R-:W-:-:S15]  /*a640*/  MOV R0, R0 ;  /* 0x0000000000007202 */ /* 0x003fde0000000f00 */
[----:B01----:R-:W-:-:S15]  /*a650*/  MOV R0, R0 ;  /* 0x0000000000007202 */ /* 0x003fde0000000f00 */
.L_x_1890:
[----:B01----:R-:W-:-:S15]  /*a660*/  MOV R39, R0 ;  /* 0x0000000000277202 */ /* 0x003fde0000000f00 */
[----:B01----:R-:W-:-:S15]  /*a670*/  MOV R39, R39 ;  /* 0x0000002700277202 */ /* 0x003fde0000000f00 */
.L_x_1891:
[----:B01----:R-:W-:-:S15]  /*a680*/  BSSY B6, `(.L_x_1070) ;  /* 0x0000030000067945 */ /* 0x003fde0003800000 */
[----:B01----:R-:W-:-:S15]  /*a690*/  BRA `(.L_x_1071) ;  /* 0x0000000000007947 */ /* 0x003fde0003800000 */
.L_x_1071:
[----:B01----:R-:W-:-:S15]  /*a6a0*/  MOV R30, R39 ;  /* 0x00000027001e7202 */ /* 0x003fde0000000f00 */
[----:B01----:R-:W-:-:S15]  /*a6b0*/  MOV R30, R30 ;  /* 0x0000001e001e7202 */ /* 0x003fde0000000f00 */
.L_x_1892:
[----:B01----:R-:W-:-:S15]  /*a6c0*/  ISETP.LT.AND P0, PT, R30, 0x8, PT ;  /* 0x000000081e00780c */ /* 0x003fde0003f01270 */
[----:B01----:R-:W-:-:S15]  /*a6d0*/  PLOP3.LUT P0, PT, P0, PT, PT, 0x8, 0x0 ;  /* 0x000000000000781c */ /* 0x003fde000070e170 */
[----:B01----:R-:W-:-:S15]  /*a6e0*/  @P0 BRA `(.L_x_1072) ;  /* 0x0000029000000947 */ /* 0x003fde0003800000 */
[----:B01----:R-:W-:-:S15]  /*a6f0*/  BRA `(.L_x_1073) ;  /* 0x0000000000007947 */ /* 0x003fde0003800000 */
.L_x_1073:
        /* <DEDUP_REMOVED lines=34> */
.L_x_191:
[----:B01----:R-:W-:-:S15]  /*a920*/  BRA `(.L_x_1074) ;  /* 0x0000000000007947 */ /* 0x003fde0003800000 */
.L_x_1074:
[----:B01----:R-:W-:-:S15]  /*a930*/  IADD3 R0, R30, 0x1, RZ ;  /* 0x000000011e007810 */ /* 0x003fde0007ffe0ff */
[----:B01----:R-:W-:-:S15]  /*a940*/  MOV R0, R0 ;  /* 0x0000000000007202 */ /* 0x003fde0000000f00 */
.L_x_1893:
[----:B01----:R-:W-:-:S15]  /*a950*/  MOV R39, R0 ;  /* 0x0000000000277202 */ /* 0x003fde0000000f00 */
[----:B01----:R-:W-:-:S15]  /*a960*/  MOV R39, R39 ;  /* 0x0000002700277202 */ /* 0x003fde0000000f00 */
.L_x_1894:
[----:B01----:R-:W-:-:S15]  /*a970*/  BRA `(.L_x_1071) ;  /* 0xfffffd2000007947 */ /* 0x003fde000383ffff */
.L_x_1072:
[----:B01----:R-:W-:-:S15]  /*a980*/  BSYNC B6 ;  /* 0x0000000000067941 */ /* 0x003fde0003800000 */
.L_x_1070:
[----:B01----:R-:W-:-:S15]  /*a990*/  MOV R0, RZ ;  /* 0x000000ff00007202 */ /* 0x003fde0000000f00 */
[----:B01----:R-:W-:-:S15]  /*a9a0*/  MOV R0, R0 ;  /* 0x0000000000007202 */ /* 0x003fde0000000f00 */
[----:B01----:R-:W-:-:S15]  /*a9b0*/  MOV R0, R0 ;  /* 0x0000000000007202 */ /* 0x003fde0000000f00 */
.L_x_1895:
[----:B01----:R-:W-:-:S15]  /*a9c0*/  MOV R38, R0 ;  /* 0x0000000000267202 */ /* 0x003fde0000000f00 */
[----:B01----:R-:W-:-:S15]  /*a9d0*/  MOV R38, R38 ;  /* 0x0000002600267202 */ /* 0x003fde0000000f00 */
.L_x_1896:
[----:B01----:R-:W-:-:S15]  /*a9e0*/  BSSY B7, `(.L_x_1075) ;  /* 0x0000185000077945 */ /* 0x003fde0003800000 */
[----:B01----:R-:W-:-:S15]  /*a9f0*/  BRA `(.L_x_1076) ;  /* 0x0000000000007947 */ /* 0x003fde0003800000 */
.L_x_1076:
[----:B01----:R-:W-:-:S15]  /*aa00*/  MOV R30, R38 ;  /* 0x00000026001e7202 */ /* 0x003fde0000000f00 */
[----:B01----:R-:W-:-:S15]  /*aa10*/  MOV R30, R30 ;  /* 0x0000001e001e7202 */ /* 0x003fde0000000f00 */
.L_x_1897:
[----:B01----:R-:W-:-:S15]  /*aa20*/  ISETP.LT.AND P0, PT, R30, 0x8, PT ;  /* 0x000000081e00780c */ /* 0x003fde0003f01270 */
[----:B01----:R-:W-:-:S15]  /*aa30*/  PLOP3.LUT P0, PT, P0, PT, PT, 0x8, 0x0 ;  /* 0x000000000000781c */ /* 0x003fde000070e170 */
[----:B01----:R-:W-:-:S15]  /*aa40*/  @P0 BRA `(.L_x_1077) ;  /* 0x000017e000000947 */ /* 0x003fde0003800000 */
[----:B01----:R-:W-:-:S15]  /*aa50*/  BRA `(.L_x_1078) ;  /* 0x0000000000007947 */ /* 0x003fde0003800000 */
.L_x_1078:
        /* <DEDUP_REMOVED lines=92> */
.L_x_1080:
[----:B01----:R-:W-:-:S15]  /*b020*/  BSYNC B0 ;  /* 0x0000000000007941 */ /* 0x003fde0003800000 */
.L_x_1079:
        /* <DEDUP_REMOVED lines=61> */
.L_x_192:
        /* <DEDUP_REMOVED lines=19> */
.L_x_2071:
[----:B01----:R-:W-:-:S15]  /*b530*/  MOV R0, RZ ;  /* 0x000000ff00007202 */ /* 0x003fde0000000f00 */
[----:B01----:R-:W-:-:S15]  /*b540*/  MOV R0, R0 ;  /* 0x0000000000007202 */ /* 0x003fde0000000f00 */
[----:B01----:R-:W-:-:S15]  /*b550*/  MOV R0, R0 ;  /* 0x0000000000007202 */ /* 0x003fde0000000f00 */
.L_x_1900:
[----:B01----:R-:W-:-:S15]  /*b560*/  MOV R37, R0 ;  /* 0x0000000000257202 */ /* 0x003fde0000000f00 */
[----:B01----:R-:W-:-:S15]  /*b570*/  MOV R37, R37 ;  /* 0x0000002500257202 */ /* 0x003fde0000000f00 */
.L_x_1901:
[----:B01----:R-:W-:-:S15]  /*b580*/  BSSY B6, `(.L_x_1081) ;  /* 0x00000c4000067945 */ /* 0x003fde0003800000 */
[----:B01----:R-:W-:-:S15]  /*b590*/  BRA `(.L_x_1082) ;  /* 0x0000000000007947 */ /* 0x003fde0003800000 */
.L_x_1082:
[----:B01----:R-:W-:-:S15]  /*b5a0*/  MOV R36, R37 ;  /* 0x0000002500247202 */ /* 0x003fde0000000f00 */
[----:B01----:R-:W-:-:S15]  /*b5b0*/  MOV R36, R36 ;  /* 0x0000002400247202 */ /* 0x003fde0000000f00 */
.L_x_1902:
[----:B01----:R-:W-:-:S15]  /*b5c0*/  ISETP.LT.AND P0, PT, R36, 0x8, PT ;  /* 0x000000082400780c */ /* 0x003fde0003f01270 */
[----:B01----:R-:W-:-:S15]  /*b5d0*/  PLOP3.LUT P0, PT, P0, PT, PT, 0x8, 0x0 ;  /* 0x000000000000781c */ /* 0x003fde000070e170 */
[----:B01----:R-:W-:-:S15]  /*b5e0*/  @P0 BRA `(.L_x_1083) ;  /* 0x00000bd000000947 */ /* 0x003fde0003800000 */
[----:B01----:R-:W-:-:S15]  /*b5f0*/  BRA `(.L_x_1084) ;  /* 0x0000000000007947 */ /* 0x003fde0003800000 */
.L_x_1084:
        /* <DEDUP_REMOVED lines=63> */
.L_x_1086:
[----:B01----:R-:W-:-:S15]  /*b9f0*/  BSYNC B0 ;  /* 0x0000000000007941 */ /* 0x003fde0003800000 */
.L_x_1085:
        /* <DEDUP_REMOVED lines=52> */
[----:B01----:R-:W-:-:S15]  /*bd40*/  CALL.ABS.NOINC `(_ZN41_INTERNAL_2148b633_10_fmha_i8_cu_e1def6af6nvcuda4wmma16load_matrix_syncERNS1_8fragmentINS1_8matrix_bELi16ELi16ELi16EaNS1_9row_majorEEEPKaj) ;  /* 0x0000000000007943 */ /* 0x003fde0003c00000 */
.L_x_193:
        /* <DEDUP_REMOVED lines=64> */
[----:B01----:R-:W-:-:S15]  /*c150*/  CALL.ABS.NOINC `(_ZN41_INTERNAL_2148b633_10_fmha_i8_cu_e1def6af6nvcuda4wmma8mma_syncERNS1_8fragmentINS1_11accumulatorELi16ELi16ELi16EivEERKNS2_INS1_8matrix_aELi16ELi16ELi16EaNS1_9row_majorEEERKNS2_INS1_8matrix_bELi16ELi16ELi16EaS7_EERKS4_b) ;  /* 0x0000000000007943 */ /* 0x003fde0003c00000 */
.L_x_194:
[----:B01----:R-:W-:-:S15]  /*c160*/  BRA `(.L_x_1087) ;  /* 0x0000000000007947 */ /* 0x003fde0003800000 */
.L_x_1087:
[----:B01----:R-:W-:-:S15]  /*c170*/  IADD3 R0, R36, 0x1, RZ ;  /* 0x0000000124007810 */ /* 0x003fde0007ffe0ff */
[----:B01----:R-:W-:-:S15]  /*c180*/  MOV R0, R0 ;  /* 0x0000000000007202 */ /* 0x003fde0000000f00 */
.L_x_1903:
[----:B01----:R-:W-:-:S15]  /*c190*/  MOV R37, R0 ;  /* 0x0000000000257202 */ /* 0x003fde0000000f00 */
[----:B01----:R-:W-:-:S15]  /*c1a0*/  MOV R37, R37 ;  /* 0x0000002500257202 */ /* 0x003fde0000000f00 */
.L_x_1904:
[----:B01----:R-:W-:-:S15]  /*c1b0*/  BRA `(.L_x_1082) ;  /* 0xfffff3e000007947 */ /* 0x003fde000383ffff */
.L_x_1083:
[----:B01----:R-:W-:-:S15]  /*c1c0*/  BSYNC B6 ;  /* 0x0000000000067941 */ /* 0x003fde0003800000 */
.L_x_1081:
[----:B01----:R-:W-:-:S15]  /*c1d0*/  BRA `(.L_x_1088) ;  /* 0x0000000000007947 */ /* 0x003fde0003800000 */
.L_x_1088:
[----:B01----:R-:W-:-:S15]  /*c1e0*/  IADD3 R0, R30, 0x1, RZ ;  /* 0x000000011e007810 */ /* 0x003fde0007ffe0ff */
[----:B01----:R-:W-:-:S15]  /*c1f0*/  MOV R0, R0 ;  /* 0x0000000000007202 */ /* 0x003fde0000000f00 */
.L_x_1898:
[----:B01----:R-:W-:-:S15]  /*c200*/  MOV R38, R0 ;  /* 0x0000000000267202 */ /* 0x003fde0000000f00 */
[----:B01----:R-:W-:-:S15]  /*c210*/  MOV R38, R38 ;  /* 0x0000002600267202 */ /* 0x003fde0000000f00 */
.L_x_1899:
[----:B01----:R-:W-:-:S15]  /*c220*/  BRA `(.L_x_1076) ;  /* 0xffffe7d000007947 */ /* 0x003fde000383ffff */
.L_x_1077:
[----:B01----:R-:W-:-:S15]  /*c230*/  BSYNC B7 ;  /* 0x0000000000077941 */ /* 0x003fde0003800000 */
.L_x_1075:
[----:B01----:R-:W-:-:S15]  /*c240*/  MOV R4, R78 ;  /* 0x0000004e00047202 */ /* 0x003fde0000000f00 */
[----:B01----:R-:W-:-:S15]  /*c250*/  MOV R5, R53 ;  /* 0x0000003500057202 */ /* 0x003fde0000000f00 */
[----:B01----:R-:W-:-:S15]  /*c260*/  MOV R20, 32@lo((_ZN7gpuImpl6kernel15FMHAInferKernelILi128ELi128ELi2048ELi8ELb1EEENSt9enable_ifIXeqT3_Lb1EEvE4typeEPKaS6_S6_S6_Pa11FMHAParamI8 + .L_x_195@srel)) ;  /* 0x0000000000147802 */ /* 0x003fde0000000f00 */
[----:B01----:R-:W-:-:S15]  /*c270*/  MOV R21, 32@hi((_ZN7gpuImpl6kernel15FMHAInferKernelILi128ELi128ELi2048ELi8ELb1EEENSt9enable_ifIXeqT3_Lb1EEvE4typeEPKaS6_S6_S6_Pa11FMHAParamI8 + .L_x_195@srel)) ;  /* 0x0000000000157802 */ /* 0x003fde0000000f00 */
[----:B01----:R-:W-:-:S15]  /*c280*/  CALL.ABS.NOINC `(_ZN41_INTERNAL_2148b633_10_fmha_i8_cu_e1def6af3maxEff) ;  /* 0x0000000000007943 */ /* 0x003fde0003c00000 */
.L_x_195:
[----:B01----:R-:W-:-:S15]  /*c290*/  MOV R4, R4 ;  /* 0x0000000400047202 */ /* 0x003fde0000000f00 */
[----:B01----:R-:W-:-:S15]  /*c2a0*/  MOV R70, R4 ;  /* 0x0000000400467202 */ /* 0x003fde0000000f00 */
[----:B01----:R-:W-:-:S15]  /*c2b0*/  FADD R4, R78, -R70 ;  /* 0x800000464e047221 */ /* 0x003fde0000000000 */
[----:B01----:R-:W-:-:S15]  /*c2c0*/  MOV R4, R4 ;  /* 0x0000000400047202 */ /* 0x003fde0000000f00 */
[----:B01----:R-:W-:-:S15]  /*c2d0*/  MOV R20, 32@lo((_ZN7gpuImpl6kernel15FMHAInferKernelILi128ELi128ELi2048ELi8ELb1EEENSt9enable_ifIXeqT3_Lb1EEvE4typeEPKaS6_S6_S6_Pa11FMHAParamI8 + .L_x_196@srel)) ;  /* 0x0000000000147802 */ /* 0x003fde0000000f00 */
[----:B01----:R-:W-:-:S15]  /*c2e0*/  MOV R21, 32@hi((_ZN7gpuImpl6kernel15FMHAInferKernelILi128ELi128ELi2048ELi8ELb1EEENSt9enable_ifIXeqT3_Lb1EEvE4typeEPKaS6_S6_S6_Pa11FMHAParamI8 + .L_x_196@srel)) ;  /* 0x0000000000157802 */ /* 0x003fde0000000f00 */
[----:B01----:R-:W-:-:S15]  /*c2f0*/  CALL.ABS.NOINC `(__expf) ;  /* 0x0000000000007943 */ /* 0x003fde0003c00000 */
.L_x_196:
[----:B01----:R-:W-:-:S15]  /*c300*/  MOV R4, R4 ;  /* 0x0000000400047202 */ /* 0x003fde0000000f00 */
[----:B01----:R-:W-:-:S15]  /*c310*/  MOV R71, R4 ;  /* 0x0000000400477202 */ /* 0x003fde0000000f00 */
[----:B01----:R-:W-:-:S15]  /*c320*/  FADD R4, R53, -R70 ;  /* 0x8000004635047221 */ /* 0x003fde0000000000 */
[----:B01----:R-:W-:-:S15]  /*c330*/  MOV R4, R4 ;  /* 0x0000000400047202 */ /* 0x003fde0000000f00 */
[----:B01----:R-:W-:-:S15]  /*c340*/  MOV R20, 32@lo((_ZN7gpuImpl6kernel15FMHAInferKernelILi128ELi128ELi2048ELi8ELb1EEENSt9enable_ifIXeqT3_Lb1EEvE4typeEPKaS6_S6_S6_Pa11FMHAParamI8 + .L_x_197@srel)) ;  /* 0x0000000000147802 */ /* 0x003fde0000000f00 */
[----:B01----:R-:W-:-:S15]  /*c350*/  MOV R21, 32@hi((_ZN7gpuImpl6kernel15FMHAInferKernelILi128ELi128ELi2048ELi8ELb1EEENSt9enable_ifIXeqT3_Lb1EEvE4typeEPKaS6_S6_S6_Pa11FMHAParamI8 + .L_x_197@srel)) ;  /* 0x0000000000157802 */ /* 0x003fde0000000f00 */
[----:B01----:R-:W-:-:S15]  /*c360*/  CALL.ABS.NOINC `(__expf) ;  /* 0x0000000000007943 */ /* 0x003fde0003c00000 */
.L_x_197:
[----:B01----:R-:W-:-:S15]  /*c370*/  MOV R4, R4 ;  /* 0x0000000400047202 */ /* 0x003fde0000000f00 */
[----:B01----:R-:W-:-:S15]  /*c380*/  MOV R76, R4 ;  /* 0x00000004004c7202 */ /* 0x003fde0000000f00 */
[----:B01----:R-:W-:-:S15]  /*c390*/  FMUL R0, R71, R79 ;  /* 0x0000004f47007220 */ /* 0x003fde0000400000 */
[----:B01----:R-:W-:-:S15]  /*c3a0*/  FMUL R3, R76, R46 ;  /* 0x0000002e4c037220 */ /* 0x003fde0000400000 */
[----:B01----:R-:W-:-:S15]  /*c3b0*/  FADD R0, R0, R3 ;  /* 0x0000000300007221 */ /* 0x003fde0000000000 */
[----:B01----:R-:W-:-:S15]  /*c3c0*/  MOV R77, R0 ;  /* 0x00000000004d7202 */ /* 0x003fde0000000f00 */
.L_x_2072:
[----:B01----:R-:W-:-:S15]  /*c3d0*/  MOV R0, RZ ;  /* 0x000000ff00007202 */ /* 0x003fde0000000f00 */
[----:B01----:R-:W-:-:S15]  /*c3e0*/  MOV R0, R0 ;  /* 0x0000000000007202 */ /* 0x003fde0000000f00 */
[----:B01----:R-:W-:-:S15]  /*c3f0*/  MOV R0, R0 ;  /* 0x0000000000007202 */ /* 0x003fde0000000f00 */
.L_x_1905:
[----:B01----:R-:W-:-:S15]  /*c400*/  MOV R30, R0 ;  /* 0x00000000001e7202 */ /* 0x003fde0000000f00 */
[----:B01----:R-:W-:-:S15]  /*c410*/  MOV R30, R30 ;  /* 0x0000001e001e7202 */ /* 0x003fde0000000f00 */
.L_x_1906:
[----:B01----:R-:W-:-:S15]  /*c420*/  BSSY B7, `(.L_x_1089) ;  /* 0x000008f000077945 */ /* 0x003fde0003800000 */
[----:B01----:R-:W-:-:S15]  /*c430*/  BRA `(.L_x_1090) ;  /* 0x0000000000007947 */ /* 0x003fde0003800000 */
.L_x_1090:
[----:B01----:R-:W-:-:S15]  /*c440*/  MOV R36, R30 ;  /* 0x0000001e00247202 */ /* 0x003fde0000000f00 */
[----:B01----:R-:W-:-:S15]  /*c450*/  MOV R36, R36 ;  /* 0x0000002400247202 */ /* 0x003fde0000000f00 */
.L_x_1907:
[----:B01----:R-:W-:-:S15]  /*c460*/  ISETP.LT.AND P0, PT, R36, 0x8, PT ;  /* 0x000000082400780c */ /* 0x003fde0003f01270 */
[----:B01----:R-:W-:-:S15]  /*c470*/  PLOP3.LUT P0, PT, P0, PT, PT, 0x8, 0x0 ;  /* 0x000000000000781c */ /* 0x003fde000070e170 */
[----:B01----:R-:W-:-:S15]  /*c480*/  @P0 BRA `(.L_x_1091) ;  /* 0x0000088000000947 */ /* 0x003fde0003800000 */
[----:B01----:R-:W-:-:S15]  /*c490*/  BRA `(.L_x_1092) ;  /* 0x0000000000007947 */ /* 0x003fde0003800000 */
.L_x_1092:
[----:B01----:R-:W-:-:S15]  /*c4a0*/  MOV R0, RZ ;  /* 0x000000ff00007202 */ /* 0x003fde0000000f00 */
[----:B01----:R-:W-:-:S15]  /*c4b0*/  MOV R0, R0 ;  /* 0x0000000000007202 */ /* 0x003fde0000000f00 */
[----:B01----:R-:W-:-:S15]  /*c4c0*/  MOV R0, R0 ;  /* 0x0000000000007202 */ /* 0x003fde0000000f00 */
.L_x_1910:
[----:B01----:R-:W-:-:S15]  /*c4d0*/  MOV R31, R0 ;  /* 0x00000000001f7202 */ /* 0x003fde0000000f00 */
[----:B01----:R-:W-:-:S15]  /*c4e0*/  MOV R31, R31 ;  /* 0x0000001f001f7202 */ /* 0x003fde0000000f00 */
.L_x_1911:
[----:B01----:R-:W-:-:S15]  /*c4f0*/  BSSY B6, `(.L_x_1093) ;  /* 0x000007b000067945 */ /* 0x003fde0003800000 */
[----:B01----:R-:W-:-:S15]  /*c500*/  BRA `(.L_x_1094) ;  /* 0x0000000000007947 */ /* 0x003fde0003800000 */
.L_x_1094:
[----:B01----:R-:W-:-:S15]  /*c510*/  MOV R30, R31 ;  /* 0x0000001f001e7202 */ /* 0x003fde0000000f00 */
[----:B01----:R-:W-:-:S15]  /*c520*/  MOV R30, R30 ;  /* 0x0000001e001e7202 */ /* 0x003fde0000000f00 */
.L_x_1912:
[----:B01----:R-:W-:-:S15]  /*c530*/  ISETP.LT.AND P0, PT, R30, 0x8, PT ;  /* 0x000000081e00780c */ /* 0x003fde0003f01270 */
[----:B01----:R-:W-:-:S15]  /*c540*/  PLOP3.LUT P0, PT, P0, PT, PT, 0x8, 0x0 ;  /* 0x000000000000781c */ /* 0x003fde000070e170 */
[----:B01----:R-:W-:-:S15]  /*c550*/  @P0 BRA `(.L_x_1095) ;  /* 0x0000074000000947 */ /* 0x003fde0003800000 */
[----:B01----:R-:W-:-:S15]  /*c560*/  BRA `(.L_x_1096) ;  /* 0x0000000000007947 */ /* 0x003fde0003800000 */
.L_x_1096:
[----:B01----:R-:W-:-:S15]  /*c570*/  MOV R4, R77 ;  /* 0x0000004d00047202 */ /* 0x003fde0000000f00 */
[----:B01----:R-:W-:-:S15]  /*c580*/  MOV R20, 32@lo((_ZN7gpuImpl6kernel15FMHAInferKernelILi128ELi128ELi2048ELi8ELb1EEENSt9enable_ifIXeqT3_Lb1EEvE4typeEPKaS6_S6_S6_Pa11FMHAParamI8 + .L_x_198@srel)) ;  /* 0x0000000000147802 */ /* 0x003fde0000000f00 */
[----:B01----:R-:W-:-:S15]  /*c590*/  MOV R21, 32@hi((_ZN7gpuImpl6kernel15FMHAInferKernelILi128ELi128ELi2048ELi8ELb1EEENSt9enable_ifIXeqT3_Lb1EEvE4typeEPKaS6_S6_S6_Pa11FMHAParamI8 + .L_x_198@srel)) ;  /* 0x0000000000157802 */ /* 0x003fde0000000f00 */
[----:B01----:R-:W-:-:S15]  /*c5a0*/  CALL.ABS.NOINC `(__frcp_rn) ;  /* 0x0000000000007943 */ /* 0x003fde0003c00000 */
.L_x_198:
        /* <DEDUP_REMOVED lines=106> */
.L_x_1097:
[----:B01----:R-:W-:-:S15]  /*cc50*/  IADD3 R0, R30, 0x1, RZ ;  /* 0x000000011e007810 */ /* 0x003fde0007ffe0ff */
[----:B01----:R-:W-:-:S15]  /*cc60*/  MOV R0, R0 ;  /* 0x0000000000007202 */ /* 0x003fde0000000f00 */
.L_x_1913:
[----:B01----:R-:W-:-:S15]  /*cc70*/  MOV R31, R0 ;  /* 0x00000000001f7202 */ /* 0x003fde0000000f00 */
[----:B01----:R-:W-:-:S15]  /*cc80*/  MOV R31, R31 ;  /* 0x0000001f001f7202 */ /* 0x003fde0000000f00 */
.L_x_1914:
[----:B01----:R-:W-:-:S15]  /*cc90*/  BRA `(.L_x_1094) ;  /* 0xfffff87000007947 */ /* 0x003fde000383ffff */
.L_x_1095:
[----:B01----:R-:W-:-:S15]  /*cca0*/  BSYNC B6 ;  /* 0x0000000000067941 */ /* 0x003fde0003800000 */
.L_x_1093:
[----:B01----:R-:W-:-:S15]  /*ccb0*/  BRA `(.L_x_1098) ;  /* 0x0000000000007947 */ /* 0x003fde0003800000 */
.L_x_1098:
[----:B01----:R-:W-:-:S15]  /*ccc0*/  IADD3 R0, R36, 0x1, RZ ;  /* 0x0000000124007810 */ /* 0x003fde0007ffe0ff */
[----:B01----:R-:W-:-:S15]  /*ccd0*/  MOV R0, R0 ;  /* 0x0000000000007202 */ /* 0x003fde0000000f00 */
.L_x_1908:
[----:B01----:R-:W-:-:S15]  /*cce0*/  MOV R30, R0 ;  /* 0x00000000001e7202 */ /* 0x003fde0000000f00 */
[----:B01----:R-:W-:-:S15]  /*ccf0*/  MOV R30, R30 ;  /* 0x0000001e001e7202 */ /* 0x003fde0000000f00 */
.L_x_1909:
[----:B01----:R-:W-:-:S15]  /*cd00*/  BRA `(.L_x_1090) ;  /* 0xfffff73000007947 */ /* 0x003fde000383ffff */
.L_x_1091:
[----:B01----:R-:W-:-:S15]  /*cd10*/  BSYNC B7 ;  /* 0x0000000000077941 */ /* 0x003fde0003800000 */
.L_x_1089:
[----:B01----:R-:W-:-:S15]  /*cd20*/  MOV R0, R77 ;  /* 0x0000004d00007202 */ /* 0x003fde0000000f00 */
[----:B01----:R-:W-:-:S15]  /*cd30*/  MOV R0, R0 ;  /* 0x0000000000007202 */ /* 0x003fde0000000f00 */
.L_x_1820:
[----:B01----:R-:W-:-:S15]  /*cd40*/  MOV R3, R70 ;  /* 0x0000004600037202 */ /* 0x003fde0000000f00 */
[----:B01----:R-:W-:-:S15]  /*cd50*/  MOV R3, R3 ;  /* 0x0000000300037202 */ /* 0x003fde0000000f00 */
.L_x_1815:
[----:B01----:R-:W-:-:S15]  /*cd60*/  BRA `(.L_x_1099) ;  /* 0x0000000000007947 */ /* 0x003fde0003800000 */
.L_x_1099:
[----:B01----:R-:W-:-:S15]  /*cd70*/  IADD3 R4, R84, 0x80, RZ ;  /* 0x0000008054047810 */ /* 0x003fde0007ffe0ff */
[----:B01----:R-:W-:-:S15]  /*cd80*/  MOV R4, R4 ;  /* 0x0000000400047202 */ /* 0x003fde0000000f00 */
.L_x_1829:
[----:B01----:R-:W-:-:S15]  /*cd90*/  MOV R68, R3 ;  /* 0x0000000300447202 */ /* 0x003fde0000000f00 */
[----:B01----:R-:W-:-:S15]  /*cda0*/  MOV R68, R68 ;  /* 0x0000004400447202 */ /* 0x003fde0000000f00 */
.L_x_1816:
[----:B01----:R-:W-:-:S15]  /*cdb0*/  MOV R63, R0 ;  /* 0x00000000003f7202 */ /* 0x003fde0000000f00 */
[----:B01----:R-:W-:-:S15]  /*cdc0*/  MOV R63, R63 ;  /* 0x0000003f003f7202 */ /* 0x003fde0000000f00 */
.L_x_1821:
[----:B01----:R-:W-:-:S15]  /*cdd0*/  MOV R36, R4 ;  /* 0x0000000400247202 */ /* 0x003fde0000000f00 */
[----:B01----:R-:W-:-:S15]  /*cde0*/  MOV R36, R36 ;  /* 0x0000002400247202 */ /* 0x003fde0000000f00 */
.L_x_1830:
[----:B01----:R-:W-:-:S15]  /*cdf0*/  BRA `(.L_x_1014) ;  /* 0xffff902000007947 */ /* 0x003fde000383ffff */
.L_x_1015:
[----:B01----:R-:W-:-:S15]  /*ce00*/  BSYNC B8 ;  /* 0x0000000000087941 */ /* 0x003fde0003800000 */
.L_x_1013:
        /* <DEDUP_REMOVED lines=21> */
[----:B01----:R-:W-:-:S15]  /*cf60*/  MOV R20, 32@lo((_ZN7gpuImpl6kernel15FMHAInferKernelILi128ELi128ELi2048ELi8ELb1EEENSt9enable_ifIXeqT3_Lb1EEvE4typeEPKaS6_S6_S6_Pa11FMHAParamI8 + .L_x_199@srel)) ;  /* 0x0000000000147802 */ /* 0x003fde0000000f00 */
[----:B01----:R-:W-:-:S15]  /*cf70*/  MOV R21, 32@hi((_ZN7gpuImpl6kernel15FMHAInferKernelILi128ELi128ELi2048ELi8ELb1EEENSt9enable_ifIXeqT3_Lb1EEvE4typeEPKaS6_S6_S6_Pa11FMHAParamI8 + .L_x_199@srel)) ;  /* 0x0000000000157802 */ /* 0x003fde0000000f00 */
[----:B01----:R-:W-:-:S15]  /*cf80*/  CALL.ABS.NOINC `(__frcp_rn) ;  /* 0x0000000000007943 */ /* 0x003fde0003c00000 */
.L_x_199:
[----:B01----:R-:W-:-:S15]  /*cf90*/  MOV R4, R4 ;  /* 0x0000000400047202 */ /* 0x003fde0000000f00 */
[----:B01----:R-:W-:-:S15]  /*cfa0*/  FMUL R4, R69, R4 ;  /* 0x0000000445047220 */ /* 0x003fde0000400000 */
[----:B01----:R-:W-:-:S15]  /*cfb0*/  MOV R71, R4 ;  /* 0x0000000400477202 */ /* 0x003fde0000000f00 */
.L_x_2073:
[----:B01----:R-:W-:-:S15]  /*cfc0*/  MOV R0, RZ ;  /* 0x000000ff00007202 */ /* 0x003fde0000000f00 */
[----:B01----:R-:W-:-:S15]  /*cfd0*/  MOV R0, R0 ;  /* 0x0000000000007202 */ /* 0x003fde0000000f00 */
[----:B01----:R-:W-:-:S15]  /*cfe0*/  MOV R0, R0 ;  /* 0x0000000000007202 */ /* 0x003fde0000000f00 */
.L_x_1915:
[----:B01----:R-:W-:-:S15]  /*cff0*/  MOV R0, R0 ;  /* 0x0000000000007202 */ /* 0x003fde0000000f00 */
[----:B01----:R-:W-:-:S15]  /*d000*/  MOV R4, R0 ;  /* 0x0000000000047202 */ /* 0x003fde0000000f00 */
.L_x_1916:
[----:B01----:R-:W-:-:S15]  /*d010*/  BSSY B7, `(.L_x_1100) ;  /* 0x00001ba000077945 */ /* 0x003fde0003800000 */
[----:B01----:R-:W-:-:S15]  /*d020*/  BRA `(.L_x_1101) ;  /* 0x0000000000007947 */ /* 0x003fde0003800000 */
.L_x_1101:
[----:B01----:R-:W-:-:S15]  /*d030*/  MOV R70, R4 ;  /* 0x0000000400467202 */ /* 0x003fde0000000f00 */
[----:B01----:R-:W-:-:S15]  /*d040*/  MOV R70, R70 ;  /* 0x0000004600467202 */ /* 0x003fde0000000f00 */
.L_x_1917:
[----:B01----:R-:W-:-:S15]  /*d050*/  ISETP.LT.AND P0, PT, R70, 0x8, PT ;  /* 0x000000084600780c */ /* 0x003fde0003f01270 */
[----:B01----:R-:W-:-:S15]  /*d060*/  PLOP3.LUT P0, PT, P0, PT, PT, 0x8, 0x0 ;  /* 0x000000000000781c */ /* 0x003fde000070e170 */
[----:B01----:R-:W-:-:S15]  /*d070*/  @P0 BRA `(.L_x_1102) ;  /* 0x00001b3000000947 */ /* 0x003fde0003800000 */
[----:B01----:R-:W-:-:S15]  /*d080*/  BRA `(.L_x_1103) ;  /* 0x0000000000007947 */ /* 0x003fde0003800000 */
.L_x_1103:
[----:B01----:R-:W-:-:S15]  /*d090*/  MOV R0, R4 ;  /* 0x0000000400007202 */ /* 0x003fde0000000f00 */
[----:B01----:R-:W-:-:S15]  /*d0a0*/  MOV R3, R5 ;  /* 0x0000000500037202 */ /* 0x003fde0000000f00 */
[----:B01----:R-:W-:-:S15]  /*d0b0*/  MOV R0, RZ ;  /* 0x000000ff00007202 */ /* 0x003fde0000000f00 */
[----:B01----:R-:W-:-:S15]  /*d0c0*/  MOV R0, R0 ;  /* 0x0000000000007202 */ /* 0x003fde0000000f00 */
[----:B01----:R-:W-:-:S15]  /*d0d0*/  MOV R0, R0 ;  /* 0x0000000000007202 */ /* 0x003fde0000000f00 */
.L_x_1920:
[----:B01----:R-:W-:-:S15]  /*d0e0*/  MOV R29, R0 ;  /* 0x00000000001d7202 */ /* 0x003fde0000000f00 */
[----:B01----:R-:W-:-:S15]  /*d0f0*/  MOV R29, R29 ;  /* 0x0000001d001d7202 */ /* 0x003fde0000000f00 */
.L_x_1921:
[----:B01----:R-:W-:-:S15]  /*d100*/  BSSY B6, `(.L_x_1104) ;  /* 0x0000065000067945 */ /* 0x003fde0003800000 */
[----:B01----:R-:W-:-:S15]  /*d110*/  BRA `(.L_x_1105) ;  /* 0x0000000000007947 */ /* 0x003fde0003800000 */
.L_x_1105:
[----:B01----:R-:W-:-:S15]  /*d120*/  MOV R69, R29 ;  /* 0x0000001d00457202 */ /* 0x003fde0000000f00 */
[----:B01----:R-:W-:-:S15]  /*d130*/  MOV R69, R69 ;  /* 0x0000004500457202 */ /* 0x003fde0000000f00 */
.L_x_1922:
[----:B01----:R-:W-:-:S15]  /*d140*/  ISETP.LT.AND P0, PT, R69, 0x8, PT ;  /* 0x000000084500780c */ /* 0x003fde0003f01270 */
[----:B01----:R-:W-:-:S15]  /*d150*/  PLOP3.LUT P0, PT, P0, PT, PT, 0x8, 0x0 ;  /* 0x000000000000781c */ /* 0x003fde000070e170 */
[----:B01----:R-:W-:-:S15]  /*d160*/  @P0 BRA `(.L_x_1106) ;  /* 0x000005e000000947 */ /* 0x003fde0003800000 */
[----:B01----:R-:W-:-:S15]  /*d170*/  BRA `(.L_x_1107) ;  /* 0x0000000000007947 */ /* 0x003fde0003800000 */
.L_x_1107:
        /* <DEDUP_REMOVED lines=37> */
[----:B01----:R-:W-:-:S15]  /*d3d0*/  MOV R20, 32@lo((_ZN7gpuImpl6kernel15FMHAInferKernelILi128ELi128ELi2048ELi8ELb1EEENSt9enable_ifIXeqT3_Lb1EEvE4typeEPKaS6_S6_S6_Pa11FMHAParamI8 + .L_x_200@srel)) ;  /* 0x0000000000147802 */ /* 0x003fde0000000f00 */
[----:B01----:R-:W-:-:S15]  /*d3e0*/  MOV R21, 32@hi((_ZN7gpuImpl6kernel15FMHAInferKernelILi128ELi128ELi2048ELi8ELb1EEENSt9enable_ifIXeqT3_Lb1EEvE4typeEPKaS6_S6_S6_Pa11FMHAParamI8 + .L_x_200@srel)) ;  /* 0x0000000000157802 */ /* 0x003fde0000000f00 */
[----:B01----:R-:W-:-:S15]  /*d3f0*/  CALL.ABS.NOINC `(_ZN41_INTERNAL_2148b633_10_fmha_i8_cu_e1def6af3minEff) ;  /* 0x0000000000007943 */ /* 0x003fde0003c00000 */
.L_x_200:
[----:B01----:R-:W-:-:S15]  /*d400*/  MOV R4, R4 ;  /* 0x0000000400047202 */ /* 0x003fde0000000f00 */
[----:B01----:R-:W-:-:S15]  /*d410*/  MOV R5, 0xc2fe0000 ;  /* 0xc2fe000000057802 */ /* 0x003fde0000000f00 */
[----:B01----:R-:W-:-:S15]  /*d420*/  MOV R4, R4 ;  /* 0x0000000400047202 */ /* 0x003fde0000000f00 */
[----:B01----:R-:W-:-:S15]  /*d430*/  MOV R5, R5 ;  /* 0x0000000500057202 */ /* 0x003fde0000000f00 */
[----:B01----:R-:W-:-:S15]  /*d440*/  MOV R20, 32@lo((_ZN7gpuImpl6kernel15FMHAInferKernelILi128ELi128ELi2048ELi8ELb1EEENSt9enable_ifIXeqT3_Lb1EEvE4typeEPKaS6_S6_S6_Pa11FMHAParamI8 + .L_x_201@srel)) ;  /* 0x0000000000147802 */ /* 0x003fde0000000f00 */
[----:B01----:R-:W-:-:S15]  /*d450*/  MOV R21, 32@hi((_ZN7gpuImpl6kernel15FMHAInferKernelILi128ELi128ELi2048ELi8ELb1EEENSt9enable_ifIXeqT3_Lb1EEvE4typeEPKaS6_S6_S6_Pa11FMHAParamI8 + .L_x_201@srel)) ;  /* 0x0000000000157802 */ /* 0x003fde0000000f00 */
[----:B01----:R-:W-:-:S15]  /*d460*/  CALL.ABS.NOINC `(_ZN41_INTERNAL_2148b633_10_fmha_i8_cu_e1def6af3maxEff) ;  /* 0x0000000000007943 */ /* 0x003fde0003c00000 */
.L_x_201:
[----:B01----:R-:W-:-:S15]  /*d470*/  MOV R4, R4 ;  /* 0x0000000400047202 */ /* 0x003fde0000000f00 */
[----:B01----:R-:W-:-:S15]  /*d480*/  MOV R4, R4 ;  /* 0x0000000400047202 */ /* 0x003fde0000000f00 */
[----:B01----:R-:W-:-:S15]  /*d490*/  MOV R20, 32@lo((_ZN7gpuImpl6kernel15FMHAInferKernelILi128ELi128ELi2048ELi8ELb1EEENSt9enable_ifIXeqT3_Lb1EEvE4typeEPKaS6_S6_S6_Pa11FMHAParamI8 + .L_x_202@srel)) ;  /* 0x0000000000147802 */ /* 0x003fde0000000f00 */
[----:B01----:R-:W-:-:S15]  /*d4a0*/  MOV R21, 32@hi((_ZN7gpuImpl6kernel15FMHAInferKernelILi128ELi128ELi2048ELi8ELb1EEENSt9enable_ifIXeqT3_Lb1EEvE4typeEPKaS6_S6_S6_Pa11FMHAParamI8 + .L_x_202@srel)) ;  /* 0x0000000000157802 */ /* 0x003fde0000000f00 */
[----:B01----:R-:W-:-:S15]  /*d4b0*/  CALL.ABS.NOINC `(__float2int_rn) ;  /* 0x0000000000007943 */ /* 0x003fde0003c00000 */
.L_x_202:
        /* <DEDUP_REMOVED lines=35> */
.L_x_2075:
[----:B01----:R-:W-:-:S15]  /*d6f0*/  BRA `(.L_x_1108) ;  /* 0x0000000000007947 */ /* 0x003fde0003800000 */
.L_x_1108:
[----:B01----:R-:W-:-:S15]  /*d700*/  IADD3 R0, R69, 0x1, RZ ;  /* 0x0000000145007810 */ /* 0x003fde0007ffe0ff */
[----:B01----:R-:W-:-:S15]  /*d710*/  MOV R0, R0 ;  /* 0x0000000000007202 */ /* 0x003fde0000000f00 */
.L_x_1923:
[----:B01----:R-:W-:-:S15]  /*d720*/  MOV R29, R0 ;  /* 0x00000000001d7202 */ /* 0x003fde0000000f00 */
[----:B01----:R-:W-:-:S15]  /*d730*/  MOV R29, R29 ;  /* 0x0000001d001d7202 */ /* 0x003fde0000000f00 */
.L_x_1924:
[----:B01----:R-:W-:-:S15]  /*d740*/  BRA `(.L_x_1105) ;  /* 0xfffff9d000007947 */ /* 0x003fde000383ffff */
.L_x_1106:
[----:B01----:R-:W-:-:S15]  /*d750*/  BSYNC B6 ;  /* 0x0000000000067941 */ /* 0x003fde0003800000 */
.L_x_1104:
        /* <DEDUP_REMOVED lines=319> */
.L_x_2074:
[----:B01----:R-:W-:-:S15]  /*eb50*/  BRA `(.L_x_1109) ;  /* 0x0000000000007947 */ /* 0x003fde0003800000 */
.L_x_1109:
[----:B01----:R-:W-:-:S15]  /*eb60*/  IADD3 R0, R70, 0x1, RZ ;  /* 0x0000000146007810 */ /* 0x003fde0007ffe0ff */
[----:B01----:R-:W-:-:S15]  /*eb70*/  MOV R0, R0 ;  /* 0x0000000000007202 */ /* 0x003fde0000000f00 */
.L_x_1918:
[----:B01----:R-:W-:-:S15]  /*eb80*/  MOV R4, R0 ;  /* 0x0000000000047202 */ /* 0x003fde0000000f00 */
[----:B01----:R-:W-:-:S15]  /*eb90*/  MOV R4, R4 ;  /* 0x0000000400047202 */ /* 0x003fde0000000f00 */
.L_x_1919:
[----:B01----:R-:W-:-:S15]  /*eba0*/  BRA `(.L_x_1101) ;  /* 0xffffe48000007947 */ /* 0x003fde000383ffff */
.L_x_1102:
[----:B01----:R-:W-:-:S15]  /*ebb0*/  BSYNC B7 ;  /* 0x0000000000077941 */ /* 0x003fde0003800000 */
.L_x_1100:
[----:B01----:R-:W-:-:S15]  /*ebc0*/  BRA `(.L_x_1110) ;  /* 0x0000000000007947 */ /* 0x003fde0003800000 */
.L_x_1110:
[----:B01----:R-:W-:-:S15]  /*ebd0*/  IADD3 R0, R92, 0x80, RZ ;  /* 0x000000805c007810 */ /* 0x003fde0007ffe0ff */
[----:B01----:R-:W-:-:S15]  /*ebe0*/  MOV R0, R0 ;  /* 0x0000000000007202 */ /* 0x003fde0000000f00 */
.L_x_1809:
[----:B01----:R-:W-:-:S15]  /*ebf0*/  MOV R3, R0 ;  /* 0x0000000000037202 */ /* 0x003fde0000000f00 */
[----:B01----:R-:W-:-:S15]  /*ec00*/  MOV R3, R3 ;  /* 0x0000000300037202 */ /* 0x003fde0000000f00 */
.L_x_1810:
[----:B01----:R-:W-:-:S15]  /*ec10*/  BRA `(.L_x_1005) ;  /* 0xffff6c5000007947 */ /* 0x003fde000383ffff */
.L_x_1006:
[----:B01----:R-:W-:-:S15]  /*ec20*/  BSYNC B9 ;  /* 0x0000000000097941 */ /* 0x003fde0003800000 */
.L_x_1004:
[----:B------:R-:W-:Y:S06]  /*ec30*/  MEMBAR.SC.VC ;  /* 0x0000000000007992 */ /* 0x000fec0000005000 */
[----:B01----:R-:W-:-:S00]  /*ec40*/  ERRBAR ;  /* 0x00000000000079ab */ /* 0x003fc00000000000 */
[----:B01----:R-:W-:-:S15]  /*ec50*/  EXIT ;  /* 0x000000000000794d */ /* 0x003fde0003800000 */
.L_x_2054:
[----:B01----:R-:W-:-:S15]  /*ec60*/  NOP ;  /* 0x0000000000007918 */ /* 0x003fde0000000000 */
.L_x_1111:
        /* <DEDUP_REMOVED lines=9> */
.L_x_1811:


//--------------------- .text._ZN4dim3C1Ejjj      --------------------------
	.section	.text._ZN4dim3C1Ejjj,"ax",@progbits
	.sectioninfo	@"SHI_REGISTERS=24"
	.align	128
        .global         _ZN4dim3C1Ejjj
        .type           _ZN4dim3C1Ejjj,@function
        .size           _ZN4dim3C1Ejjj,(.L_x_2076 - _ZN4dim3C1Ejjj)
_ZN4dim3C1Ejjj:
.text._ZN4dim3C1Ejjj:
[----:B01----:R-:W-:-:S15]  /*0000*/  MOV R8, R8 ;  /* 0x0000000800087202 */ /* 0x003fde0000000f00 */
[----:B01----:R-:W-:-:S15]  /*0010*/  MOV R7, R7 ;  /* 0x0000000700077202 */ /* 0x003fde0000000f00 */
[----:B01----:R-:W-:-:S15]  /*0020*/  MOV R6, R6 ;  /* 0x0000000600067202 */ /* 0x003fde0000000f00 */
[----:B01----:R-:W-:-:S15]  /*0030*/  MOV R5, R5 ;  /* 0x0000000500057202 */ /* 0x003fde0000000f00 */
[----:B01----:R-:W-:-:S15]  /*0040*/  MOV R4, R4 ;  /* 0x0000000400047202 */ /* 0x003fde0000000f00 */
[----:B01----:R-:W-:-:S15]  /*0050*/  MOV R10, c[0x0][0x118] ;  /* 0x00004600000a7a02 */ /* 0x003fde0000000f00 */
[----:B01----:R-:W-:-:S15]  /*0060*/  MOV R11, c[0x0][0x11c] ;  /* 0x00004700000b7a02 */ /* 0x003fde0000000f00 */
        /* <DEDUP_REMOVED lines=38> */
.L_x_1112:
[----:B01----:R-:W-:-:S15]  /*02d0*/  RET.ABS.NODEC R20 0x0 ;  /* 0x0000000014007950 */ /* 0x003fde0003e00000 */
.L_x_1113:
        /* <DEDUP_REMOVED lines=10> */
.L_x_2076:


//--------------------- .text._ZN4dim3C2Ejjj      --------------------------
	.section	.text._ZN4dim3C2Ejjj,"ax",@progbits
	.sectioninfo	@"SHI_REGISTERS=24"
	.align	128
        .global         _ZN4dim3C2Ejjj
        .type           _ZN4dim3C2Ejjj,@function
        .size           _ZN4dim3C2Ejjj,(.L_x_2121 - _ZN4dim3C2Ejjj)
_ZN4dim3C2Ejjj:
.text._ZN4dim3C2Ejjj:
[----:B01----:R-:W-:-:S15]  /*0000*/  IADD3 R1, R1, -0x8, RZ ;  /* 0xfffffff801017810 */ /* 0x003fde0007ffe0ff */
[----:B01----:R1:W0:-:S15]  /*0010*/  S2R R0, SR_LMEMHIOFF ;  /* 0x0000000000007919 */ /* 0x00321e0000003700 */
[----:B01----:R-:W-:-:S15]  /*0020*/  ISETP.GE.U32.AND P0, PT, R1, R0, PT ;  /* 0x000000000100720c */ /* 0x003fde0003f06070 */
[----:B01----:R-:W-:-:S15]  /*0030*/  @P0 BRA `(.L_x_1114) ;  /* 0x0000001000000947 */ /* 0x003fde0003800000 */
[----:B01----:R-:W-:-:S15]  /*0040*/  BPT.TRAP 0x1 ;  /* 0x000000040000795c */ /* 0x003fde0000300000 */
.L_x_1114:
[----:B01----:R1:W-:-:S15]  /*0050*/  STL [R1+0x4], R21 ;  /* 0x0000041501007387 */ /* 0x0033de0000100800 */
[----:B01----:R1:W-:-:S15]  /*0060*/  STL [R1], R20 ;  /* 0x0000001401007387 */ /* 0x0033de0000100800 */
        /* <DEDUP_REMOVED lines=15> */
[----:B01----:R-:W-:-:S15]  /*0160*/  MOV R20, 32@lo((_ZN4dim3C2Ejjj + .L_x_203@srel)) ;  /* 0x0000000000147802 */ /* 0x003fde0000000f00 */
[----:B01----:R-:W-:-:S15]  /*0170*/  MOV R21, 32@hi((_ZN4dim3C2Ejjj + .L_x_203@srel)) ;  /* 0x0000000000157802 */ /* 0x003fde0000000f00 */
[----:B01----:R-:W-:-:S15]  /*0180*/  CALL.ABS.NOINC `(_ZN4dim3C1Ejjj) ;  /* 0x0000000000007943 */ /* 0x003fde0003c00000 */
.L_x_203:
[----:B01----:R1:W0:-:S15]  /*0190*/  LDL R20, [R1] ;  /* 0x0000000001147983 */ /* 0x00321e0000100800 */
[----:B01----:R1:W0:-:S15]  /*01a0*/  LDL R21, [R1+0x4] ;  /* 0x0000040001157983 */ /* 0x00321e0000100800 */
[----:B01----:R-:W-:-:S15]  /*01b0*/  IADD3 R1, R1, 0x8, RZ ;  /* 0x0000000801017810 */ /* 0x003fde0007ffe0ff */
[----:B01----:R-:W-:-:S15]  /*01c0*/  RET.ABS.NODEC R20 0x0 ;  /* 0x0000000014007950 */ /* 0x003fde0003e00000 */
.L_x_1115:
        /* <DEDUP_REMOVED lines=11> */
.L_x_2121:


//--------------------- .text._ZN4dim3C2E5uint3   --------------------------
	.section	.text._ZN4dim3C2E5uint3,"ax",@progbits
	.sectioninfo	@"SHI_REGISTERS=24"
	.align	128
        .global         _ZN4dim3C2E5uint3
        .type           _ZN4dim3C2E5uint3,@function
        .size           _ZN4dim3C2E5uint3,(.L_x_2122 - _ZN4dim3C2E5uint3)
_ZN4dim3C2E5uint3:
.text._ZN4dim3C2E5uint3:
[----:B01----:R-:W-:-:S15]  /*0000*/  IADD3 R1, R1, -0x18, RZ ;  /* 0xffffffe801017810 */ /* 0x003fde0007ffe0ff */
[----:B01----:R1:W0:-:S15]  /*0010*/  S2R R0, SR_LMEMHIOFF ;  /* 0x0000000000007919 */ /* 0x00321e0000003700 */
[----:B01----:R-:W-:-:S15]  /*0020*/  ISETP.GE.U32.AND P0, PT, R1, R0, PT ;  /* 0x000000000100720c */ /* 0x003fde0003f06070 */
[----:B01----:R-:W-:-:S15]  /*0030*/  @P0 BRA `(.L_x_1116) ;  /* 0x0000001000000947 */ /* 0x003fde0003800000 */
[----:B01----:R-:W-:-:S15]  /*0040*/  BPT.TRAP 0x1 ;  /* 0x000000040000795c */ /* 0x003fde0000300000 */
.L_x_1116:
[----:B01----:R1:W-:-:S15]  /*0050*/  STL [R1+0x10], R21 ;  /* 0x0000101501007387 */ /* 0x0033de0000100800 */
[----:B01----:R1:W-:-:S15]  /*0060*/  STL [R1+0xc], R20 ;  /* 0x00000c1401007387 */ /* 0x0033de0000100800 */
        /* <DEDUP_REMOVED lines=82> */
[----:B01----:R-:W-:-:S15]  /*0590*/  MOV R8, R8 ;  /* 0x0000000800087202 */ /* 0x003fde0000000f00 */
[----:B01----:R-:W-:-:S15]  /*05a0*/  MOV R20, 32@lo((_ZN4dim3C2E5uint3 + .L_x_204@srel)) ;  /* 0x0000000000147802 */ /* 0x003fde0000000f00 */
[----:B01----:R-:W-:-:S15]  /*05b0*/  MOV R21, 32@hi((_ZN4dim3C2E5uint3 + .L_x_204@srel)) ;  /* 0x0000000000157802 */ /* 0x003fde0000000f00 */
[----:B01----:R-:W-:-:S15]  /*05c0*/  CALL.ABS.NOINC `(_ZN4dim3C1E5uint3) ;  /* 0x0000000000007943 */ /* 0x003fde0003c00000 */
.L_x_204:
[----:B01----:R1:W0:-:S15]  /*05d0*/  LDL R20, [R1+0xc] ;  /* 0x00000c0001147983 */ /* 0x00321e0000100800 */
[----:B01----:R1:W0:-:S15]  /*05e0*/  LDL R21, [R1+0x10] ;  /* 0x0000100001157983 */ /* 0x00321e0000100800 */
[----:B01----:R-:W-:-:S15]  /*05f0*/  IADD3 R1, R1, 0x18, RZ ;  /* 0x0000001801017810 */ /* 0x003fde0007ffe0ff */
[----:B01----:R-:W-:-:S15]  /*0600*/  RET.ABS.NODEC R20 0x0 ;  /* 0x0000000014007950 */ /* 0x003fde0003e00000 */
.L_x_1117:
        /* <DEDUP_REMOVED lines=15> */
.L_x_2122:


//--------------------- .text._ZN18cooperative_groups4__v112thread_groupC2Ej --------------------------
	.section	.text._ZN18cooperative_groups4__v112thread_groupC2Ej,"ax",@progbits
	.sectioninfo	@"SHI_REGISTERS=24"
	.align	128
        .global         _ZN18cooperative_groups4__v112thread_groupC2Ej
        .type           _ZN18cooperative_groups4__v112thread_groupC2Ej,@function
        .size           _ZN18cooperative_groups4__v112thread_groupC2Ej,(.L_x_2103 - _ZN18cooperative_groups4__v112thread_groupC2Ej)
_ZN18cooperative_groups4__v112thread_groupC2Ej:
.text._ZN18cooperative_groups4__v112thread_groupC2Ej:
[----:B01----:R-:W-:-:S15]  /*0000*/  IADD3 R1, R1, -0x8, RZ ;  /* 0xfffffff801017810 */ /* 0x003fde0007ffe0ff */
[----:B01----:R1:W0:-:S15]  /*0010*/  S2R R0, SR_LMEMHIOFF ;  /* 0x0000000000007919 */ /* 0x00321e0000003700 */
[----:B01----:R-:W-:-:S15]  /*0020*/  ISETP.GE.U32.AND P0, PT, R1, R0, PT ;  /* 0x000000000100720c */ /* 0x003fde0003f06070 */
[----:B01----:R-:W-:-:S15]  /*0030*/  @P0 BRA `(.L_x_1118) ;  /* 0x0000001000000947 */ /* 0x003fde0003800000 */
[----:B01----:R-:W-:-:S15]  /*0040*/  BPT.TRAP 0x1 ;  /* 0x000000040000795c */ /* 0x003fde0000300000 */
.L_x_1118:
        /* <DEDUP_REMOVED lines=41> */
[----:B01----:R-:W-:-:S15]  /*02e0*/  LOP3.LUT R8, R8, 0x7f, RZ, 0xc0, !PT ;  /* 0x0000007f08087812 */ /* 0x003fde00078ec0ff */
[----:B01----:R-:W-:-:S15]  /*02f0*/  MOV R4, R4 ;  /* 0x0000000400047202 */ /* 0x003fde0000000f00 */
[----:B01----:R-:W-:-:S15]  /*0300*/  MOV R5, R5 ;  /* 0x0000000500057202 */ /* 0x003fde0000000f00 */
[----:B01----:R1:W0:-:S15]  /*0310*/  R2UR UR4, R10 ;  /* 0x000000000a0473c2 */ /* 0x00321e00000e0000 */
[----:B01----:R1:W0:-:S15]  /*0320*/  R2UR UR5, R11 ;  /* 0x000000000b0573c2 */ /* 0x00321e00000e0000 */
[----:B01----:R1:W0:-:S15]  /*0330*/  LD.E R6, [R4.64] ;  /* 0x0000000404067980 */ /* 0x00321e000c101900 */
[----:B01----:R-:W-:-:S15]  /*0340*/  LOP3.LUT R6, R6, 0xffffff01, RZ, 0xc0, !PT ;  /* 0xffffff0106067812 */ /* 0x003fde00078ec0ff */
[----:B01----:R-:W-:-:S15]  /*0350*/  SHF.L.U32 R8, R8, 0x1, RZ ;  /* 0x0000000108087819 */ /* 0x003fde00000006ff */
[----:B01----:R-:W-:-:S15]  /*0360*/  LOP3.LUT R6, R6, R8, RZ, 0xfc, !PT ;  /* 0x0000000806067212 */ /* 0x003fde00078efcff */
        /* <DEDUP_REMOVED lines=18> */
[----:B01----:R1:W0:-:S15]  /*0490*/  LD.E R0, [R4.64] ;  /* 0x0000000404007980 */ /* 0x00321e000c101900 */
[----:B01----:R-:W-:-:S15]  /*04a0*/  LOP3.LUT R0, R0, 0xfffffffe, RZ, 0xc0, !PT ;  /* 0xfffffffe00007812 */ /* 0x003fde00078ec0ff */
[----:B01----:R-:W-:-:S15]  /*04b0*/  MOV R4, R4 ;  /* 0x0000000400047202 */ /* 0x003fde0000000f00 */
[----:B01----:R-:W-:-:S15]  /*04c0*/  MOV R5, R5 ;  /* 0x0000000500057202 */ /* 0x003fde0000000f00 */
[----:B01----:R1:W0:-:S15]  /*04d0*/  R2UR UR4, R10 ;  /* 0x000000000a0473c2 */ /* 0x00321e00000e0000 */
[----:B01----:R1:W0:-:S15]  /*04e0*/  R2UR UR5, R11 ;  /* 0x000000000b0573c2 */ /* 0x00321e00000e0000 */
[----:B01----:R1:W-:-:S15]  /*04f0*/  ST.E [R4.64], R0 ;  /* 0x0000000004007985 */ /* 0x0033de000c101904 */
[----:B01----:R-:W-:-:S15]  /*0500*/  IADD3 R1, R1, 0x8, RZ ;  /* 0x0000000801017810 */ /* 0x003fde0007ffe0ff */
[----:B01----:R-:W-:-:S15]  /*0510*/  RET.ABS.NODEC R20 0x0 ;  /* 0x0000000014007950 */ /* 0x003fde0003e00000 */
.L_x_1119:
        /* <DEDUP_REMOVED lines=14> */
.L_x_2103:


//--------------------- .text._ZN18cooperative_groups4__v110grid_groupC2EPNS0_7details14grid_workspaceE --------------------------
	.section	.text._ZN18cooperative_groups4__v110grid_groupC2EPNS0_7details14grid_workspaceE,"ax",@progbits
	.sectioninfo	@"SHI_REGISTERS=24"
	.align	128
        .global         _ZN18cooperative_groups4__v110grid_groupC2EPNS0_7details14grid_workspaceE
        .type           _ZN18cooperative_groups4__v110grid_groupC2EPNS0_7details14grid_workspaceE,@function
        .size           _ZN18cooperative_groups4__v110grid_groupC2EPNS0_7details14grid_workspaceE,(.L_x_2123 - _ZN18cooperative_groups4__v110grid_groupC2EPNS0_7details14grid_workspaceE)
_ZN18cooperative_groups4__v110grid_groupC2EPNS0_7details14grid_workspaceE:
.text._ZN18cooperative_groups4__v110grid_groupC2EPNS0_7details14grid_workspaceE:
[----:B01----:R-:W-:-:S15]  /*0000*/  IADD3 R1, R1, -0x28, RZ ;  /* 0xffffffd801017810 */ /* 0x003fde0007ffe0ff */
[----:B01----:R1:W0:-:S15]  /*0010*/  S2R R0, SR_LMEMHIOFF ;  /* 0x0000000000007919 */ /* 0x00321e0000003700 */
[----:B01----:R-:W-:-:S15]  /*0020*/  ISETP.GE.U32.AND P0, PT, R1, R0, PT ;  /* 0x000000000100720c */ /* 0x003fde0003f06070 */
[----:B01----:R-:W-:-:S15]  /*0030*/  @P0 BRA `(.L_x_1120) ;  /* 0x0000001000000947 */ /* 0x003fde0003800000 */
[----:B01----:R-:W-:-:S15]  /*0040*/  BPT.TRAP 0x1 ;  /* 0x000000040000795c */ /* 0x003fde0000300000 */
.L_x_1120:
        /* <DEDUP_REMOVED lines=65> */
[----:B01----:R-:W-:-:S15]  /*0460*/  MOV R20, 32@lo((_ZN18cooperative_groups4__v110grid_groupC2EPNS0_7details14grid_workspaceE + .L_x_205@srel)) ;  /* 0x0000000000147802 */ /* 0x003fde0000000f00 */
[----:B01----:R-:W-:-:S15]  /*0470*/  MOV R21, 32@hi((_ZN18cooperative_groups4__v110grid_groupC2EPNS0_7details14grid_workspaceE + .L_x_205@srel)) ;  /* 0x0000000000157802 */ /* 0x003fde0000000f00 */
[----:B01----:R-:W-:-:S15]  /*0480*/  CALL.ABS.NOINC `(_ZN18cooperative_groups4__v117thread_group_baseILj3EEC2Ev) ;  /* 0x0000000000007943 */ /* 0x003fde0003c00000 */
.L_x_205:
        /* <DEDUP_REMOVED lines=31> */
.L_x_1121:
        /* <DEDUP_REMOVED lines=16> */
.L_x_2123:


//--------------------- .text._ZN18cooperative_groups4__v112thread_blockC2Ev --------------------------
	.section	.text._ZN18cooperative_groups4__v112thread_blockC2Ev,"ax",@progbits
	.sectioninfo	@"SHI_REGISTERS=24"
	.align	128
        .global         _ZN18cooperative_groups4__v112thread_blockC2Ev
        .type           _ZN18cooperative_groups4__v112thread_blockC2Ev,@function
        .size           _ZN18cooperative_groups4__v112thread_blockC2Ev,(.L_x_2124 - _ZN18cooperative_groups4__v112thread_blockC2Ev)
_ZN18cooperative_groups4__v112thread_blockC2Ev:
.text._ZN18cooperative_groups4__v112thread_blockC2Ev:
[----:B01----:R-:W-:-:S15]  /*0000*/  IADD3 R1, R1, -0x10, RZ ;  /* 0xfffffff001017810 */ /* 0x003fde0007ffe0ff */
[----:B01----:R1:W0:-:S15]  /*0010*/  S2R R0, SR_LMEMHIOFF ;  /* 0x0000000000007919 */ /* 0x00321e0000003700 */
[----:B01----:R-:W-:-:S15]  /*0020*/  ISETP.GE.U32.AND P0, PT, R1, R0, PT ;  /* 0x000000000100720c */ /* 0x003fde0003f06070 */
[----:B01----:R-:W-:-:S15]  /*0030*/  @P0 BRA `(.L_x_1122) ;  /* 0x0000001000000947 */ /* 0x003fde0003800000 */
[----:B01----:R-:W-:-:S15]  /*0040*/  BPT.TRAP 0x1 ;  /* 0x000000040000795c */ /* 0x003fde0000300000 */
.L_x_1122:
        /* <DEDUP_REMOVED lines=44> */
[----:B01----:R-:W-:-:S15]  /*0310*/  MOV R20, 32@lo((_ZN18cooperative_groups4__v112thread_blockC2Ev + .L_x_206@srel)) ;  /* 0x0000000000147802 */ /* 0x003fde0000000f00 */
[----:B01----:R-:W-:-:S15]  /*0320*/  MOV R21, 32@hi((_ZN18cooperative_groups4__v112thread_blockC2Ev + .L_x_206@srel)) ;  /* 0x0000000000157802 */ /* 0x003fde0000000f00 */
[----:B01----:R-:W-:-:S15]  /*0330*/  CALL.ABS.NOINC `(_ZN18cooperative_groups4__v117thread_group_baseILj4EEC2Ev) ;  /* 0x0000000000007943 */ /* 0x003fde0003c00000 */
.L_x_206:
[----:B01----:R1:W0:-:S15]  /*0340*/  LDL R20, [R1+0x8] ;  /* 0x0000080001147983 */ /* 0x00321e0000100800 */
[----:B01----:R1:W0:-:S15]  /*0350*/  LDL R21, [R1+0xc] ;  /* 0x00000c0001157983 */ /* 0x00321e0000100800 */
[----:B01----:R-:W-:-:S15]  /*0360*/  IADD3 R1, R1, 0x10, RZ ;  /* 0x0000001001017810 */ /* 0x003fde0007ffe0ff */
[----:B01----:R-:W-:-:S15]  /*0370*/  RET.ABS.NODEC R20 0x0 ;  /* 0x0000000014007950 */ /* 0x003fde0003e00000 */
.L_x_1123:
        /* <DEDUP_REMOVED lines=16> */
.L_x_2124:


//--------------------- .text._ZN18cooperative_groups4__v117thread_group_baseILj1EEC2Ev --------------------------
	.section	.text._ZN18cooperative_groups4__v117thread_group_baseILj1EEC2Ev,"ax",@progbits
	.sectioninfo	@"SHI_REGISTERS=24"
	.align	128
        .global         _ZN18cooperative_groups4__v117thread_group_baseILj1EEC2Ev
        .type           _ZN18cooperative_groups4__v117thread_group_baseILj1EEC2Ev,@function
        .size           _ZN18cooperative_groups4__v117thread_group_baseILj1EEC2Ev,(.L_x_2125 - _ZN18cooperative_groups4__v117thread_group_baseILj1EEC2Ev)
_ZN18cooperative_groups4__v117thread_group_baseILj1EEC2Ev:
.text._ZN18cooperative_groups4__v117thread_group_baseILj1EEC2Ev:
[----:B01----:R-:W-:-:S15]  /*0000*/  IADD3 R1, R1, -0x10, RZ ;  /* 0xfffffff001017810 */ /* 0x003fde0007ffe0ff */
[----:B01----:R1:W0:-:S15]  /*0010*/  S2R R0, SR_LMEMHIOFF ;  /* 0x0000000000007919 */ /* 0x00321e0000003700 */
[----:B01----:R-:W-:-:S15]  /*0020*/  ISETP.GE.U32.AND P0, PT, R1, R0, PT ;  /* 0x000000000100720c */ /* 0x003fde0003f06070 */
[----:B01----:R-:W-:-:S15]  /*0030*/  @P0 BRA `(.L_x_1124) ;  /* 0x0000001000000947 */ /* 0x003fde0003800000 */
[----:B01----:R-:W-:-:S15]  /*0040*/  BPT.TRAP 0x1 ;  /* 0x000000040000795c */ /* 0x003fde0000300000 */
.L_x_1124:
        /* <DEDUP_REMOVED lines=46> */
[----:B01----:R-:W-:-:S15]  /*0330*/  MOV R20, 32@lo((_ZN18cooperative_groups4__v117thread_group_baseILj1EEC2Ev + .L_x_207@srel)) ;  /* 0x0000000000147802 */ /* 0x003fde0000000f00 */
[----:B01----:R-:W-:-:S15]  /*0340*/  MOV R21, 32@hi((_ZN18cooperative_groups4__v117thread_group_baseILj1EEC2Ev + .L_x_207@srel)) ;  /* 0x0000000000157802 */ /* 0x003fde0000000f00 */
[----:B01----:R-:W-:-:S15]  /*0350*/  CALL.ABS.NOINC `(_ZN18cooperative_groups4__v112thread_groupC2Ej) ;  /* 0x0000000000007943 */ /* 0x003fde0003c00000 */
.L_x_207:
[----:B01----:R1:W0:-:S15]  /*0360*/  LDL R20, [R1+0x8] ;  /* 0x0000080001147983 */ /* 0x00321e0000100800 */
[----:B01----:R1:W0:-:S15]  /*0370*/  LDL R21, [R1+0xc] ;  /* 0x00000c0001157983 */ /* 0x00321e0000100800 */
[----:B01----:R-:W-:-:S15]  /*0380*/  IADD3 R1, R1, 0x10, RZ ;  /* 0x0000001001017810 */ /* 0x003fde0007ffe0ff */
[----:B01----:R-:W-:-:S15]  /*0390*/  RET.ABS.NODEC R20 0x0 ;  /* 0x0000000014007950 */ /* 0x003fde0003e00000 */
.L_x_1125:
        /* <DEDUP_REMOVED lines=14> */
.L_x_2125:


//--------------------- .text._ZN18cooperative_groups4__v131__single_warp_thread_block_tileILj32EvEC2Ejj --------------------------
	.section	.text._ZN18cooperative_groups4__v131__single_warp_thread_block_tileILj32EvEC2Ejj,"ax",@progbits
	.sectioninfo	@"SHI_REGISTERS=26"
	.align	128
        .global         _ZN18cooperative_groups4__v131__single_warp_thread_block_tileILj32EvEC2Ejj
        .type           _ZN18cooperative_groups4__v131__single_warp_thread_block_tileILj32EvEC2Ejj,@function
        .size           _ZN18cooperative_groups4__v131__single_warp_thread_block_tileILj32EvEC2Ejj,(.L_x_2106 - _ZN18cooperative_groups4__v131__single_warp_thread_block_tileILj32EvEC2Ejj)
_ZN18cooperative_groups4__v131__single_warp_thread_block_tileILj32EvEC2Ejj:
.text._ZN18cooperative_groups4__v131__single_warp_thread_block_tileILj32EvEC2Ejj:
[----:B01----:R-:W-:-:S15]  /*0000*/  IADD3 R1, R1, -0x28, RZ ;  /* 0xffffffd801017810 */ /* 0x003fde0007ffe0ff */
[----:B01----:R1:W0:-:S15]  /*0010*/  S2R R0, SR_LMEMHIOFF ;  /* 0x0000000000007919 */ /* 0x00321e0000003700 */
[----:B01----:R-:W-:-:S15]  /*0020*/  ISETP.GE.U32.AND P0, PT, R1, R0, PT ;  /* 0x000000000100720c */ /* 0x003fde0003f06070 */
[----:B01----:R-:W-:-:S15]  /*0030*/  @P0 BRA `(.L_x_1126) ;  /* 0x0000001000000947 */ /* 0x003fde0003800000 */
[----:B01----:R-:W-:-:S15]  /*0040*/  BPT.TRAP 0x1 ;  /* 0x000000040000795c */ /* 0x003fde0000300000 */
.L_x_1126:
        /* <DEDUP_REMOVED lines=60> */
[----:B01----:R-:W-:-:S15]  /*0410*/  MOV R20, 32@lo((_ZN18cooperative_groups4__v131__single_warp_thread_block_tileILj32EvEC2Ejj + .L_x_208@srel)) ;  /* 0x0000000000147802 */ /* 0x003fde0000000f00 */
[----:B01----:R-:W-:-:S15]  /*0420*/  MOV R21, 32@hi((_ZN18cooperative_groups4__v131__single_warp_thread_block_tileILj32EvEC2Ejj + .L_x_208@srel)) ;  /* 0x0000000000157802 */ /* 0x003fde0000000f00 */
[----:B01----:R-:W-:-:S15]  /*0430*/  CALL.ABS.NOINC `(_ZN18cooperative_groups4__v117thread_group_baseILj1EEC2Ev) ;  /* 0x0000000000007943 */ /* 0x003fde0003c00000 */
.L_x_208:
[----:B01----:R-:W-:-:S15]  /*0440*/  MOV R0, 0xffffffff ;  /* 0xffffffff00007802 */ /* 0x003fde0000000f00 */
        /* <DEDUP_REMOVED lines=37> */
[----:B01----:R-:W-:-:S15]  /*06a0*/  LOP3.LUT R0, R0, 0x2000, RZ, 0xfc, !PT ;  /* 0x0000200000007812 */ /* 0x003fde00078efcff */
        /* <DEDUP_REMOVED lines=16> */
[----:B01----:R-:W-:-:S15]  /*07b0*/  LOP3.LUT R0, R18, 0xffff, RZ, 0xc0, !PT ;  /* 0x0000ffff12007812 */ /* 0x003fde00078ec0ff */
        /* <DEDUP_REMOVED lines=84> */
.L_x_1127:
        /* <DEDUP_REMOVED lines=16> */
.L_x_2106:


//--------------------- .text._ZN18cooperative_groups4__v117thread_block_tileILj32EvEC2INS0_12thread_blockEEERKNS1_ILj32ET_EE --------------------------
	.section	.text._ZN18cooperative_groups4__v117thread_block_tileILj32EvEC2INS0_12thread_blockEEERKNS1_ILj32ET_EE,"ax",@progbits
	.sectioninfo	@"SHI_REGISTERS=24"
	.align	128
        .global         _ZN18cooperative_groups4__v117thread_block_tileILj32EvEC2INS0_12thread_blockEEERKNS1_ILj32ET_EE
        .type           _ZN18cooperative_groups4__v117thread_block_tileILj32EvEC2INS0_12thread_blockEEERKNS1_ILj32ET_EE,@function
        .size           _ZN18cooperative_groups4__v117thread_block_tileILj32EvEC2INS0_12thread_blockEEERKNS1_ILj32ET_EE,(.L_x_2126 - _ZN18cooperative_groups4__v117thread_block_tileILj32EvEC2INS0_12thread_blockEEERKNS1_ILj32ET_EE)
_ZN18cooperative_groups4__v117thread_block_tileILj32EvEC2INS0_12thread_blockEEERKNS1_ILj32ET_EE:
.text._ZN18cooperative_groups4__v117thread_block_tileILj32EvEC2INS0_12thread_blockEEERKNS1_ILj32ET_EE:
[----:B01----:R-:W-:-:S15]  /*0000*/  IADD3 R1, R1, -0x18, RZ ;  /* 0xffffffe801017810 */ /* 0x003fde0007ffe0ff */
[----:B01----:R1:W0:-:S15]  /*0010*/  S2R R0, SR_LMEMHIOFF ;  /* 0x0000000000007919 */ /* 0x00321e0000003700 */
[----:B01----:R-:W-:-:S15]  /*0020*/  ISETP.GE.U32.AND P0, PT, R1, R0, PT ;  /* 0x000000000100720c */ /* 0x003fde0003f06070 */
[----:B01----:R-:W-:-:S15]  /*0030*/  @P0 BRA `(.L_x_1128) ;  /* 0x0000001000000947 */ /* 0x003fde0003800000 */
[----:B01----:R-:W-:-:S15]  /*0040*/  BPT.TRAP 0x1 ;  /* 0x000000040000795c */ /* 0x003fde0000300000 */
.L_x_1128:
        /* <DEDUP_REMOVED lines=72> */
[----:B01----:R-:W-:-:S15]  /*04d0*/  MOV R20, 32@lo((_ZN18cooperative_groups4__v117thread_block_tileILj32EvEC2INS0_12thread_blockEEERKNS1_ILj32ET_EE + .L_x_209@srel)) ;  /* 0x0000000000147802 */ /* 0x003fde0000000f00 */
[----:B01----:R-:W-:-:S15]  /*04e0*/  MOV R21, 32@hi((_ZN18cooperative_groups4__v117thread_block_tileILj32EvEC2INS0_12thread_blockEEERKNS1_ILj32ET_EE + .L_x_209@srel)) ;  /* 0x0000000000157802 */ /* 0x003fde0000000f00 */
[----:B01----:R-:W-:-:S15]  /*04f0*/  CALL.ABS.NOINC `(_ZN18cooperative_groups4__v17details22thread_block_tile_implILj32EvLb0EEC2ILj32ENS0_12thread_blockELb0EEERKNS2_IXT_ET0_XT1_EEE) ;  /* 0x0000000000007943 */ /* 0x003fde0003c00000 */
.L_x_209:
[----:B01----:R1:W0:-:S15]  /*0500*/  LDL R20, [R1+0x10] ;  /* 0x0000100001147983 */ /* 0x00321e0000100800 */
[----:B01----:R1:W0:-:S15]  /*0510*/  LDL R21, [R1+0x14] ;  /* 0x0000140001157983 */ /* 0x00321e0000100800 */
[----:B01----:R-:W-:-:S15]  /*0520*/  IADD3 R1, R1, 0x18, RZ ;  /* 0x0000001801017810 */ /* 0x003fde0007ffe0ff */
[----:B01----:R-:W-:-:S15]  /*0530*/  RET.ABS.NODEC R20 0x0 ;  /* 0x0000000014007950 */ /* 0x003fde0003e00000 */
.L_x_1129:
        /* <DEDUP_REMOVED lines=12> */
.L_x_2126:


//--------------------- .text._ZN18cooperative_groups4__v131__single_warp_thread_block_tileILj32ENS0_12thread_blockEEC2Ev --------------------------
	.section	.text._ZN18cooperative_groups4__v131__single_warp_thread_block_tileILj32ENS0_12thread_blockEEC2Ev,"ax",@progbits
	.sectioninfo	@"SHI_REGISTERS=24"
	.align	128
        .global         _ZN18cooperative_groups4__v131__single_warp_thread_block_tileILj32ENS0_12thread_blockEEC2Ev
        .type           _ZN18cooperative_groups4__v131__single_warp_thread_block_tileILj32ENS0_12thread_blockEEC2Ev,@function
        .size           _ZN18cooperative_groups4__v131__single_warp_thread_block_tileILj32ENS0_12thread_blockEEC2Ev,(.L_x_2127 - _ZN18cooperative_groups4__v131__single_warp_thread_block_tileILj32ENS0_12thread_blockEEC2Ev)
_ZN18cooperative_groups4__v131__single_warp_thread_block_tileILj32ENS0_12thread_blockEEC2Ev:
.text._ZN18cooperative_groups4__v131__single_warp_thread_block_tileILj32ENS0_12thread_blockEEC2Ev:
[----:B01----:R-:W-:-:S15]  /*0000*/  IADD3 R1, R1, -0x8, RZ ;  /* 0xfffffff801017810 */ /* 0x003fde0007ffe0ff */
[----:B01----:R1:W0:-:S15]  /*0010*/  S2R R0, SR_LMEMHIOFF ;  /* 0x0000000000007919 */ /* 0x00321e0000003700 */
[----:B01----:R-:W-:-:S15]  /*0020*/  ISETP.GE.U32.AND P0, PT, R1, R0, PT ;  /* 0x000000000100720c */ /* 0x003fde0003f06070 */
[----:B01----:R-:W-:-:S15]  /*0030*/  @P0 BRA `(.L_x_1130) ;  /* 0x0000001000000947 */ /* 0x003fde0003800000 */
[----:B01----:R-:W-:-:S15]  /*0040*/  BPT.TRAP 0x1 ;  /* 0x000000040000795c */ /* 0x003fde0000300000 */
.L_x_1130:
        /* <DEDUP_REMOVED lines=29> */
[----:B01----:R-:W-:-:S15]  /*0220*/  IADD3 R1, R1, 0x8, RZ ;  /* 0x0000000801017810 */ /* 0x003fde0007ffe0ff */
[----:B01----:R-:W-:-:S15]  /*0230*/  RET.ABS.NODEC R20 0x0 ;  /* 0x0000000014007950 */ /* 0x003fde0003e00000 */
.L_x_1131:
        /* <DEDUP_REMOVED lines=12> */
.L_x_2127:


//--------------------- .text._ZN18cooperative_groups4__v17details22thread_block_tile_implILj32ENS0_12thread_blockELb0EEC2ERKS3_ --------------------------
	.section	.text._ZN18cooperative_groups4__v17details22thread_block_tile_implILj32ENS0_12thread_blockELb0EEC2ERKS3_,"ax",@progbits
	.sectioninfo	@"SHI_REGISTERS=24"
	.align	128
        .global         _ZN18cooperative_groups4__v17details22thread_block_tile_implILj32ENS0_12thread_blockELb0EEC2ERKS3_
        .type           _ZN18cooperative_groups4__v17details22thread_block_tile_implILj32ENS0_12thread_blockELb0EEC2ERKS3_,@function
        .size           _ZN18cooperative_groups4__v17details22thread_block_tile_implILj32ENS0_12thread_blockELb0EEC2ERKS3_,(.L_x_2108 - _ZN18cooperative_groups4__v17details22thread_block_tile_implILj32ENS0_12thread_blockELb0EEC2ERKS3_)
_ZN18cooperative_groups4__v17details22thread_block_tile_implILj32ENS0_12thread_blockELb0EEC2ERKS3_:
.text._ZN18cooperative_groups4__v17details22thread_block_tile_implILj32ENS0_12thread_blockELb0EEC2ERKS3_:
[----:B01----:R-:W-:-:S15]  /*0000*/  IADD3 R1, R1, -0x18, RZ ;  /* 0xffffffe801017810 */ /* 0x003fde0007ffe0ff */
[----:B01----:R1:W0:-:S15]  /*0010*/  S2R R0, SR_LMEMHIOFF ;  /* 0x0000000000007919 */ /* 0x00321e0000003700 */
[----:B01----:R-:W-:-:S15]  /*0020*/  ISETP.GE.U32.AND P0, PT, R1, R0, PT ;  /* 0x000000000100720c */ /* 0x003fde0003f06070 */
[----:B01----:R-:W-:-:S15]  /*0030*/  @P0 BRA `(.L_x_1132) ;  /* 0x0000001000000947 */ /* 0x003fde0003800000 */
[----:B01----:R-:W-:-:S15]  /*0040*/  BPT.TRAP 0x1 ;  /* 0x000000040000795c */ /* 0x003fde0000300000 */
.L_x_1132:
        /* <DEDUP_REMOVED lines=59> */
[----:B01----:R-:W-:-:S15]  /*0400*/  MOV R20, 32@lo((_ZN18cooperative_groups4__v17details22thread_block_tile_implILj32ENS0_12thread_blockELb0EEC2ERKS3_ + .L_x_210@srel)) ;  /* 0x0000000000147802 */ /* 0x003fde0000000f00 */
[----:B01----:R-:W-:-:S15]  /*0410*/  MOV R21, 32@hi((_ZN18cooperative_groups4__v17details22thread_block_tile_implILj32ENS0_12thread_blockELb0EEC2ERKS3_ + .L_x_210@srel)) ;  /* 0x0000000000157802 */ /* 0x003fde0000000f00 */
[----:B01----:R-:W-:-:S15]  /*0420*/  CALL.ABS.NOINC `(_ZN18cooperative_groups4__v131__single_warp_thread_block_tileILj32ENS0_12thread_blockEEC2Ev) ;  /* 0x0000000000007943 */ /* 0x003fde0003c00000 */
.L_x_210:
[----:B01----:R1:W0:-:S15]  /*0430*/  LDL R20, [R1+0x10] ;  /* 0x0000100001147983 */ /* 0x00321e0000100800 */
[----:B01----:R1:W0:-:S15]  /*0440*/  LDL R21, [R1+0x14] ;  /* 0x0000140001157983 */ /* 0x00321e0000100800 */
[----:B01----:R-:W-:-:S15]  /*0450*/  IADD3 R1, R1, 0x18, RZ ;  /* 0x0000001801017810 */ /* 0x003fde0007ffe0ff */
[----:B01----:R-:W-:-:S15]  /*0460*/  RET.ABS.NODEC R20 0x0 ;  /* 0x0000000014007950 */ /* 0x003fde0003e00000 */
.L_x_1133:
        /* <DEDUP_REMOVED lines=9> */
.L_x_2108:


//--------------------- .text._ZN18cooperative_groups4__v17details20tiled_partition_implILj32ENS0_12thread_blockEEC2ERKS3_ --------------------------
	.section	.text._ZN18cooperative_groups4__v17details20tiled_partition_implILj32ENS0_12thread_blockEEC2ERKS3_,"ax",@progbits
	.sectioninfo	@"SHI_REGISTERS=24"
	.align	128
        .global         _ZN18cooperative_groups4__v17details20tiled_partition_implILj32ENS0_12thread_blockEEC2ERKS3_
        .type           _ZN18cooperative_groups4__v17details20tiled_partition_implILj32ENS0_12thread_blockEEC2ERKS3_,@function
        .size           _ZN18cooperative_groups4__v17details20tiled_partition_implILj32ENS0_12thread_blockEEC2ERKS3_,(.L_x_2128 - _ZN18cooperative_groups4__v17details20tiled_partition_implILj32ENS0_12thread_blockEEC2ERKS3_)
_ZN18cooperative_groups4__v17details20tiled_partition_implILj32ENS0_12thread_blockEEC2ERKS3_:
.text._ZN18cooperative_groups4__v17details20tiled_partition_implILj32ENS0_12thread_blockEEC2ERKS3_:
[----:B01----:R-:W-:-:S15]  /*0000*/  IADD3 R1, R1, -0x18, RZ ;  /* 0xffffffe801017810 */ /* 0x003fde0007ffe0ff */
[----:B01----:R1:W0:-:S15]  /*0010*/  S2R R0, SR_LMEMHIOFF ;  /* 0x0000000000007919 */ /* 0x00321e0000003700 */
[----:B01----:R-:W-:-:S15]  /*0020*/  ISETP.GE.U32.AND P0, PT, R1, R0, PT ;  /* 0x000000000100720c */ /* 0x003fde0003f06070 */
[----:B01----:R-:W-:-:S15]  /*0030*/  @P0 BRA `(.L_x_1134) ;  /* 0x0000001000000947 */ /* 0x003fde0003800000 */
[----:B01----:R-:W-:-:S15]  /*0040*/  BPT.TRAP 0x1 ;  /* 0x000000040000795c */ /* 0x003fde0000300000 */
.L_x_1134:
        /* <DEDUP_REMOVED lines=72> */
[----:B01----:R-:W-:-:S15]  /*04d0*/  MOV R20, 32@lo((_ZN18cooperative_groups4__v17details20tiled_partition_implILj32ENS0_12thread_blockEEC2ERKS3_ + .L_x_211@srel)) ;  /* 0x0000000000147802 */ /* 0x003fde0000000f00 */
[----:B01----:R-:W-:-:S15]  /*04e0*/  MOV R21, 32@hi((_ZN18cooperative_groups4__v17details20tiled_partition_implILj32ENS0_12thread_blockEEC2ERKS3_ + .L_x_211@srel)) ;  /* 0x0000000000157802 */ /* 0x003fde0000000f00 */
[----:B01----:R-:W-:-:S15]  /*04f0*/  CALL.ABS.NOINC `(_ZN18cooperative_groups4__v117thread_block_tileILj32ENS0_12thread_blockEEC2ERKS2_) ;  /* 0x0000000000007943 */ /* 0x003fde0003c00000 */
.L_x_211:
[----:B01----:R1:W0:-:S15]  /*0500*/  LDL R20, [R1+0x10] ;  /* 0x0000100001147983 */ /* 0x00321e0000100800 */
[----:B01----:R1:W0:-:S15]  /*0510*/  LDL R21, [R1+0x14] ;  /* 0x0000140001157983 */ /* 0x00321e0000100800 */
[----:B01----:R-:W-:-:S15]  /*0520*/  IADD3 R1, R1, 0x18, RZ ;  /* 0x0000001801017810 */ /* 0x003fde0007ffe0ff */
[----:B01----:R-:W-:-:S15]  /*0530*/  RET.ABS.NODEC R20 0x0 ;  /* 0x0000000014007950 */ /* 0x003fde0003e00000 */
.L_x_1135:
        /* <DEDUP_REMOVED lines=12> */
.L_x_2128:


//--------------------- .text._ZN41_INTERNAL_2148b633_10_fmha_i8_cu_e1def6af6nvcuda4wmma13fill_fragmentIfLi8ELi8EEEvRNS1_11__frag_baseIT_XT0_EXT1_EEERKNS1_13helper_traitsIS4_E18fill_argument_typeE --------------------------
	.section	.text._ZN41_INTERNAL_2148b633_10_fmha_i8_cu_e1def6af6nvcuda4wmma13fill_fragmentIfLi8ELi8EEEvRNS1_11__frag_baseIT_XT0_EXT1_EEERKNS1_13helper_traitsIS4_E18fill_argument_typeE,"ax",@progbits
	.sectioninfo	@"SHI_REGISTERS=26"
	.align	128
.text._ZN41_INTERNAL_2148b633_10_fmha_i8_cu_e1def6af6nvcuda4wmma13fill_fragmentIfLi8ELi8EEEvRNS1_11__frag_baseIT_XT0_EXT1_EEERKNS1_13helper_traitsIS4_E18fill_argument_typeE:
        .type           _ZN41_INTERNAL_2148b633_10_fmha_i8_cu_e1def6af6nvcuda4wmma13fill_fragmentIfLi8ELi8EEEvRNS1_11__frag_baseIT_XT0_EXT1_EEERKNS1_13helper_traitsIS4_E18fill_argument_typeE,@function
        .size           _ZN41_INTERNAL_2148b633_10_fmha_i8_cu_e1def6af6nvcuda4wmma13fill_fragmentIfLi8ELi8EEEvRNS1_11__frag_baseIT_XT0_EXT1_EEERKNS1_13helper_traitsIS4_E18fill_argument_typeE,(.L_x_1323 - _ZN41_INTERNAL_2148b633_10_fmha_i8_cu_e1def6af6nvcuda4wmma13fill_fragmentIfLi8ELi8EEEvRNS1_11__frag_baseIT_XT0_EXT1_EEERKNS1_13helper_traitsIS4_E18fill_argument_typeE)
_ZN41_INTERNAL_2148b633_10_fmha_i8_cu_e1def6af6nvcuda4wmma13fill_fragmentIfLi8ELi8EEEvRNS1_11__frag_baseIT_XT0_EXT1_EEERKNS1_13helper_traitsIS4_E18fill_argument_typeE:
[----:B01----:R-:W-:-:S15]  /*0000*/  IADD3 R1, R1, -0x28, RZ ;  /* 0xffffffd801017810 */ /* 0x003fde0007ffe0ff */
[----:B01----:R1:W0:-:S15]  /*0010*/  S2R R0, SR_LMEMHIOFF ;  /* 0x0000000000007919 */ /* 0x00321e0000003700 */
[----:B01----:R-:W-:-:S15]  /*0020*/  ISETP.GE.U32.AND P0, PT, R1, R0, PT ;  /* 0x000000000100720c */ /* 0x003fde0003f06070 */
[----:B01----:R-:W-:-:S15]  /*0030*/  @P0 BRA `(.L_x_1136) ;  /* 0x0000001000000947 */ /* 0x003fde0003800000 */
[----:B01----:R-:W-:-:S15]  /*0040*/  BPT.TRAP 0x1 ;  /* 0x000000040000795c */ /* 0x003fde0000300000 */
.L_x_1136:
        /* <DEDUP_REMOVED lines=8> */
[----:B01----:R1:W-:-:S15]  /*00d0*/  STL [R1], R2 ;  /* 0x0000000201007387 */ /* 0x0033de0000100800 */
[----:B01----:R-:W0:-:S15]  /*00e0*/  BMOV.32.CLEAR R2, B6 ;  /* 0x0000000006027355 */ /* 0x003e1e0000100000 */
[----:B01----:R-:W-:-:S15]  /*00f0*/  MOV R7, R7 ;  /* 0x0000000700077202 */ /* 0x003fde0000000f00 */
[----:B01----:R-:W-:-:S15]  /*0100*/  MOV R6, R6 ;  /* 0x0000000600067202 */ /* 0x003fde0000000f00 */
[----:B01----:R-:W-:-:S15]  /*0110*/  MOV R5, R5 ;  /* 0x0000000500057202 */ /* 0x003fde0000000f00 */
[----:B01----:R-:W-:-:S15]  /*0120*/  MOV R4, R4 ;  /* 0x0000000400047202 */ /* 0x003fde0000000f00 */
[----:B01----:R-:W-:-:S15]  /*0130*/  BSSY B6, `(.L_x_1137) ;  /* 0x000003f000067945 */ /* 0x003fde0003800000 */
        /* <DEDUP_REMOVED lines=10> */
.L_x_1957:
[----:B01----:R-:W-:-:S15]  /*01e0*/  MOV R4, R22 ;  /* 0x0000001600047202 */ /* 0x003fde0000000f00 */
[----:B01----:R-:W-:-:S15]  /*01f0*/  MOV R5, R23 ;  /* 0x0000001700057202 */ /* 0x003fde0000000f00 */
[----:B01----:R1:W0:-:S15]  /*0200*/  R2UR UR4, R16 ;  /* 0x00000000100473c2 */ /* 0x00321e00000e0000 */
[----:B01----:R1:W0:-:S15]  /*0210*/  R2UR UR5, R17 ;  /* 0x00000000110573c2 */ /* 0x00321e00000e0000 */
[----:B01----:R1:W0:-:S15]  /*0220*/  LD.E R4, [R4.64] ;  /* 0x0000000404047980 */ /* 0x00321e000c101900 */
[----:B01----:R-:W-:-:S15]  /*0230*/  MOV R4, R4 ;  /* 0x0000000400047202 */ /* 0x003fde0000000f00 */
[----:B01----:R-:W-:-:S15]  /*0240*/  MOV R20, 32@lo((_ZN41_INTERNAL_2148b633_10_fmha_i8_cu_e1def6af6nvcuda4wmma13fill_fragmentIfLi8ELi8EEEvRNS1_11__frag_baseIT_XT0_EXT1_EEERKNS1_13helper_traitsIS4_E18fill_argument_typeE + .L_x_212@srel)) ;  /* 0x0000000000147802 */ /* 0x003fde0000000f00 */
[----:B01----:R-:W-:-:S15]  /*0250*/  MOV R21, 32@hi((_ZN41_INTERNAL_2148b633_10_fmha_i8_cu_e1def6af6nvcuda4wmma13fill_fragmentIfLi8ELi8EEEvRNS1_11__frag_baseIT_XT0_EXT1_EEERKNS1_13helper_traitsIS4_E18fill_argument_typeE + .L_x_212@srel)) ;  /* 0x0000000000157802 */ /* 0x003fde0000000f00 */
[----:B01----:R-:W-:-:S15]  /*0260*/  CALL.ABS.NOINC `(_ZN41_INTERNAL_2148b633_10_fmha_i8_cu_e1def6af6nvcuda4wmma19__get_storage_valueIfffEET0_T1_) ;  /* 0x0000000000007943 */ /* 0x003fde0003c00000 */
.L_x_212:
[----:B01----:R-:W-:-:S15]  /*0270*/  MOV R4, R4 ;  /* 0x0000000400047202 */ /* 0x003fde0000000f00 */
[----:B01----:R-:W-:-:S15]  /*0280*/  MOV R4, R4 ;  /* 0x0000000400047202 */ /* 0x003fde0000000f00 */
.L_x_1958:
[----:B01----:R-:W-:-:S15]  /*0290*/  MOV R0, RZ ;  /* 0x000000ff00007202 */ /* 0x003fde0000000f00 */
[----:B01----:R-:W-:-:S15]  /*02a0*/  MOV R0, R0 ;  /* 0x0000000000007202 */ /* 0x003fde0000000f00 */
[----:B01----:R-:W-:-:S15]  /*02b0*/  MOV R0, R0 ;  /* 0x0000000000007202 */ /* 0x003fde0000000f00 */
.L_x_1318:
[----:B01----:R-:W-:-:S15]  /*02c0*/  MOV R0, R0 ;  /* 0x0000000000007202 */ /* 0x003fde0000000f00 */
[----:B01----:R-:W-:-:S15]  /*02d0*/  MOV R3, R0 ;  /* 0x0000000000037202 */ /* 0x003fde0000000f00 */
.L_x_1319:
[----:B01----:R-:W-:-:S15]  /*02e0*/  BRA `(.L_x_1138) ;  /* 0x0000000000007947 */ /* 0x003fde0003800000 */
.L_x_1138:
[----:B01----:R-:W-:-:S15]  /*02f0*/  MOV R0, R3 ;  /* 0x0000000300007202 */ /* 0x003fde0000000f00 */
[----:B01----:R-:W-:-:S15]  /*0300*/  MOV R0, R0 ;  /* 0x0000000000007202 */ /* 0x003fde0000000f00 */
.L_x_1320:
[----:B01----:R-:W-:-:S15]  /*0310*/  ISETP.LT.AND P0, PT, R0, 0x8, PT ;  /* 0x000000080000780c */ /* 0x003fde0003f01270 */
[----:B01----:R-:W-:-:S15]  /*0320*/  PLOP3.LUT P0, PT, P0, PT, PT, 0x8, 0x0 ;  /* 0x000000000000781c */ /* 0x003fde000070e170 */
[----:B01----:R-:W-:-:S15]  /*0330*/  @P0 BRA `(.L_x_1139) ;  /* 0x000001c000000947 */ /* 0x003fde0003800000 */
[----:B01----:R-:W-:-:S15]  /*0340*/  BRA `(.L_x_1140) ;  /* 0x0000000000007947 */ /* 0x003fde0003800000 */
.L_x_1140:
        /* <DEDUP_REMOVED lines=22> */
.L_x_1141:
[----:B01----:R-:W-:-:S15]  /*04b0*/  IADD3 R3, R0, 0x1, RZ ;  /* 0x0000000100037810 */ /* 0x003fde0007ffe0ff */
[----:B01----:R-:W-:-:S15]  /*04c0*/  MOV R5, R3 ;  /* 0x0000000300057202 */ /* 0x003fde0000000f00 */
.L_x_1321:
[----:B01----:R-:W-:-:S15]  /*04d0*/  MOV R3, R5 ;  /* 0x0000000500037202 */ /* 0x003fde0000000f00 */
[----:B01----:R-:W-:-:S15]  /*04e0*/  MOV R3, R3 ;  /* 0x0000000300037202 */ /* 0x003fde0000000f00 */
.L_x_1322:
[----:B01----:R-:W-:-:S15]  /*04f0*/  BRA `(.L_x_1138) ;  /* 0xfffffdf000007947 */ /* 0x003fde000383ffff */
.L_x_1139:
[----:B01----:R-:W-:-:S15]  /*0500*/  BRA `(.L_x_1142) ;  /* 0x0000000000007947 */ /* 0x003fde0003800000 */
.L_x_1142:
[----:B01----:R-:W-:-:S15]  /*0510*/  BRA `(.L_x_1143) ;  /* 0x0000000000007947 */ /* 0x003fde0003800000 */
.L_x_1143:
[----:B01----:R-:W-:-:S15]  /*0520*/  BSYNC B6 ;  /* 0x0000000000067941 */ /* 0x003fde0003800000 */
.L_x_1137:
[----:B01----:R1:W-:-:S15]  /*0530*/  BMOV.32 B6, R2 ;  /* 0x0000000206007356 */ /* 0x0033de0000000000 */
[----:B01----:R1:W0:-:S15]  /*0540*/  LDL R2, [R1] ;  /* 0x0000000001027983 */ /* 0x00321e0000100800 */
        /* <DEDUP_REMOVED lines=10> */
.L_x_1144:
        /* <DEDUP_REMOVED lines=9> */
.L_x_1323:


//--------------------- .text._ZN41_INTERNAL_2148b633_10_fmha_i8_cu_e1def6af6nvcuda4wmma13fill_fragmentIiLi8ELi8EEEvRNS1_11__frag_baseIT_XT0_EXT1_EEERKNS1_13helper_traitsIS4_E18fill_argument_typeE --------------------------
	.section	.text._ZN41_INTERNAL_2148b633_10_fmha_i8_cu_e1def6af6nvcuda4wmma13fill_fragmentIiLi8ELi8EEEvRNS1_11__frag_baseIT_XT0_EXT1_EEERKNS1_13helper_traitsIS4_E18fill_argument_typeE,"ax",@progbits
	.sectioninfo	@"SHI_REGISTERS=26"
	.align	128
.text._ZN41_INTERNAL_2148b633_10_fmha_i8_cu_e1def6af6nvcuda4wmma13fill_fragmentIiLi8ELi8EEEvRNS1_11__frag_baseIT_XT0_EXT1_EEERKNS1_13helper_traitsIS4_E18fill_argument_typeE:
        .type           _ZN41_INTERNAL_2148b633_10_fmha_i8_cu_e1def6af6nvcuda4wmma13fill_fragmentIiLi8ELi8EEEvRNS1_11__frag_baseIT_XT0_EXT1_EEERKNS1_13helper_traitsIS4_E18fill_argument_typeE,@function
        .size           _ZN41_INTERNAL_2148b633_10_fmha_i8_cu_e1def6af6nvcuda4wmma13fill_fragmentIiLi8ELi8EEEvRNS1_11__frag_baseIT_XT0_EXT1_EEERKNS1_13helper_traitsIS4_E18fill_argument_typeE,(.L_x_1329 - _ZN41_INTERNAL_2148b633_10_fmha_i8_cu_e1def6af6nvcuda4wmma13fill_fragmentIiLi8ELi8EEEvRNS1_11__frag_baseIT_XT0_EXT1_EEERKNS1_13helper_traitsIS4_E18fill_argument_typeE)
_ZN41_INTERNAL_2148b633_10_fmha_i8_cu_e1def6af6nvcuda4wmma13fill_fragmentIiLi8ELi8EEEvRNS1_11__frag_baseIT_XT0_EXT1_EEERKNS1_13helper_traitsIS4_E18fill_argument_typeE:
[----:B01----:R-:W-:-:S15]  /*0000*/  IADD3 R1, R1, -0x28, RZ ;  /* 0xffffffd801017810 */ /* 0x003fde0007ffe0ff */
[----:B01----:R1:W0:-:S15]  /*0010*/  S2R R0, SR_LMEMHIOFF ;  /* 0x0000000000007919 */ /* 0x00321e0000003700 */
[----:B01----:R-:W-:-:S15]  /*0020*/  ISETP.GE.U32.AND P0, PT, R1, R0, PT ;  /* 0x000000000100720c */ /* 0x003fde0003f06070 */
[----:B01----:R-:W-:-:S15]  /*0030*/  @P0 BRA `(.L_x_1145) ;  /* 0x0000001000000947 */ /* 0x003fde0003800000 */
[----:B01----:R-:W-:-:S15]  /*0040*/  BPT.TRAP 0x1 ;  /* 0x000000040000795c */ /* 0x003fde0000300000 */
.L_x_1145:
        /* <DEDUP_REMOVED lines=25> */
.L_x_1959:
[----:B01----:R-:W-:-:S15]  /*01e0*/  MOV R4, R22 ;  /* 0x0000001600047202 */ /* 0x003fde0000000f00 */
[----:B01----:R-:W-:-:S15]  /*01f0*/  MOV R5, R23 ;  /* 0x0000001700057202 */ /* 0x003fde0000000f00 */
[----:B01----:R1:W0:-:S15]  /*0200*/  R2UR UR4, R16 ;  /* 0x00000000100473c2 */ /* 0x00321e00000e0000 */
[----:B01----:R1:W0:-:S15]  /*0210*/  R2UR UR5, R17 ;  /* 0x00000000110573c2 */ /* 0x00321e00000e0000 */
[----:B01----:R1:W0:-:S15]  /*0220*/  LD.E R4, [R4.64] ;  /* 0x0000000404047980 */ /* 0x00321e000c101900 */
[----:B01----:R-:W-:-:S15]  /*0230*/  MOV R4, R4 ;  /* 0x0000000400047202 */ /* 0x003fde0000000f00 */
[----:B01----:R-:W-:-:S15]  /*0240*/  MOV R20, 32@lo((_ZN41_INTERNAL_2148b633_10_fmha_i8_cu_e1def6af6nvcuda4wmma13fill_fragmentIiLi8ELi8EEEvRNS1_11__frag_baseIT_XT0_EXT1_EEERKNS1_13helper_traitsIS4_E18fill_argument_typeE + .L_x_213@srel)) ;  /* 0x0000000000147802 */ /* 0x003fde0000000f00 */
[----:B01----:R-:W-:-:S15]  /*0250*/  MOV R21, 32@hi((_ZN41_INTERNAL_2148b633_10_fmha_i8_cu_e1def6af6nvcuda4wmma13fill_fragmentIiLi8ELi8EEEvRNS1_11__frag_baseIT_XT0_EXT1_EEERKNS1_13helper_traitsIS4_E18fill_argument_typeE + .L_x_213@srel)) ;  /* 0x0000000000157802 */ /* 0x003fde0000000f00 */
[----:B01----:R-:W-:-:S15]  /*0260*/  CALL.ABS.NOINC `(_ZN41_INTERNAL_2148b633_10_fmha_i8_cu_e1def6af6nvcuda4wmma19__get_storage_valueIiiiEET0_T1_) ;  /* 0x0000000000007943 */ /* 0x003fde0003c00000 */
.L_x_213:
[----:B01----:R-:W-:-:S15]  /*0270*/  MOV R4, R4 ;  /* 0x0000000400047202 */ /* 0x003fde0000000f00 */
[----:B01----:R-:W-:-:S15]  /*0280*/  MOV R4, R4 ;  /* 0x0000000400047202 */ /* 0x003fde0000000f00 */
.L_x_1960:
[----:B01----:R-:W-:-:S15]  /*0290*/  MOV R0, RZ ;  /* 0x000000ff00007202 */ /* 0x003fde0000000f00 */
[----:B01----:R-:W-:-:S15]  /*02a0*/  MOV R0, R0 ;  /* 0x0000000000007202 */ /* 0x003fde0000000f00 */
[----:B01----:R-:W-:-:S15]  /*02b0*/  MOV R0, R0 ;  /* 0x0000000000007202 */ /* 0x003fde0000000f00 */
.L_x_1324:
[----:B01----:R-:W-:-:S15]  /*02c0*/  MOV R0, R0 ;  /* 0x0000000000007202 */ /* 0x003fde0000000f00 */
[----:B01----:R-:W-:-:S15]  /*02d0*/  MOV R3, R0 ;  /* 0x0000000000037202 */ /* 0x003fde0000000f00 */
.L_x_1325:
[----:B01----:R-:W-:-:S15]  /*02e0*/  BRA `(.L_x_1147) ;  /* 0x0000000000007947 */ /* 0x003fde0003800000 */
.L_x_1147:
[----:B01----:R-:W-:-:S15]  /*02f0*/  MOV R0, R3 ;  /* 0x0000000300007202 */ /* 0x003fde0000000f00 */
[----:B01----:R-:W-:-:S15]  /*0300*/  MOV R0, R0 ;  /* 0x0000000000007202 */ /* 0x003fde0000000f00 */
.L_x_1326:
[----:B01----:R-:W-:-:S15]  /*0310*/  ISETP.LT.AND P0, PT, R0, 0x8, PT ;  /* 0x000000080000780c */ /* 0x003fde0003f01270 */
[----:B01----:R-:W-:-:S15]  /*0320*/  PLOP3.LUT P0, PT, P0, PT, PT, 0x8, 0x0 ;  /* 0x000000000000781c */ /* 0x003fde000070e170 */
[----:B01----:R-:W-:-:S15]  /*0330*/  @P0 BRA `(.L_x_1148) ;  /* 0x000001c000000947 */ /* 0x003fde0003800000 */
[----:B01----:R-:W-:-:S15]  /*0340*/  BRA `(.L_x_1149) ;  /* 0x0000000000007947 */ /* 0x003fde0003800000 */
.L_x_1149:
        /* <DEDUP_REMOVED lines=22> */
.L_x_1150:
[----:B01----:R-:W-:-:S15]  /*04b0*/  IADD3 R3, R0, 0x1, RZ ;  /* 0x0000000100037810 */ /* 0x003fde0007ffe0ff */
[----:B01----:R-:W-:-:S15]  /*04c0*/  MOV R5, R3 ;  /* 0x0000000300057202 */ /* 0x003fde0000000f00 */
.L_x_1327:
[----:B01----:R-:W-:-:S15]  /*04d0*/  MOV R3, R5 ;  /* 0x0000000500037202 */ /* 0x003fde0000000f00 */
[----:B01----:R-:W-:-:S15]  /*04e0*/  MOV R3, R3 ;  /* 0x0000000300037202 */ /* 0x003fde0000000f00 */
.L_x_1328:
[----:B01----:R-:W-:-:S15]  /*04f0*/  BRA `(.L_x_1147) ;  /* 0xfffffdf000007947 */ /* 0x003fde000383ffff */
.L_x_1148:
[----:B01----:R-:W-:-:S15]  /*0500*/  BRA `(.L_x_1151) ;  /* 0x0000000000007947 */ /* 0x003fde0003800000 */
.L_x_1151:
[----:B01----:R-:W-:-:S15]  /*0510*/  BRA `(.L_x_1152) ;  /* 0x0000000000007947 */ /* 0x003fde0003800000 */
.L_x_1152:
[----:B01----:R-:W-:-:S15]  /*0520*/  BSYNC B6 ;  /* 0x0000000000067941 */ /* 0x003fde0003800000 */
.L_x_1146:
        /* <DEDUP_REMOVED lines=12> */
.L_x_1153:
        /* <DEDUP_REMOVED lines=9> */
.L_x_1329:


//--------------------- .text._ZN41_INTERNAL_2148b633_10_fmha_i8_cu_e1def6af6nvcuda4wmma16load_matrix_syncERNS1_8fragmentINS1_8matrix_aELi16ELi16ELi16EaNS1_9row_majorEEEPKaj --------------------------
	.section	.text._ZN41_INTERNAL_2148b633_10_fmha_i8_cu_e1def6af6nvcuda4wmma16load_matrix_syncERNS1_8fragmentINS1_8matrix_aELi16ELi16ELi16EaNS1_9row_majorEEEPKaj,"ax",@progbits
	.sectioninfo	@"SHI_REGISTERS=36"
	.align	128
.text._ZN41_INTERNAL_2148b633_10_fmha_i8_cu_e1def6af6nvcuda4wmma16load_matrix_syncERNS1_8fragmentINS1_8matrix_aELi16ELi16ELi16EaNS1_9row_majorEEEPKaj:
        .type           _ZN41_INTERNAL_2148b633_10_fmha_i8_cu_e1def6af6nvcuda4wmma16load_matrix_syncERNS1_8fragmentINS1_8matrix_aELi16ELi16ELi16EaNS1_9row_majorEEEPKaj,@function
        .size           _ZN41_INTERNAL_2148b633_10_fmha_i8_cu_e1def6af6nvcuda4wmma16load_matrix_syncERNS1_8fragmentINS1_8matrix_aELi16ELi16ELi16EaNS1_9row_majorEEEPKaj,(.L_x_1961 - _ZN41_INTERNAL_2148b633_10_fmha_i8_cu_e1def6af6nvcuda4wmma16load_matrix_syncERNS1_8fragmentINS1_8matrix_aELi16ELi16ELi16EaNS1_9row_majorEEEPKaj)
_ZN41_INTERNAL_2148b633_10_fmha_i8_cu_e1def6af6nvcuda4wmma16load_matrix_syncERNS1_8fragmentINS1_8matrix_aELi16ELi16ELi16EaNS1_9row_majorEEEPKaj:
        /* <DEDUP_REMOVED lines=27> */
[----:B01----:R-:W-:-:S15]  /*01b0*/  WARPSYNC 0xffffffff ;  /* 0xffffffff00007948 */ /* 0x003fde0003800000 */
[----:B01----:R-:W-:-:S15]  /*01c0*/  MOV R32, R32 ;  /* 0x0000002000207202 */ /* 0x003fde0000000f00 */
[----:B01----:R-:W-:-:S15]  /*01d0*/  MOV R33, R33 ;  /* 0x0000002100217202 */ /* 0x003fde0000000f00 */
[----:B01----:R-:W-:-:S15]  /*01e0*/  MOV R8, R3 ;  /* 0x0000000300087202 */ /* 0x003fde0000000f00 */
[----:B01----:R1:W0:-:S15]  /*01f0*/  S2R R9, SR_LANEID ;  /* 0x0000000000097919 */ /* 0x00321e0000000000 */
[----:B01----:R-:W-:-:S15]  /*0200*/  MOV R9, R9 ;  /* 0x0000000900097202 */ /* 0x003fde0000000f00 */
[----:B01----:R-:W-:-:S15]  /*0210*/  SHF.R.U32.HI R12, RZ, 0x2, R9 ;  /* 0x00000002ff0c7819 */ /* 0x003fde0000011609 */
[----:B01----:R-:W-:-:S15]  /*0220*/  LOP3.LUT R13, R9, 0x3, RZ, 0xc0, !PT ;  /* 0x00000003090d7812 */ /* 0x003fde00078ec0ff */
[----:B01----:R-:W-:-:S15]  /*0230*/  IMAD.WIDE.U32 R8, R12, R8, RZ ;  /* 0x000000080c087225 */ /* 0x003fde00078e00ff */
[----:B01----:R-:W-:-:S15]  /*0240*/  MOV R12, R8 ;  /* 0x00000008000c7202 */ /* 0x003fde0000000f00 */
[----:B01----:R-:W-:-:S15]  /*0250*/  MOV R8, R9 ;  /* 0x0000000900087202 */ /* 0x003fde0000000f00 */
[----:B01----:R-:W-:-:S15]  /*0260*/  MOV R13, R13 ;  /* 0x0000000d000d7202 */ /* 0x003fde0000000f00 */
[----:B01----:R-:W-:-:S15]  /*0270*/  MOV R13, R13 ;  /* 0x0000000d000d7202 */ /* 0x003fde0000000f00 */
[----:B01----:R-:W-:-:S15]  /*0280*/  MOV R14, RZ ;  /* 0x000000ff000e7202 */ /* 0x003fde0000000f00 */
[----:B01----:R-:W-:-:S15]  /*0290*/  SHF.L.U64.HI R14, R13, 0x2, R14 ;  /* 0x000000020d0e7819 */ /* 0x003fde000001020e */
[----:B01----:R-:W-:-:S15]  /*02a0*/  SHF.L.U32 R15, R13, 0x2, RZ ;  /* 0x000000020d0f7819 */ /* 0x003fde00000006ff */
[----:B01----:R-:W-:-:S15]  /*02b0*/  IADD3 R15, P0, R12, R15, RZ ;  /* 0x0000000f0c0f7210 */ /* 0x003fde0007f1e0ff */
[----:B01----:R-:W-:-:S15]  /*02c0*/  IADD3.X R14, R8, R14, RZ, P0, !PT ;  /* 0x0000000e080e7210 */ /* 0x003fde00007fe4ff */
[----:B01----:R-:W-:-:S15]  /*02d0*/  IADD3 R15, P0, R32, R15, RZ ;  /* 0x0000000f200f7210 */ /* 0x003fde0007f1e0ff */
[----:B01----:R-:W-:-:S15]  /*02e0*/  IADD3.X R14, R33, R14, RZ, P0, !PT ;  /* 0x0000000e210e7210 */ /* 0x003fde00007fe4ff */
[----:B01----:R-:W-:-:S15]  /*02f0*/  MOV R15, R15 ;  /* 0x0000000f000f7202 */ /* 0x003fde0000000f00 */
[----:B01----:R-:W-:-:S15]  /*0300*/  MOV R14, R14 ;  /* 0x0000000e000e7202 */ /* 0x003fde0000000f00 */
[----:B01----:R-:W-:-:S15]  /*0310*/  MOV R8, R3 ;  /* 0x0000000300087202 */ /* 0x003fde0000000f00 */
[----:B01----:R-:W-:-:S15]  /*0320*/  MOV R3, R15 ;  /* 0x0000000f00037202 */ /* 0x003fde0000000f00 */
[----:B01----:R-:W-:-:S15]  /*0330*/  MOV R14, R14 ;  /* 0x0000000e000e7202 */ /* 0x003fde0000000f00 */
[----:B01----:R-:W-:-:S15]  /*0340*/  IMAD.WIDE.U32 R8, R8, 0x8, RZ ;  /* 0x0000000808087825 */ /* 0x003fde00078e00ff */
        /* <DEDUP_REMOVED lines=41> */
.L_x_1154:
[----:B01----:R-:W-:-:S15]  /*05e0*/  RET.ABS.NODEC R20 0x0 ;  /* 0x0000000014007950 */ /* 0x003fde0003e00000 */
.L_x_1155:
        /* <DEDUP_REMOVED lines=9> */
.L_x_1961:


//--------------------- .text._ZN41_INTERNAL_2148b633_10_fmha_i8_cu_e1def6af6nvcuda4wmma16load_matrix_syncERNS1_8fragmentINS1_8matrix_bELi16ELi16ELi16EaNS1_9col_majorEEEPKaj --------------------------
	.section	.text._ZN41_INTERNAL_2148b633_10_fmha_i8_cu_e1def6af6nvcuda4wmma16load_matrix_syncERNS1_8fragmentINS1_8matrix_bELi16ELi16ELi16EaNS1_9col_majorEEEPKaj,"ax",@progbits
	.sectioninfo	@"SHI_REGISTERS=36"
	.align	128
.text._ZN41_INTERNAL_2148b633_10_fmha_i8_cu_e1def6af6nvcuda4wmma16load_matrix_syncERNS1_8fragmentINS1_8matrix_bELi16ELi16ELi16EaNS1_9col_majorEEEPKaj:
        .type           _ZN41_INTERNAL_2148b633_10_fmha_i8_cu_e1def6af6nvcuda4wmma16load_matrix_syncERNS1_8fragmentINS1_8matrix_bELi16ELi16ELi16EaNS1_9col_majorEEEPKaj,@function
        .size           _ZN41_INTERNAL_2148b633_10_fmha_i8_cu_e1def6af6nvcuda4wmma16load_matrix_syncERNS1_8fragmentINS1_8matrix_bELi16ELi16ELi16EaNS1_9col_majorEEEPKaj,(.L_x_1962 - _ZN41_INTERNAL_2148b633_10_fmha_i8_cu_e1def6af6nvcuda4wmma16load_matrix_syncERNS1_8fragmentINS1_8matrix_bELi16ELi16ELi16EaNS1_9col_majorEEEPKaj)
_ZN41_INTERNAL_2148b633_10_fmha_i8_cu_e1def6af6nvcuda4wmma16load_matrix_syncERNS1_8fragmentINS1_8matrix_bELi16ELi16ELi16EaNS1_9col_majorEEEPKaj:
        /* <DEDUP_REMOVED lines=94> */
.L_x_1156:
[----:B01----:R-:W-:-:S15]  /*05e0*/  RET.ABS.NODEC R20 0x0 ;  /* 0x0000000014007950 */ /* 0x003fde0003e00000 */
.L_x_1157:
        /* <DEDUP_REMOVED lines=9> */
.L_x_1962:


//--------------------- .text._ZN41_INTERNAL_2148b633_10_fmha_i8_cu_e1def6af6nvcuda4wmma8mma_syncERNS1_8fragmentINS1_11accumulatorELi16ELi16ELi16EivEERKNS2_INS1_8matrix_aELi16ELi16ELi16EaNS1_9row_majorEEERKNS2_INS1_8matrix_bELi16ELi16ELi16EaNS1_9col_majorEEERKS4_b --------------------------
	.section	.text._ZN41_INTERNAL_2148b633_10_fmha_i8_cu_e1def6af6nvcuda4wmma8mma_syncERNS1_8fragmentINS1_11accumulatorELi16ELi16ELi16EivEERKNS2_INS1_8matrix_aELi16ELi16ELi16EaNS1_9row_majorEEERKNS2_INS1_8matrix_bELi16ELi16ELi16EaNS1_9col_majorEEERKS4_b,"ax",@progbits
	.sectioninfo	@"SHI_REGISTERS=54"
	.align	128
.text._ZN41_INTERNAL_2148b633_10_fmha_i8_cu_e1def6af6nvcuda4wmma8mma_syncERNS1_8fragmentINS1_11accumulatorELi16ELi16ELi16EivEERKNS2_INS1_8matrix_aELi16ELi16ELi16EaNS1_9row_majorEEERKNS2_INS1_8matrix_bELi16ELi16ELi16EaNS1_9col_majorEEERKS4_b:
        .type           _ZN41_INTERNAL_2148b633_10_fmha_i8_cu_e1def6af6nvcuda4wmma8mma_syncERNS1_8fragmentINS1_11accumulatorELi16ELi16ELi16EivEERKNS2_INS1_8matrix_aELi16ELi16ELi16EaNS1_9row_majorEEERKNS2_INS1_8matrix_bELi16ELi16ELi16EaNS1_9col_majorEEERKS4_b,@function
        .size           _ZN41_INTERNAL_2148b633_10_fmha_i8_cu_e1def6af6nvcuda4wmma8mma_syncERNS1_8fragmentINS1_11accumulatorELi16ELi16ELi16EivEERKNS2_INS1_8matrix_aELi16ELi16ELi16EaNS1_9row_majorEEERKNS2_INS1_8matrix_bELi16ELi16ELi16EaNS1_9col_majorEEERKS4_b,(.L_x_1963 - _ZN41_INTERNAL_2148b633_10_fmha_i8_cu_e1def6af6nvcuda4wmma8mma_syncERNS1_8fragmentINS1_11accumulatorELi16ELi16ELi16EivEERKNS2_INS1_8matrix_aELi16ELi16ELi16EaNS1_9row_majorEEERKNS2_INS1_8matrix_bELi16ELi16ELi16EaNS1_9col_majorEEERKS4_b)
_ZN41_INTERNAL_2148b633_10_fmha_i8_cu_e1def6af6nvcuda4wmma8mma_syncERNS1_8fragmentINS1_11accumulatorELi16ELi16ELi16EivEERKNS2_INS1_8matrix_aELi16ELi16ELi16EaNS1_9row_majorEEERKNS2_INS1_8matrix_bELi16ELi16ELi16EaNS1_9col_majorEEERKS4_b:
        /* <DEDUP_REMOVED lines=13> */
[----:B01----:R-:W-:-:S15]  /*00d0*/  SHF.R.S32.HI R0, RZ, RZ, R12 ;  /* 0x000000ffff007219 */ /* 0x003fde000001140c */
[----:B01----:R-:W-:-:S15]  /*00e0*/  SGXT R0, R0, 0x8 ;  /* 0x000000080000781a */ /* 0x003fde0000000200 */
[----:B01----:R-:W-:-:S15]  /*00f0*/  PRMT R0, R0, 0x8880, RZ ;  /* 0x0000888000007816 */ /* 0x003fde00000000ff */
[----:B01----:R-:W-:-:S15]  /*0100*/  PRMT R12, R0, 0x7710, RZ ;  /* 0x00007710000c7816 */ /* 0x003fde00000000ff */
        /* <DEDUP_REMOVED lines=10> */
[----:B01----:R-:W-:-:S15]  /*01b0*/  PRMT R12, R12, 0x7610, R12 ;  /* 0x000076100c0c7816 */ /* 0x003fde000000000c */
        /* <DEDUP_REMOVED lines=12> */
[----:B01----:R-:W-:-:S15]  /*0280*/  PRMT R4, RZ, 0x9910, RZ ;  /* 0x00009910ff047816 */ /* 0x003fde00000000ff */
[----:B01----:R-:W-:-:S15]  /*0290*/  MOV R4, R4 ;  /* 0x0000000400047202 */ /* 0x003fde0000000f00 */
[----:B01----:R-:W-:-:S15]  /*02a0*/  PRMT R5, R12, 0x9910, RZ ;  /* 0x000099100c057816 */ /* 0x003fde00000000ff */
[----:B01----:R-:W-:-:S15]  /*02b0*/  MOV R5, R5 ;  /* 0x0000000500057202 */ /* 0x003fde0000000f00 */
[----:B01----:R-:W-:-:S15]  /*02c0*/  ISETP.NE.AND P0, PT, R5, R4, PT ;  /* 0x000000040500720c */ /* 0x003fde0003f05270 */
[----:B01----:R-:W-:-:S15]  /*02d0*/  PLOP3.LUT P0, PT, P0, PT, PT, 0x8, 0x0 ;  /* 0x000000000000781c */ /* 0x003fde000070e170 */
[----:B01----:R-:W-:-:S15]  /*02e0*/  BSSY B0, `(.L_x_1158) ;  /* 0x000019b000007945 */ /* 0x003fde0003800000 */
[----:B01----:R-:W-:-:S15]  /*02f0*/  @P0 BRA `(.L_x_1159) ;  /* 0x00000cd000000947 */ /* 0x003fde0003800000 */
[----:B01----:R-:W-:-:S15]  /*0300*/  BRA `(.L_x_1160) ;  /* 0x0000000000007947 */ /* 0x003fde0003800000 */
.L_x_1160:
        /* <DEDUP_REMOVED lines=114> */
[----:B01----:R-:W-:-:S15]  /*0a30*/  WARPSYNC 0xffffffff ;  /* 0xffffffff00007948 */ /* 0x003fde0003800000 */
[----:B01----:R1:W0:-:S00]  /*0a40*/  IMMA.16816.S8.S8.SAT R8, R40.ROW, R50.COL, R8 ;  /* 0x0000003228087237 */ /* 0x0032000000445408 */
[----:B01----:R-:W-:-:S15]  /*0a50*/  MOV R8, R8 ;  /* 0x0000000800087202 */ /* 0x003fde0000000f00 */
[----:B01----:R-:W-:-:S15]  /*0a60*/  MOV R9, R9 ;  /* 0x0000000900097202 */ /* 0x003fde0000000f00 */
[----:B01----:R-:W-:-:S15]  /*0a70*/  MOV R10, R10 ;  /* 0x0000000a000a7202 */ /* 0x003fde0000000f00 */
[----:B01----:R-:W-:-:S15]  /*0a80*/  MOV R11, R11 ;  /* 0x0000000b000b7202 */ /* 0x003fde0000000f00 */
[----:B01----:R1:W0:-:S00]  /*0a90*/  IMMA.16816.S8.S8.SAT R4, R40.ROW, R51.COL, R4 ;  /* 0x0000003328047237 */ /* 0x0032000000445404 */
        /* <DEDUP_REMOVED lines=83> */
.L_x_1159:
        /* <DEDUP_REMOVED lines=115> */
[----:B01----:R1:W0:-:S00]  /*1700*/  IMMA.16816.S8.S8 R8, R40.ROW, R50.COL, R8 ;  /* 0x0000003228087237 */ /* 0x0032000000405408 */
[----:B01----:R-:W-:-:S15]  /*1710*/  MOV R8, R8 ;  /* 0x0000000800087202 */ /* 0x003fde0000000f00 */
[----:B01----:R-:W-:-:S15]  /*1720*/  MOV R9, R9 ;  /* 0x0000000900097202 */ /* 0x003fde0000000f00 */
[----:B01----:R-:W-:-:S15]  /*1730*/  MOV R10, R10 ;  /* 0x0000000a000a7202 */ /* 0x003fde0000000f00 */
[----:B01----:R-:W-:-:S15]  /*1740*/  MOV R11, R11 ;  /* 0x0000000b000b7202 */ /* 0x003fde0000000f00 */
[----:B01----:R1:W0:-:S00]  /*1750*/  IMMA.16816.S8.S8 R4, R40.ROW, R51.COL, R4 ;  /* 0x0000003328047237 */ /* 0x0032000000405404 */
        /* <DEDUP_REMOVED lines=83> */
.L_x_1161:
[----:B01----:R-:W-:-:S15]  /*1c90*/  BSYNC B0 ;  /* 0x0000000000007941 */ /* 0x003fde0003800000 */
.L_x_1158:
[----:B01----:R-:W-:-:S15]  /*1ca0*/  BRA `(.L_x_1162) ;  /* 0x0000000000007947 */ /* 0x003fde0003800000 */
.L_x_1162:
[----:B01----:R-:W-:-:S15]  /*1cb0*/  RET.ABS.NODEC R20 0x0 ;  /* 0x0000000014007950 */ /* 0x003fde0003e00000 */
.L_x_1163:
        /* <DEDUP_REMOVED lines=12> */
.L_x_1963:


//--------------------- .text._ZN41_INTERNAL_2148b633_10_fmha_i8_cu_e1def6af6nvcuda4wmma16load_matrix_syncERNS1_8fragmentINS1_8matrix_bELi16ELi16ELi16EaNS1_9row_majorEEEPKaj --------------------------
	.section	.text._ZN41_INTERNAL_2148b633_10_fmha_i8_cu_e1def6af6nvcuda4wmma16load_matrix_syncERNS1_8fragmentINS1_8matrix_bELi16ELi16ELi16EaNS1_9row_majorEEEPKaj,"ax",@progbits
	.sectioninfo	@"SHI_REGISTERS=46"
	.align	128
.text._ZN41_INTERNAL_2148b633_10_fmha_i8_cu_e1def6af6nvcuda4wmma16load_matrix_syncERNS1_8fragmentINS1_8matrix_bELi16ELi16ELi16EaNS1_9row_majorEEEPKaj:
        .type           _ZN41_INTERNAL_2148b633_10_fmha_i8_cu_e1def6af6nvcuda4wmma16load_matrix_syncERNS1_8fragmentINS1_8matrix_bELi16ELi16ELi16EaNS1_9row_majorEEEPKaj,@function
        .size           _ZN41_INTERNAL_2148b633_10_fmha_i8_cu_e1def6af6nvcuda4wmma16load_matrix_syncERNS1_8fragmentINS1_8matrix_bELi16ELi16ELi16EaNS1_9row_majorEEEPKaj,(.L_x_1964 - _ZN41_INTERNAL_2148b633_10_fmha_i8_cu_e1def6af6nvcuda4wmma16load_matrix_syncERNS1_8fragmentINS1_8matrix_bELi16ELi16ELi16EaNS1_9row_majorEEEPKaj)
_ZN41_INTERNAL_2148b633_10_fmha_i8_cu_e1def6af6nvcuda4wmma16load_matrix_syncERNS1_8fragmentINS1_8matrix_bELi16ELi16ELi16EaNS1_9row_majorEEEPKaj:
        /* <DEDUP_REMOVED lines=35> */
[----:B01----:R-:W-:-:S15]  /*0230*/  MOV R9, R9 ;  /* 0x0000000900097202 */ /* 0x003fde0000000f00 */
[----:B01----:R-:W-:-:S15]  /*0240*/  MOV R11, R9 ;  /* 0x00000009000b7202 */ /* 0x003fde0000000f00 */
[----:B01----:R-:W-:-:S15]  /*0250*/  MOV R12, RZ ;  /* 0x000000ff000c7202 */ /* 0x003fde0000000f00 */
[----:B01----:R-:W-:-:S15]  /*0260*/  SHF.L.U32 R3, R3, 0x2, RZ ;  /* 0x0000000203037819 */ /* 0x003fde00000006ff */
[----:B01----:R-:W-:-:S15]  /*0270*/  IMAD.WIDE.U32 R8, R3, R8, RZ ;  /* 0x0000000803087225 */ /* 0x003fde00078e00ff */
[----:B01----:R-:W-:-:S15]  /*0280*/  MOV R3, R8 ;  /* 0x0000000800037202 */ /* 0x003fde0000000f00 */
[----:B01----:R-:W-:-:S15]  /*0290*/  MOV R8, R9 ;  /* 0x0000000900087202 */ /* 0x003fde0000000f00 */
        /* <DEDUP_REMOVED lines=12> */
[----:B01----:R-:W-:-:S15]  /*0360*/  IMAD.WIDE.U32 R10, R9, 0x3, RZ ;  /* 0x00000003090a7825 */ /* 0x003fde00078e00ff */
[----:B01----:R-:W-:-:S15]  /*0370*/  MOV R14, R10 ;  /* 0x0000000a000e7202 */ /* 0x003fde0000000f00 */
[----:B01----:R-:W-:-:S15]  /*0380*/  MOV R13, R11 ;  /* 0x0000000b000d7202 */ /* 0x003fde0000000f00 */
[----:B01----:R-:W-:-:S15]  /*0390*/  MOV R9, R9 ;  /* 0x0000000900097202 */ /* 0x003fde0000000f00 */
[----:B01----:R-:W-:-:S15]  /*03a0*/  MOV R9, R9 ;  /* 0x0000000900097202 */ /* 0x003fde0000000f00 */
[----:B01----:R-:W-:-:S15]  /*03b0*/  MOV R43, RZ ;  /* 0x000000ff002b7202 */ /* 0x003fde0000000f00 */
[----:B01----:R-:W-:-:S15]  /*03c0*/  IADD3 R42, P0, R3, R9, RZ ;  /* 0x00000009032a7210 */ /* 0x003fde0007f1e0ff */
[----:B01----:R-:W-:-:S15]  /*03d0*/  IADD3.X R43, R8, R43, RZ, P0, !PT ;  /* 0x0000002b082b7210 */ /* 0x003fde00007fe4ff */
        /* <DEDUP_REMOVED lines=70> */
[----:B01----:R-:W-:-:S15]  /*0840*/  MOV R13, 0x8 ;  /* 0x00000008000d7802 */ /* 0x003fde0000000f00 */
[----:B01----:R-:W-:-:S15]  /*0850*/  PRMT R13, R13, 0x7710, RZ ;  /* 0x000077100d0d7816 */ /* 0x003fde00000000ff */
[----:B01----:R-:W-:-:S15]  /*0860*/  MOV R13, R13 ;  /* 0x0000000d000d7202 */ /* 0x003fde0000000f00 */
[----:B01----:R-:W-:-:S15]  /*0870*/  SHF.L.U32 R12, R12, R13, RZ ;  /* 0x0000000d0c0c7219 */ /* 0x003fde00000006ff */
[----:B01----:R-:W-:-:S15]  /*0880*/  PRMT R11, R11, 0x7770, RZ ;  /* 0x000077700b0b7816 */ /* 0x003fde00000000ff */
[----:B01----:R-:W-:-:S15]  /*0890*/  PRMT R11, R11, 0x7710, RZ ;  /* 0x000077100b0b7816 */ /* 0x003fde00000000ff */
[----:B01----:R-:W-:-:S15]  /*08a0*/  LOP3.LUT R11, R12, R11, RZ, 0xfc, !PT ;  /* 0x0000000b0c0b7212 */ /* 0x003fde00078efcff */
        /* <DEDUP_REMOVED lines=9> */
[----:B01----:R-:W-:-:S15]  /*0940*/  PRMT R10, R11, 0x5410, R10 ;  /* 0x000054100b0a7816 */ /* 0x003fde000000000a */
        /* <DEDUP_REMOVED lines=42> */
.L_x_1164:
[----:B01----:R-:W-:-:S15]  /*0bf0*/  RET.ABS.NODEC R20 0x0 ;  /* 0x0000000014007950 */ /* 0x003fde0003e00000 */
.L_x_1165:
        /* <DEDUP_REMOVED lines=16> */
.L_x_1964:


//--------------------- .text._ZN41_INTERNAL_2148b633_10_fmha_i8_cu_e1def6af6nvcuda4wmma8mma_syncERNS1_8fragmentINS1_11accumulatorELi16ELi16ELi16EivEERKNS2_INS1_8matrix_aELi16ELi16ELi16EaNS1_9row_majorEEERKNS2_INS1_8matrix_bELi16ELi16ELi16EaS7_EERKS4_b --------------------------
	.section	.text._ZN41_INTERNAL_2148b633_10_fmha_i8_cu_e1def6af6nvcuda4wmma8mma_syncERNS1_8fragmentINS1_11accumulatorELi16ELi16ELi16EivEERKNS2_INS1_8matrix_aELi16ELi16ELi16EaNS1_9row_majorEEERKNS2_INS1_8matrix_bELi16ELi16ELi16EaS7_EERKS4_b,"ax",@progbits
	.sectioninfo	@"SHI_REGISTERS=54"
	.align	128
.text._ZN41_INTERNAL_2148b633_10_fmha_i8_cu_e1def6af6nvcuda4wmma8mma_syncERNS1_8fragmentINS1_11accumulatorELi16ELi16ELi16EivEERKNS2_INS1_8matrix_aELi16ELi16ELi16EaNS1_9row_majorEEERKNS2_INS1_8matrix_bELi16ELi16ELi16EaS7_EERKS4_b:
        .type           _ZN41_INTERNAL_2148b633_10_fmha_i8_cu_e1def6af6nvcuda4wmma8mma_syncERNS1_8fragmentINS1_11accumulatorELi16ELi16ELi16EivEERKNS2_INS1_8matrix_aELi16ELi16ELi16EaNS1_9row_majorEEERKNS2_INS1_8matrix_bELi16ELi16ELi16EaS7_EERKS4_b,@function
        .size           _ZN41_INTERNAL_2148b633_10_fmha_i8_cu_e1def6af6nvcuda4wmma8mma_syncERNS1_8fragmentINS1_11accumulatorELi16ELi16ELi16EivEERKNS2_INS1_8matrix_aELi16ELi16ELi16EaNS1_9row_majorEEERKNS2_INS1_8matrix_bELi16ELi16ELi16EaS7_EERKS4_b,(.L_x_1965 - _ZN41_INTERNAL_2148b633_10_fmha_i8_cu_e1def6af6nvcuda4wmma8mma_syncERNS1_8fragmentINS1_11accumulatorELi16ELi16ELi16EivEERKNS2_INS1_8matrix_aELi16ELi16ELi16EaNS1_9row_majorEEERKNS2_INS1_8matrix_bELi16ELi16ELi16EaS7_EERKS4_b)
_ZN41_INTERNAL_2148b633_10_fmha_i8_cu_e1def6af6nvcuda4wmma8mma_syncERNS1_8fragmentINS1_11accumulatorELi16ELi16ELi16EivEERKNS2_INS1_8matrix_aELi16ELi16ELi16EaNS1_9row_majorEEERKNS2_INS1_8matrix_bELi16ELi16ELi16EaS7_EERKS4_b:
        /* <DEDUP_REMOVED lines=49> */
.L_x_1168:
        /* <DEDUP_REMOVED lines=204> */
.L_x_1167:
        /* <DEDUP_REMOVED lines=204> */
.L_x_1169:
[----:B01----:R-:W-:-:S15]  /*1c90*/  BSYNC B0 ;  /* 0x0000000000007941 */ /* 0x003fde0003800000 */
.L_x_1166:
[----:B01----:R-:W-:-:S15]  /*1ca0*/  BRA `(.L_x_1170) ;  /* 0x0000000000007947 */ /* 0x003fde0003800000 */
.L_x_1170:
[----:B01----:R-:W-:-:S15]  /*1cb0*/  RET.ABS.NODEC R20 0x0 ;  /* 0x0000000014007950 */ /* 0x003fde0003e00000 */
.L_x_1171:
        /* <DEDUP_REMOVED lines=12> */
.L_x_1965:


//--------------------- .text._ZN41_INTERNAL_2148b633_10_fmha_i8_cu_e1def6af6nvcuda4wmma19__get_storage_valueIfffEET0_T1_ --------------------------
	.section	.text._ZN41_INTERNAL_2148b633_10_fmha_i8_cu_e1def6af6nvcuda4wmma19__get_storage_valueIfffEET0_T1_,"ax",@progbits
	.sectioninfo	@"SHI_REGISTERS=24"
	.align	128
.text._ZN41_INTERNAL_2148b633_10_fmha_i8_cu_e1def6af6nvcuda4wmma19__get_storage_valueIfffEET0_T1_:
        .type           _ZN41_INTERNAL_2148b633_10_fmha_i8_cu_e1def6af6nvcuda4wmma19__get_storage_valueIfffEET0_T1_,@function
        .size           _ZN41_INTERNAL_2148b633_10_fmha_i8_cu_e1def6af6nvcuda4wmma19__get_storage_valueIfffEET0_T1_,(.L_x_2078 - _ZN41_INTERNAL_2148b633_10_fmha_i8_cu_e1def6af6nvcuda4wmma19__get_storage_valueIfffEET0_T1_)
_ZN41_INTERNAL_2148b633_10_fmha_i8_cu_e1def6af6nvcuda4wmma19__get_storage_valueIfffEET0_T1_:
[----:B01----:R-:W-:-:S15]  /*0000*/  MOV R4, R4 ;  /* 0x0000000400047202 */ /* 0x003fde0000000f00 */
[----:B01----:R-:W-:-:S15]  /*0010*/  MOV R0, R4 ;  /* 0x0000000400007202 */ /* 0x003fde0000000f00 */
[----:B01----:R-:W-:-:S15]  /*0020*/  MOV R0, R0 ;  /* 0x0000000000007202 */ /* 0x003fde0000000f00 */
[----:B01----:R-:W-:-:S15]  /*0030*/  MOV R4, R0 ;  /* 0x0000000000047202 */ /* 0x003fde0000000f00 */
[----:B01----:R-:W-:-:S15]  /*0040*/  MOV R4, R4 ;  /* 0x0000000400047202 */ /* 0x003fde0000000f00 */
[----:B01----:R-:W-:-:S15]  /*0050*/  BRA `(.L_x_1172) ;  /* 0x0000000000007947 */ /* 0x003fde0003800000 */
.L_x_1172:
[----:B01----:R-:W-:-:S15]  /*0060*/  MOV R4, R4 ;  /* 0x0000000400047202 */ /* 0x003fde0000000f00 */
[----:B01----:R-:W-:-:S15]  /*0070*/  RET.ABS.NODEC R20 0x0 ;  /* 0x0000000014007950 */ /* 0x003fde0003e00000 */
.L_x_1173:
        /* <DEDUP_REMOVED lines=16> */
.L_x_2078:


//--------------------- .text._ZN41_INTERNAL_2148b633_10_fmha_i8_cu_e1def6af6nvcuda4wmma19__get_storage_valueIiiiEET0_T1_ --------------------------
	.section	.text._ZN41_INTERNAL_2148b633_10_fmha_i8_cu_e1def6af6nvcuda4wmma19__get_storage_valueIiiiEET0_T1_,"ax",@progbits
	.sectioninfo	@"SHI_REGISTERS=24"
	.align	128
.text._ZN41_INTERNAL_2148b633_10_fmha_i8_cu_e1def6af6nvcuda4wmma19__get_storage_valueIiiiEET0_T1_:
        .type           _ZN41_INTERNAL_2148b633_10_fmha_i8_cu_e1def6af6nvcuda4wmma19__get_storage_valueIiiiEET0_T1_,@function
        .size           _ZN41_INTERNAL_2148b633_10_fmha_i8_cu_e1def6af6nvcuda4wmma19__get_storage_valueIiiiEET0_T1_,(.L_x_2079 - _ZN41_INTERNAL_2148b633_10_fmha_i8_cu_e1def6af6nvcuda4wmma19__get_storage_valueIiiiEET0_T1_)
_ZN41_INTERNAL_2148b633_10_fmha_i8_cu_e1def6af6nvcuda4wmma19__get_storage_valueIiiiEET0_T1_:
[----:B01----:R-:W-:-:S15]  /*0000*/  MOV R4, R4 ;  /* 0x0000000400047202 */ /* 0x003fde0000000f00 */
[----:B01----:R-:W-:-:S15]  /*0010*/  MOV R0, R4 ;  /* 0x0000000400007202 */ /* 0x003fde0000000f00 */
[----:B01----:R-:W-:-:S15]  /*0020*/  MOV R0, R0 ;  /* 0x0000000000007202 */ /* 0x003fde0000000f00 */
[----:B01----:R-:W-:-:S15]  /*0030*/  MOV R4, R0 ;  /* 0x0000000000047202 */ /* 0x003fde0000000f00 */
[----:B01----:R-:W-:-:S15]  /*0040*/  MOV R4, R4 ;  /* 0x0000000400047202 */ /* 0x003fde0000000f00 */
[----:B01----:R-:W-:-:S15]  /*0050*/  BRA `(.L_x_1174) ;  /* 0x0000000000007947 */ /* 0x003fde0003800000 */
.L_x_1174:
[----:B01----:R-:W-:-:S15]  /*0060*/  MOV R4, R4 ;  /* 0x0000000400047202 */ /* 0x003fde0000000f00 */
[----:B01----:R-:W-:-:S15]  /*0070*/  RET.ABS.NODEC R20 0x0 ;  /* 0x0000000014007950 */ /* 0x003fde0003e00000 */
.L_x_1175:
        /* <DEDUP_REMOVED lines=16> */
.L_x_2079:


//--------------------- .text.fminf               --------------------------
	.section	.text.fminf,"ax",@progbits
	.sectioninfo	@"SHI_REGISTERS=24"
	.align	128
.text.fminf:
        .type           fminf,@function
        .size           fminf,(.L_x_2099 - fminf)
fminf:
[----:B01----:R-:W-:-:S15]  /*0000*/  MOV R5, R5 ;  /* 0x0000000500057202 */ /* 0x003fde0000000f00 */
[----:B01----:R-:W-:-:S15]  /*0010*/  MOV R4, R4 ;  /* 0x0000000400047202 */ /* 0x003fde0000000f00 */
[----:B01----:R-:W-:-:S15]  /*0020*/  MOV R4, R4 ;  /* 0x0000000400047202 */ /* 0x003fde0000000f00 */
[----:B01----:R-:W-:-:S15]  /*0030*/  MOV R5, R5 ;  /* 0x0000000500057202 */ /* 0x003fde0000000f00 */
[----:B01----:R-:W-:-:S15]  /*0040*/  FMNMX R4, R4, R5, PT ;  /* 0x0000000504047209 */ /* 0x003fde0003800000 */
[----:B01----:R-:W-:-:S15]  /*0050*/  MOV R4, R4 ;  /* 0x0000000400047202 */ /* 0x003fde0000000f00 */
[----:B01----:R-:W-:-:S15]  /*0060*/  MOV R4, R4 ;  /* 0x0000000400047202 */ /* 0x003fde0000000f00 */
[----:B01----:R-:W-:-:S15]  /*0070*/  RET.ABS.NODEC R20 0x0 ;  /* 0x0000000014007950 */ /* 0x003fde0003e00000 */
.L_x_1176:
        /* <DEDUP_REMOVED lines=16> */
.L_x_2099:


//--------------------- .text.fmaxf               --------------------------
	.section	.text.fmaxf,"ax",@progbits
	.sectioninfo	@"SHI_REGISTERS=24"
	.align	128
.text.fmaxf:
        .type           fmaxf,@function
        .size           fmaxf,(.L_x_2100 - fmaxf)
fmaxf:
[----:B01----:R-:W-:-:S15]  /*0000*/  MOV R5, R5 ;  /* 0x0000000500057202 */ /* 0x003fde0000000f00 */
[----:B01----:R-:W-:-:S15]  /*0010*/  MOV R4, R4 ;  /* 0x0000000400047202 */ /* 0x003fde0000000f00 */
[----:B01----:R-:W-:-:S15]  /*0020*/  MOV R4, R4 ;  /* 0x0000000400047202 */ /* 0x003fde0000000f00 */
[----:B01----:R-:W-:-:S15]  /*0030*/  MOV R5, R5 ;  /* 0x0000000500057202 */ /* 0x003fde0000000f00 */
[----:B01----:R-:W-:-:S15]  /*0040*/  FMNMX R4, R4, R5, !PT ;  /* 0x0000000504047209 */ /* 0x003fde0007800000 */
[----:B01----:R-:W-:-:S15]  /*0050*/  MOV R4, R4 ;  /* 0x0000000400047202 */ /* 0x003fde0000000f00 */
[----:B01----:R-:W-:-:S15]  /*0060*/  MOV R4, R4 ;  /* 0x0000000400047202 */ /* 0x003fde0000000f00 */
[----:B01----:R-:W-:-:S15]  /*0070*/  RET.ABS.NODEC R20 0x0 ;  /* 0x0000000014007950 */ /* 0x003fde0003e00000 */
.L_x_1177:
        /* <DEDUP_REMOVED lines=16> */
.L_x_2100:


//--------------------- .text.__frcp_rn           --------------------------
	.section	.text.__frcp_rn,"ax",@progbits
	.sectioninfo	@"SHI_REGISTERS=24"
	.align	128
.text.__frcp_rn:
        .type           __frcp_rn,@function
        .size           __frcp_rn,(.L_x_2090 - __frcp_rn)
__frcp_rn:
[----:B01----:R-:W-:-:S15]  /*0000*/  IADD3 R1, R1, -0x10, RZ ;  /* 0xfffffff001017810 */ /* 0x003fde0007ffe0ff */
[----:B01----:R1:W0:-:S15]  /*0010*/  S2R R0, SR_LMEMHIOFF ;  /* 0x0000000000007919 */ /* 0x00321e0000003700 */
[----:B01----:R-:W-:-:S15]  /*0020*/  ISETP.GE.U32.AND P0, PT, R1, R0, PT ;  /* 0x000000000100720c */ /* 0x003fde0003f06070 */
[----:B01----:R-:W-:-:S15]  /*0030*/  @P0 BRA `(.L_x_1178) ;  /* 0x0000001000000947 */ /* 0x003fde0003800000 */
[----:B01----:R-:W-:-:S15]  /*0040*/  BPT.TRAP 0x1 ;  /* 0x000000040000795c */ /* 0x003fde0000300000 */
.L_x_1178:
[----:B01----:R1:W-:-:S15]  /*0050*/  STL [R1+0x8], R21 ;  /* 0x0000081501007387 */ /* 0x0033de0000100800 */
[----:B01----:R1:W-:-:S15]  /*0060*/  STL [R1+0x4], R20 ;  /* 0x0000041401007387 */ /* 0x0033de0000100800 */
[----:B01----:R1:W-:-:S15]  /*0070*/  STL [R1], R2 ;  /* 0x0000000201007387 */ /* 0x0033de0000100800 */
[----:B01----:R-:W0:-:S15]  /*0080*/  BMOV.32.CLEAR R2, B6 ;  /* 0x0000000006027355 */ /* 0x003e1e0000100000 */
[----:B01----:R-:W-:-:S15]  /*0090*/  MOV R4, R4 ;  /* 0x0000000400047202 */ /* 0x003fde0000000f00 */
[----:B01----:R-:W-:-:S15]  /*00a0*/  BSSY B6, `(.L_x_1179) ;  /* 0x0000024000067945 */ /* 0x003fde0003800000 */
[----:B01----:R-:W-:-:S15]  /*00b0*/  MOV R4, R4 ;  /* 0x0000000400047202 */ /* 0x003fde0000000f00 */
[----:B01----:R-:W-:-:S15]  /*00c0*/  MOV R4, R4 ;  /* 0x0000000400047202 */ /* 0x003fde0000000f00 */
[----:B01----:R-:W-:-:S15]  /*00d0*/  MOV R4, R4 ;  /* 0x0000000400047202 */ /* 0x003fde0000000f00 */
[----:B01----:R-:W-:-:S15]  /*00e0*/  MOV R4, R4 ;  /* 0x0000000400047202 */ /* 0x003fde0000000f00 */
[----:B01----:R-:W-:-:S15]  /*00f0*/  MOV R4, R4 ;  /* 0x0000000400047202 */ /* 0x003fde0000000f00 */
[----:B01----:R-:W-:-:S15]  /*0100*/  MOV R0, R4 ;  /* 0x0000000400007202 */ /* 0x003fde0000000f00 */
[----:B01----:R-:W-:-:S15]  /*0110*/  IADD3 R0, R0, 0x1800000, RZ ;  /* 0x0180000000007810 */ /* 0x003fde0007ffe0ff */
[----:B01----:R-:W-:-:S15]  /*0120*/  LOP3.LUT R0, R0, 0x7f800000, RZ, 0xc0, !PT ;  /* 0x7f80000000007812 */ /* 0x003fde00078ec0ff */
[----:B01----:R-:W-:-:S15]  /*0130*/  MOV R3, 0x1ffffff ;  /* 0x01ffffff00037802 */ /* 0x003fde0000000f00 */
[----:B01----:R-:W-:-:S15]  /*0140*/  ISETP.GT.U32.AND P0, PT, R0, R3, PT ;  /* 0x000000030000720c */ /* 0x003fde0003f04070 */
[----:B01----:R-:W-:-:S15]  /*0150*/  MOV R4, R4 ;  /* 0x0000000400047202 */ /* 0x003fde0000000f00 */
[----:B01----:R-:W-:-:S15]  /*0160*/  @P0 BRA `(.L_x_1180) ;  /* 0x000000a000000947 */ /* 0x003fde0003800000 */
[----:B01----:R-:W-:-:S15]  /*0170*/  MOV R4, R4 ;  /* 0x0000000400047202 */ /* 0x003fde0000000f00 */
[----:B01----:R-:W-:-:S15]  /*0180*/  MOV R4, R4 ;  /* 0x0000000400047202 */ /* 0x003fde0000000f00 */
[----:B01----:R-:W-:-:S15]  /*0190*/  MOV R20, 32@lo((__frcp_rn + .L_x_214@srel)) ;  /* 0x0000000000147802 */ /* 0x003fde0000000f00 */
[----:B01----:R-:W-:-:S15]  /*01a0*/  MOV R21, 32@hi((__frcp_rn + .L_x_214@srel)) ;  /* 0x0000000000157802 */ /* 0x003fde0000000f00 */
[----:B01----:R-:W-:-:S15]  /*01b0*/  CALL.ABS.NOINC `(__cuda_sm20_rcp_rn_f32_slowpath) ;  /* 0x0000000000007943 */ /* 0x003fde0003c00000 */
.L_x_214:
[----:B01----:R-:W-:-:S15]  /*01c0*/  MOV R4, R4 ;  /* 0x0000000400047202 */ /* 0x003fde0000000f00 */
[----:B01----:R-:W-:-:S15]  /*01d0*/  MOV R4, R4 ;  /* 0x0000000400047202 */ /* 0x003fde0000000f00 */
[----:B01----:R-:W-:-:S15]  /*01e0*/  MOV R4, R4 ;  /* 0x0000000400047202 */ /* 0x003fde0000000f00 */
[----:B01----:R-:W-:-:S15]  /*01f0*/  MOV R4, R4 ;  /* 0x0000000400047202 */ /* 0x003fde0000000f00 */
[----:B01----:R-:W-:-:S15]  /*0200*/  BRA `(.L_x_1181) ;  /* 0x0000006000007947 */ /* 0x003fde0003800000 */
.L_x_1180:
[----:B01----:R1:W0:-:S15]  /*0210*/  MUFU.RCP R0, R4 ;  /* 0x0000000400007308 */ /* 0x00321e0000001000 */
[----:B01----:R-:W-:-:S15]  /*0220*/  MOV R3, 0xbf800000 ;  /* 0xbf80000000037802 */ /* 0x003fde0000000f00 */
[----:B01----:R-:W-:-:S15]  /*0230*/  FFMA R3, R4, R0, R3 ;  /* 0x0000000004037223 */ /* 0x003fde0000000003 */
[----:B01----:R-:W-:-:S15]  /*0240*/  FADD.FTZ R3, -RZ, -R3 ;  /* 0x80000003ff037221 */ /* 0x003fde0000010100 */
[----:B01----:R-:W-:-:S15]  /*0250*/  FFMA R3, R0, R3, R0 ;  /* 0x0000000300037223 */ /* 0x003fde0000000000 */
[----:B01----:R-:W-:-:S15]  /*0260*/  MOV R4, R3 ;  /* 0x0000000300047202 */ /* 0x003fde0000000f00 */
.L_x_1181:
[----:B01----:R-:W-:-:S15]  /*0270*/  MOV R4, R4 ;  /* 0x0000000400047202 */ /* 0x003fde0000000f00 */
[----:B01----:R-:W-:-:S15]  /*0280*/  MOV R4, R4 ;  /* 0x0000000400047202 */ /* 0x003fde0000000f00 */
[----:B01----:R-:W-:-:S15]  /*0290*/  MOV R4, R4 ;  /* 0x0000000400047202 */ /* 0x003fde0000000f00 */
[----:B01----:R-:W-:-:S15]  /*02a0*/  MOV R4, R4 ;  /* 0x0000000400047202 */ /* 0x003fde0000000f00 */
[----:B01----:R-:W-:-:S15]  /*02b0*/  MOV R4, R4 ;  /* 0x0000000400047202 */ /* 0x003fde0000000f00 */
[----:B01----:R-:W-:-:S15]  /*02c0*/  MOV R4, R4 ;  /* 0x0000000400047202 */ /* 0x003fde0000000f00 */
[----:B01----:R-:W-:-:S15]  /*02d0*/  BRA `(.L_x_1182) ;  /* 0x0000000000007947 */ /* 0x003fde0003800000 */
.L_x_1182:
[----:B01----:R-:W-:-:S15]  /*02e0*/  BSYNC B6 ;  /* 0x0000000000067941 */ /* 0x003fde0003800000 */
.L_x_1179:
[----:B01----:R1:W-:-:S15]  /*02f0*/  BMOV.32 B6, R2 ;  /* 0x0000000206007356 */ /* 0x0033de0000000000 */
[----:B01----:R1:W0:-:S15]  /*0300*/  LDL R2, [R1] ;  /* 0x0000000001027983 */ /* 0x00321e0000100800 */
[----:B01----:R1:W0:-:S15]  /*0310*/  LDL R20, [R1+0x4] ;  /* 0x0000040001147983 */ /* 0x00321e0000100800 */
[----:B01----:R1:W0:-:S15]  /*0320*/  LDL R21, [R1+0x8] ;  /* 0x0000080001157983 */ /* 0x00321e0000100800 */
[----:B01----:R-:W-:-:S15]  /*0330*/  IADD3 R1, R1, 0x10, RZ ;  /* 0x0000001001017810 */ /* 0x003fde0007ffe0ff */
[----:B01----:R-:W-:-:S15]  /*0340*/  RET.ABS.NODEC R20 0x0 ;  /* 0x0000000014007950 */ /* 0x003fde0003e00000 */
.L_x_1183:
        /* <DEDUP_REMOVED lines=11> */
.L_x_2090:


//--------------------- .text.__float2int_rn      --------------------------
	.section	.text.__float2int_rn,"ax",@progbits
	.sectioninfo	@"SHI_REGISTERS=24"
	.align	128
.text.__float2int_rn:
        .type           __float2int_rn,@function
        .size           __float2int_rn,(.L_x_2091 - __float2int_rn)
__float2int_rn:
[----:B01----:R-:W-:-:S15]  /*0000*/  MOV R4, R4 ;  /* 0x0000000400047202 */ /* 0x003fde0000000f00 */
[----:B01----:R-:W-:-:S15]  /*0010*/  MOV R4, R4 ;  /* 0x0000000400047202 */ /* 0x003fde0000000f00 */
[----:B01----:R1:W0:-:S15]  /*0020*/  F2I.NTZ R4, R4 ;  /* 0x0000000400047305 */ /* 0x00321e0000203100 */
[----:B01----:R-:W-:-:S15]  /*0030*/  MOV R4, R4 ;  /* 0x0000000400047202 */ /* 0x003fde0000000f00 */
[----:B01----:R-:W-:-:S15]  /*0040*/  MOV R4, R4 ;  /* 0x0000000400047202 */ /* 0x003fde0000000f00 */
[----:B01----:R-:W-:-:S15]  /*0050*/  RET.ABS.NODEC R20 0x0 ;  /* 0x0000000014007950 */ /* 0x003fde0003e00000 */
.L_x_1184:
        /* <DEDUP_REMOVED lines=10> */
.L_x_2091:


//--------------------- .text.__expf              --------------------------
	.section	.text.__expf,"ax",@progbits
	.sectioninfo	@"SHI_REGISTERS=24"
	.align	128
.text.__expf:
        .type           __expf,@function
        .size           __expf,(.L_x_2092 - __expf)
__expf:
[----:B01----:R-:W-:-:S15]  /*0000*/  MOV R4, R4 ;  /* 0x0000000400047202 */ /* 0x003fde0000000f00 */
[----:B01----:R-:W-:-:S15]  /*0010*/  MOV R4, R4 ;  /* 0x0000000400047202 */ /* 0x003fde0000000f00 */
[----:B01----:R-:W-:-:S15]  /*0020*/  FMUL R4, R4, 1.4426950216293334961 ;  /* 0x3fb8aa3b04047820 */ /* 0x003fde0000400000 */
[----:B01----:R-:W-:-:S15]  /*0030*/  MOV R4, R4 ;  /* 0x0000000400047202 */ /* 0x003fde0000000f00 */
[----:B01----:R-:W-:-:S15]  /*0040*/  MOV R4, R4 ;  /* 0x0000000400047202 */ /* 0x003fde0000000f00 */
[----:B01----:R-:W-:-:S15]  /*0050*/  MOV R4, R4 ;  /* 0x0000000400047202 */ /* 0x003fde0000000f00 */
[----:B01----:R-:W-:-:S15]  /*0060*/  MOV R4, R4 ;  /* 0x0000000400047202 */ /* 0x003fde0000000f00 */
[----:B01----:R-:W-:-:S15]  /*0070*/  MOV R0, 0xc2fc0000 ;  /* 0xc2fc000000007802 */ /* 0x003fde0000000f00 */
[----:B01----:R-:W-:-:S15]  /*0080*/  FSETP.LT.AND P0, PT, R4, R0, PT ;  /* 0x000000000400720b */ /* 0x003fde0003f01000 */
[----:B01----:R-:W-:-:S15]  /*0090*/  MOV R0, 0x3f000000 ;  /* 0x3f00000000007802 */ /* 0x003fde0000000f00 */
[----:B01----:R-:W-:-:S15]  /*00a0*/  FMUL R0, R4, R0 ;  /* 0x0000000004007220 */ /* 0x003fde0000400000 */
[----:B01----:R-:W-:-:S15]  /*00b0*/  FSEL R0, R0, R4, P0 ;  /* 0x0000000400007208 */ /* 0x003fde0000000000 */
[----:B01----:R1:W0:-:S15]  /*00c0*/  MUFU.EX2 R0, R0 ;  /* 0x0000000000007308 */ /* 0x00321e0000000800 */
[----:B01----:R-:W-:-:S15]  /*00d0*/  MOV R0, R0 ;  /* 0x0000000000007202 */ /* 0x003fde0000000f00 */
[----:B01----:R-:W-:-:S15]  /*00e0*/  FMUL R3, R0, R0 ;  /* 0x0000000000037220 */ /* 0x003fde0000400000 */
[----:B01----:R-:W-:-:S15]  /*00f0*/  FSEL R3, R3, R0, P0 ;  /* 0x0000000003037208 */ /* 0x003fde0000000000 */
[----:B01----:R-:W-:-:S15]  /*0100*/  MOV R3, R3 ;  /* 0x0000000300037202 */ /* 0x003fde0000000f00 */
[----:B01----:R-:W-:-:S15]  /*0110*/  MOV R3, R3 ;  /* 0x0000000300037202 */ /* 0x003fde0000000f00 */
[----:B01----:R-:W-:-:S15]  /*0120*/  MOV R4, R3 ;  /* 0x0000000300047202 */ /* 0x003fde0000000f00 */
[----:B01----:R-:W-:-:S15]  /*0130*/  MOV R4, R4 ;  /* 0x0000000400047202 */ /* 0x003fde0000000f00 */
[----:B01----:R-:W-:-:S15]  /*0140*/  RET.ABS.NODEC R20 0x0 ;  /* 0x0000000014007950 */ /* 0x003fde0003e00000 */
.L_x_1185:
        /* <DEDUP_REMOVED lines=11> */
.L_x_2092:


//--------------------- .text._ZN41_INTERNAL_2148b633_10_fmha_i8_cu_e1def6af3minEff --------------------------
	.section	.text._ZN41_INTERNAL_2148b633_10_fmha_i8_cu_e1def6af3minEff,"ax",@progbits
	.sectioninfo	@"SHI_REGISTERS=24"
	.align	128
.text._ZN41_INTERNAL_2148b633_10_fmha_i8_cu_e1def6af3minEff:
        .type           _ZN41_INTERNAL_2148b633_10_fmha_i8_cu_e1def6af3minEff,@function
        .size           _ZN41_INTERNAL_2148b633_10_fmha_i8_cu_e1def6af3minEff,(.L_x_1925 - _ZN41_INTERNAL_2148b633_10_fmha_i8_cu_e1def6af3minEff)
_ZN41_INTERNAL_2148b633_10_fmha_i8_cu_e1def6af3minEff:
[----:B01----:R-:W-:-:S15]  /*0000*/  IADD3 R1, R1, -0x10, RZ ;  /* 0xfffffff001017810 */ /* 0x003fde0007ffe0ff */
[----:B01----:R1:W0:-:S15]  /*0010*/  S2R R0, SR_LMEMHIOFF ;  /* 0x0000000000007919 */ /* 0x00321e0000003700 */
[----:B01----:R-:W-:-:S15]  /*0020*/  ISETP.GE.U32.AND P0, PT, R1, R0, PT ;  /* 0x000000000100720c */ /* 0x003fde0003f06070 */
[----:B01----:R-:W-:-:S15]  /*0030*/  @P0 BRA `(.L_x_1186) ;  /* 0x0000001000000947 */ /* 0x003fde0003800000 */
[----:B01----:R-:W-:-:S15]  /*0040*/  BPT.TRAP 0x1 ;  /* 0x000000040000795c */ /* 0x003fde0000300000 */
.L_x_1186:
[----:B01----:R1:W-:-:S15]  /*0050*/  STL [R1+0xc], R21 ;  /* 0x00000c1501007387 */ /* 0x0033de0000100800 */
[----:B01----:R1:W-:-:S15]  /*0060*/  STL [R1+0x8], R20 ;  /* 0x0000081401007387 */ /* 0x0033de0000100800 */
        /* <DEDUP_REMOVED lines=10> */
[----:B01----:R-:W-:-:S15]  /*0110*/  MOV R20, 32@lo((_ZN41_INTERNAL_2148b633_10_fmha_i8_cu_e1def6af3minEff + .L_x_215@srel)) ;  /* 0x0000000000147802 */ /* 0x003fde0000000f00 */
[----:B01----:R-:W-:-:S15]  /*0120*/  MOV R21, 32@hi((_ZN41_INTERNAL_2148b633_10_fmha_i8_cu_e1def6af3minEff + .L_x_215@srel)) ;  /* 0x0000000000157802 */ /* 0x003fde0000000f00 */
[----:B01----:R-:W-:-:S15]  /*0130*/  CALL.ABS.NOINC `(fminf) ;  /* 0x0000000000007943 */ /* 0x003fde0003c00000 */
.L_x_215:
[----:B01----:R-:W-:-:S15]  /*0140*/  MOV R4, R4 ;  /* 0x0000000400047202 */ /* 0x003fde0000000f00 */
[----:B01----:R-:W-:-:S15]  /*0150*/  MOV R4, R4 ;  /* 0x0000000400047202 */ /* 0x003fde0000000f00 */
[----:B01----:R-:W-:-:S15]  /*0160*/  BRA `(.L_x_1187) ;  /* 0x0000000000007947 */ /* 0x003fde0003800000 */
.L_x_1187:
[----:B01----:R-:W-:-:S15]  /*0170*/  MOV R4, R4 ;  /* 0x0000000400047202 */ /* 0x003fde0000000f00 */
[----:B01----:R1:W0:-:S15]  /*0180*/  LDL R2, [R1] ;  /* 0x0000000001027983 */ /* 0x00321e0000100800 */
[----:B01----:R1:W0:-:S15]  /*0190*/  LDL R16, [R1+0x4] ;  /* 0x0000040001107983 */ /* 0x00321e0000100800 */
[----:B01----:R1:W0:-:S15]  /*01a0*/  LDL R20, [R1+0x8] ;  /* 0x0000080001147983 */ /* 0x00321e0000100800 */
[----:B01----:R1:W0:-:S15]  /*01b0*/  LDL R21, [R1+0xc] ;  /* 0x00000c0001157983 */ /* 0x00321e0000100800 */
[----:B01----:R-:W-:-:S15]  /*01c0*/  IADD3 R1, R1, 0x10, RZ ;  /* 0x0000001001017810 */ /* 0x003fde0007ffe0ff */
[----:B01----:R-:W-:-:S15]  /*01d0*/  RET.ABS.NODEC R20 0x0 ;  /* 0x0000000014007950 */ /* 0x003fde0003e00000 */
.L_x_1188:
        /* <DEDUP_REMOVED lines=10> */
.L_x_1925:


//--------------------- .text._ZN41_INTERNAL_2148b633_10_fmha_i8_cu_e1def6af3maxEff --------------------------
	.section	.text._ZN41_INTERNAL_2148b633_10_fmha_i8_cu_e1def6af3maxEff,"ax",@progbits
	.sectioninfo	@"SHI_REGISTERS=24"
	.align	128
.text._ZN41_INTERNAL_2148b633_10_fmha_i8_cu_e1def6af3maxEff:
        .type           _ZN41_INTERNAL_2148b633_10_fmha_i8_cu_e1def6af3maxEff,@function
        .size           _ZN41_INTERNAL_2148b633_10_fmha_i8_cu_e1def6af3maxEff,(.L_x_1926 - _ZN41_INTERNAL_2148b633_10_fmha_i8_cu_e1def6af3maxEff)
_ZN41_INTERNAL_2148b633_10_fmha_i8_cu_e1def6af3maxEff:
[----:B01----:R-:W-:-:S15]  /*0000*/  IADD3 R1, R1, -0x10, RZ ;  /* 0xfffffff001017810 */ /* 0x003fde0007ffe0ff */
[----:B01----:R1:W0:-:S15]  /*0010*/  S2R R0, SR_LMEMHIOFF ;  /* 0x0000000000007919 */ /* 0x00321e0000003700 */
[----:B01----:R-:W-:-:S15]  /*0020*/  ISETP.GE.U32.AND P0, PT, R1, R0, PT ;  /* 0x000000000100720c */ /* 0x003fde0003f06070 */
[----:B01----:R-:W-:-:S15]  /*0030*/  @P0 BRA `(.L_x_1189) ;  /* 0x0000001000000947 */ /* 0x003fde0003800000 */
[----:B01----:R-:W-:-:S15]  /*0040*/  BPT.TRAP 0x1 ;  /* 0x000000040000795c */ /* 0x003fde0000300000 */
.L_x_1189:
        /* <DEDUP_REMOVED lines=12> */
[----:B01----:R-:W-:-:S15]  /*0110*/  MOV R20, 32@lo((_ZN41_INTERNAL_2148b633_10_fmha_i8_cu_e1def6af3maxEff + .L_x_216@srel)) ;  /* 0x0000000000147802 */ /* 0x003fde0000000f00 */
[----:B01----:R-:W-:-:S15]  /*0120*/  MOV R21, 32@hi((_ZN41_INTERNAL_2148b633_10_fmha_i8_cu_e1def6af3maxEff + .L_x_216@srel)) ;  /* 0x0000000000157802 */ /* 0x003fde0000000f00 */
[----:B01----:R-:W-:-:S15]  /*0130*/  CALL.ABS.NOINC `(fmaxf) ;  /* 0x0000000000007943 */ /* 0x003fde0003c00000 */
.L_x_216:
[----:B01----:R-:W-:-:S15]  /*0140*/  MOV R4, R4 ;  /* 0x0000000400047202 */ /* 0x003fde0000000f00 */
[----:B01----:R-:W-:-:S15]  /*0150*/  MOV R4, R4 ;  /* 0x0000000400047202 */ /* 0x003fde0000000f00 */
[----:B01----:R-:W-:-:S15]  /*0160*/  BRA `(.L_x_1190) ;  /* 0x0000000000007947 */ /* 0x003fde0003800000 */
.L_x_1190:
[----:B01----:R-:W-:-:S15]  /*0170*/  MOV R4, R4 ;  /* 0x0000000400047202 */ /* 0x003fde0000000f00 */
[----:B01----:R1:W0:-:S15]  /*0180*/  LDL R2, [R1] ;  /* 0x0000000001027983 */ /* 0x00321e0000100800 */
[----:B01----:R1:W0:-:S15]  /*0190*/  LDL R16, [R1+0x4] ;  /* 0x0000040001107983 */ /* 0x00321e0000100800 */
[----:B01----:R1:W0:-:S15]  /*01a0*/  LDL R20, [R1+0x8] ;  /* 0x0000080001147983 */ /* 0x00321e0000100800 */
[----:B01----:R1:W0:-:S15]  /*01b0*/  LDL R21, [R1+0xc] ;  /* 0x00000c0001157983 */ /* 0x00321e0000100800 */
[----:B01----:R-:W-:-:S15]  /*01c0*/  IADD3 R1, R1, 0x10, RZ ;  /* 0x0000001001017810 */ /* 0x003fde0007ffe0ff */
[----:B01----:R-:W-:-:S15]  /*01d0*/  RET.ABS.NODEC R20 0x0 ;  /* 0x0000000014007950 */ /* 0x003fde0003e00000 */
.L_x_1191:
        /* <DEDUP_REMOVED lines=10> */
.L_x_1926:


//--------------------- .text._ZN41_INTERNAL_2148b633_10_fmha_i8_cu_e1def6af24__cvta_generic_to_sharedEPKv --------------------------
	.section	.text._ZN41_INTERNAL_2148b633_10_fmha_i8_cu_e1def6af24__cvta_generic_to_sharedEPKv,"ax",@progbits
	.sectioninfo	@"SHI_REGISTERS=24"
	.align	128
.text._ZN41_INTERNAL_2148b633_10_fmha_i8_cu_e1def6af24__cvta_generic_to_sharedEPKv:
        .type           _ZN41_INTERNAL_2148b633_10_fmha_i8_cu_e1def6af24__cvta_generic_to_sharedEPKv,@function
        .size           _ZN41_INTERNAL_2148b633_10_fmha_i8_cu_e1def6af24__cvta_generic_to_sharedEPKv,(.L_x_1927 - _ZN41_INTERNAL_2148b633_10_fmha_i8_cu_e1def6af24__cvta_generic_to_sharedEPKv)
_ZN41_INTERNAL_2148b633_10_fmha_i8_cu_e1def6af24__cvta_generic_to_sharedEPKv:
        /* <DEDUP_REMOVED lines=12> */
[----:B01----:R-:W-:-:S15]  /*00c0*/  IADD3 R0, P0, R4, -R0, RZ ;  /* 0x8000000004007210 */ /* 0x003fde0007f1e0ff */
[----:B01----:R-:W-:-:S15]  /*00d0*/  IADD3.X R3, R5, ~R3, RZ, P0, !PT ;  /* 0x8000000305037210 */ /* 0x003fde00007fe4ff */
[----:B01----:R-:W-:-:S15]  /*00e0*/  MOV R0, R0 ;  /* 0x0000000000007202 */ /* 0x003fde0000000f00 */
[----:B01----:R-:W-:-:S15]  /*00f0*/  MOV R0, R0 ;  /* 0x0000000000007202 */ /* 0x003fde0000000f00 */
[----:B01----:R-:W-:-:S15]  /*0100*/  MOV R0, R0 ;  /* 0x0000000000007202 */ /* 0x003fde0000000f00 */
[----:B01----:R-:W-:-:S15]  /*0110*/  MOV R5, RZ ;  /* 0x000000ff00057202 */ /* 0x003fde0000000f00 */
[----:B01----:R-:W-:-:S15]  /*0120*/  MOV R4, R0 ;  /* 0x0000000000047202 */ /* 0x003fde0000000f00 */
[----:B01----:R-:W-:-:S15]  /*0130*/  MOV R5, R5 ;  /* 0x0000000500057202 */ /* 0x003fde0000000f00 */
[----:B01----:R-:W-:-:S15]  /*0140*/  BRA `(.L_x_1192) ;  /* 0x0000000000007947 */ /* 0x003fde0003800000 */
.L_x_1192:
[----:B01----:R-:W-:-:S15]  /*0150*/  MOV R4, R4 ;  /* 0x0000000400047202 */ /* 0x003fde0000000f00 */
[----:B01----:R-:W-:-:S15]  /*0160*/  MOV R5, R5 ;  /* 0x0000000500057202 */ /* 0x003fde0000000f00 */
[----:B01----:R-:W-:-:S15]  /*0170*/  RET.ABS.NODEC R20 0x0 ;  /* 0x0000000014007950 */ /* 0x003fde0003e00000 */
.L_x_1193:
        /* <DEDUP_REMOVED lines=16> */
.L_x_1927:


//--------------------- .text._ZN41_INTERNAL_2148b633_10_fmha_i8_cu_e1def6af15__shfl_xor_syncEjfii --------------------------
	.section	.text._ZN41_INTERNAL_2148b633_10_fmha_i8_cu_e1def6af15__shfl_xor_syncEjfii,"ax",@progbits
	.sectioninfo	@"SHI_REGISTERS=24"
	.align	128
.text._ZN41_INTERNAL_2148b633_10_fmha_i8_cu_e1def6af15__shfl_xor_syncEjfii:
        .type           _ZN41_INTERNAL_2148b633_10_fmha_i8_cu_e1def6af15__shfl_xor_syncEjfii,@function
        .size           _ZN41_INTERNAL_2148b633_10_fmha_i8_cu_e1def6af15__shfl_xor_syncEjfii,(.L_x_1928 - _ZN41_INTERNAL_2148b633_10_fmha_i8_cu_e1def6af15__shfl_xor_syncEjfii)
_ZN41_INTERNAL_2148b633_10_fmha_i8_cu_e1def6af15__shfl_xor_syncEjfii:
[----:B01----:R-:W-:-:S15]  /*0000*/  IADD3 R1, R1, -0x20, RZ ;  /* 0xffffffe001017810 */ /* 0x003fde0007ffe0ff */
[----:B01----:R1:W0:-:S15]  /*0010*/  S2R R0, SR_LMEMHIOFF ;  /* 0x0000000000007919 */ /* 0x00321e0000003700 */
[----:B01----:R-:W-:-:S15]  /*0020*/  ISETP.GE.U32.AND P0, PT, R1, R0, PT ;  /* 0x000000000100720c */ /* 0x003fde0003f06070 */
[----:B01----:R-:W-:-:S15]  /*0030*/  @P0 BRA `(.L_x_1194) ;  /* 0x0000001000000947 */ /* 0x003fde0003800000 */
[----:B01----:R-:W-:-:S15]  /*0040*/  BPT.TRAP 0x1 ;  /* 0x000000040000795c */ /* 0x003fde0000300000 */
.L_x_1194:
[----:B01----:R1:W-:-:S15]  /*0050*/  STL [R1+0x18], R21 ;  /* 0x0000181501007387 */ /* 0x0033de0000100800 */
[----:B01----:R1:W-:-:S15]  /*0060*/  STL [R1+0x14], R20 ;  /* 0x0000141401007387 */ /* 0x0033de0000100800 */
[----:B01----:R1:W-:-:S15]  /*0070*/  STL [R1+0x10], R19 ;  /* 0x0000101301007387 */ /* 0x0033de0000100800 */
        /* <DEDUP_REMOVED lines=16> */
.L_x_1929:
[----:B01----:R-:W-:-:S15]  /*0180*/  MOV R0, 0x20 ;  /* 0x0000002000007802 */ /* 0x003fde0000000f00 */
[----:B01----:R-:W-:-:S15]  /*0190*/  IADD3 R0, R0, -R19, RZ ;  /* 0x8000001300007210 */ /* 0x003fde0007ffe0ff */
[----:B01----:R-:W-:-:S15]  /*01a0*/  SHF.L.U32 R0, R0, 0x8, RZ ;  /* 0x0000000800007819 */ /* 0x003fde00000006ff */
[----:B01----:R-:W-:-:S15]  /*01b0*/  LOP3.LUT R0, R0, 0x1f, RZ, 0xfc, !PT ;  /* 0x0000001f00007812 */ /* 0x003fde00078efcff */
[----:B01----:R-:W-:-:S15]  /*01c0*/  MOV R2, R0 ;  /* 0x0000000000027202 */ /* 0x003fde0000000f00 */
[----:B01----:R-:W-:-:S15]  /*01d0*/  MOV R0, R17 ;  /* 0x0000001100007202 */ /* 0x003fde0000000f00 */
[----:B01----:R-:W-:-:S15]  /*01e0*/  MOV R0, R0 ;  /* 0x0000000000007202 */ /* 0x003fde0000000f00 */
[----:B01----:R-:W-:-:S15]  /*01f0*/  MOV R4, R0 ;  /* 0x0000000000047202 */ /* 0x003fde0000000f00 */
[----:B01----:R-:W-:-:S15]  /*0200*/  BRA.CONV ~URZ, `(.L_x_1195) ;  /* 0x000000d37f007947 */ /* 0x003fde000b800000 */
[----:B01----:R-:W-:-:S15]  /*0210*/  MOV R4, R4 ;  /* 0x0000000400047202 */ /* 0x003fde0000000f00 */
[----:B01----:R-:W-:-:S15]  /*0220*/  MOV R5, R18 ;  /* 0x0000001200057202 */ /* 0x003fde0000000f00 */
[----:B01----:R-:W-:-:S15]  /*0230*/  MOV R6, R2 ;  /* 0x0000000200067202 */ /* 0x003fde0000000f00 */
[----:B01----:R-:W-:-:S15]  /*0240*/  MOV R7, R16 ;  /* 0x0000001000077202 */ /* 0x003fde0000000f00 */
[----:B01----:R-:W-:-:S15]  /*0250*/  MOV R20, 32@lo((_ZN41_INTERNAL_2148b633_10_fmha_i8_cu_e1def6af15__shfl_xor_syncEjfii + .L_x_217@srel)) ;  /* 0x0000000000147802 */ /* 0x003fde0000000f00 */
[----:B01----:R-:W-:-:S15]  /*0260*/  MOV R21, 32@hi((_ZN41_INTERNAL_2148b633_10_fmha_i8_cu_e1def6af15__shfl_xor_syncEjfii + .L_x_217@srel)) ;  /* 0x0000000000157802 */ /* 0x003fde0000000f00 */
[----:B01----:R-:W-:-:S15]  /*0270*/  CALL.ABS.NOINC `(__cuda_sm70_shflsync_bfly_p) ;  /* 0x0000000000007943 */ /* 0x003fde0003c00000 */
.L_x_217:
[----:B01----:R-:W-:-:S15]  /*0280*/  MOV R4, R4 ;  /* 0x0000000400047202 */ /* 0x003fde0000000f00 */
[----:B01----:R-:W-:-:S15]  /*0290*/  MOV R5, R5 ;  /* 0x0000000500057202 */ /* 0x003fde0000000f00 */
[----:B01----:R-:W-:-:S15]  /*02a0*/  MOV R4, R4 ;  /* 0x0000000400047202 */ /* 0x003fde0000000f00 */
[----:B01----:R-:W-:-:S15]  /*02b0*/  MOV R4, R4 ;  /* 0x0000000400047202 */ /* 0x003fde0000000f00 */
[----:B01----:R-:W-:-:S15]  /*02c0*/  MOV R0, R4 ;  /* 0x0000000400007202 */ /* 0x003fde0000000f00 */
[----:B01----:R-:W-:-:S15]  /*02d0*/  BRA `(.L_x_1196) ;  /* 0x0000002000007947 */ /* 0x003fde0003800000 */
.L_x_1195:
[----:B01----:R1:W0:-:S15]  /*02e0*/  SHFL.BFLY PT, R0, R4, R18, R2 ;  /* 0x0c00001204007389 */ /* 0x00321e00000e0002 */
[----:B01----:R-:W-:-:S15]  /*02f0*/  MOV R0, R0 ;  /* 0x0000000000007202 */ /* 0x003fde0000000f00 */
.L_x_1196:
[----:B01----:R-:W-:-:S15]  /*0300*/  MOV R0, R0 ;  /* 0x0000000000007202 */ /* 0x003fde0000000f00 */
[----:B01----:R-:W-:-:S15]  /*0310*/  MOV R3, R0 ;  /* 0x0000000000037202 */ /* 0x003fde0000000f00 */
[----:B01----:R-:W-:-:S15]  /*0320*/  MOV R3, R3 ;  /* 0x0000000300037202 */ /* 0x003fde0000000f00 */
[----:B01----:R-:W-:-:S15]  /*0330*/  MOV R4, R3 ;  /* 0x0000000300047202 */ /* 0x003fde0000000f00 */
[----:B01----:R-:W-:-:S15]  /*0340*/  BRA `(.L_x_1197) ;  /* 0x0000000000007947 */ /* 0x003fde0003800000 */
.L_x_1197:
[----:B01----:R-:W-:-:S15]  /*0350*/  MOV R4, R4 ;  /* 0x0000000400047202 */ /* 0x003fde0000000f00 */
[----:B01----:R1:W0:-:S15]  /*0360*/  LDL R2, [R1] ;  /* 0x0000000001027983 */ /* 0x00321e0000100800 */
        /* <DEDUP_REMOVED lines=8> */
.L_x_1198:
        /* <DEDUP_REMOVED lines=9> */
.L_x_1928:


//--------------------- .nv.global.init           --------------------------
	.section	.nv.global.init,"aw",@progbits
	.align	4
.nv.global.init:
	.type		_ZZN4cuda3std3__48__detail21__stronger_order_cudaEiiE7__xform,@object
	.size		_ZZN4cuda3std3__48__detail21__stronger_order_cudaEiiE7__xform,(.L_0 - _ZZN4cuda3std3__48__detail21__stronger_order_cudaEiiE7__xform)
_ZZN4cuda3std3__48__detail21__stronger_order_cudaEiiE7__xform:
        /*0000*/ 	.byte	0x03, 0x00, 0x00, 0x00, 0x04, 0x00, 0x00, 0x00, 0x04, 0x00, 0x00, 0x00, 0x03, 0x00, 0x00, 0x00
.L_0:


//--------------------- .nv.shared._ZN7gpuImpl6kernel15FMHAInferKernelILi128ELi128ELi128ELi8ELb1EEENSt9enable_ifIXeqT3_Lb1EEvE4typeEPKaS6_S6_S6_Pa11FMHAParamI8 --------------------------
	.section	.nv.shared._ZN7gpuImpl6kernel15FMHAInferKernelILi128ELi128ELi128ELi8ELb1EEENSt9enable_ifIXeqT3_Lb1EEvE4typeEPKaS6_S6_S6_Pa11FMHAParamI8,"aw",@nobits
	.align	4
.nv.shared._ZN7gpuImpl6kernel15FMHAInferKernelILi128ELi128ELi128ELi8ELb1EEENSt9enable_ifIXeqT3_Lb1EEvE4typeEPKaS6_S6_S6_Pa11FMHAParamI8:
	.type		_ZZN7gpuImpl6kernel15FMHAInferKernelILi128ELi128ELi128ELi8ELb1EEENSt9enable_ifIXeqT3_Lb1EEvE4typeEPKaS6_S6_S6_Pa11FMHAParamI8E3SLB,@object
	.size		_ZZN7gpuImpl6kernel15FMHAInferKernelILi128ELi128ELi128ELi8ELb1EEENSt9enable_ifIXeqT3_Lb1EEvE4typeEPKaS6_S6_S6_Pa11FMHAParamI8E3SLB,(.L_1 - _ZZN7gpuImpl6kernel15FMHAInferKernelILi128ELi128ELi128ELi8ELb1EEENSt9enable_ifIXeqT3_Lb1EEvE4typeEPKaS6_S6_S6_Pa11FMHAParamI8E3SLB)
_ZZN7gpuImpl6kernel15FMHAInferKernelILi128ELi128ELi128ELi8ELb1EEENSt9enable_ifIXeqT3_Lb1EEvE4typeEPKaS6_S6_S6_Pa11FMHAParamI8E3SLB:
	.zero		8192
.L_1:


//--------------------- .nv.shared._ZN7gpuImpl6kernel15FMHAInferKernelILi128ELi128ELi256ELi8ELb1EEENSt9enable_ifIXeqT3_Lb1EEvE4typeEPKaS6_S6_S6_Pa11FMHAParamI8 --------------------------
	.section	.nv.shared._ZN7gpuImpl6kernel15FMHAInferKernelILi128ELi128ELi256ELi8ELb1EEENSt9enable_ifIXeqT3_Lb1EEvE4typeEPKaS6_S6_S6_Pa11FMHAParamI8,"aw",@nobits
	.align	4
.nv.shared._ZN7gpuImpl6kernel15FMHAInferKernelILi128ELi128ELi256ELi8ELb1EEENSt9enable_ifIXeqT3_Lb1EEvE4typeEPKaS6_S6_S6_Pa11FMHAParamI8:
	.type		_ZZN7gpuImpl6kernel15FMHAInferKernelILi128ELi128ELi256ELi8ELb1EEENSt9enable_ifIXeqT3_Lb1EEvE4typeEPKaS6_S6_S6_Pa11FMHAParamI8E3SLB,@object
	.size		_ZZN7gpuImpl6kernel15FMHAInferKernelILi128ELi128ELi256ELi8ELb1EEENSt9enable_ifIXeqT3_Lb1EEvE4typeEPKaS6_S6_S6_Pa11FMHAParamI8E3SLB,(.L_2 - _ZZN7gpuImpl6kernel15FMHAInferKernelILi128ELi128ELi256ELi8ELb1EEENSt9enable_ifIXeqT3_Lb1EEvE4typeEPKaS6_S6_S6_Pa11FMHAParamI8E3SLB)
_ZZN7gpuImpl6kernel15FMHAInferKernelILi128ELi128ELi256ELi8ELb1EEENSt9enable_ifIXeqT3_Lb1EEvE4typeEPKaS6_S6_S6_Pa11FMHAParamI8E3SLB:
	.zero		8192
.L_2:


//--------------------- .nv.shared._ZN7gpuImpl6kernel15FMHAInferKernelILi128ELi128ELi384ELi8ELb1EEENSt9enable_ifIXeqT3_Lb1EEvE4typeEPKaS6_S6_S6_Pa11FMHAParamI8 --------------------------
	.section	.nv.shared._ZN7gpuImpl6kernel15FMHAInferKernelILi128ELi128ELi384ELi8ELb1EEENSt9enable_ifIXeqT3_Lb1EEvE4typeEPKaS6_S6_S6_Pa11FMHAParamI8,"aw",@nobits
	.align	4
.nv.shared._ZN7gpuImpl6kernel15FMHAInferKernelILi128ELi128ELi384ELi8ELb1EEENSt9enable_ifIXeqT3_Lb1EEvE4typeEPKaS6_S6_S6_Pa11FMHAParamI8:
	.type		_ZZN7gpuImpl6kernel15FMHAInferKernelILi128ELi128ELi384ELi8ELb1EEENSt9enable_ifIXeqT3_Lb1EEvE4typeEPKaS6_S6_S6_Pa11FMHAParamI8E3SLB,@object
	.size		_ZZN7gpuImpl6kernel15FMHAInferKernelILi128ELi128ELi384ELi8ELb1EEENSt9enable_ifIXeqT3_Lb1EEvE4typeEPKaS6_S6_S6_Pa11FMHAParamI8E3SLB,(.L_3 - _ZZN7gpuImpl6kernel15FMHAInferKernelILi128ELi128ELi384ELi8ELb1EEENSt9enable_ifIXeqT3_Lb1EEvE4typeEPKaS6_S6_S6_Pa11FMHAParamI8E3SLB)
_ZZN7gpuImpl6kernel15FMHAInferKernelILi128ELi128ELi384ELi8ELb1EEENSt9enable_ifIXeqT3_Lb1EEvE4typeEPKaS6_S6_S6_Pa11FMHAParamI8E3SLB:
	.zero		8192
.L_3:


//--------------------- .nv.shared._ZN7gpuImpl6kernel15FMHAInferKernelILi128ELi128ELi512ELi8ELb1EEENSt9enable_ifIXeqT3_Lb1EEvE4typeEPKaS6_S6_S6_Pa11FMHAParamI8 --------------------------
	.section	.nv.shared._ZN7gpuImpl6kernel15FMHAInferKernelILi128ELi128ELi512ELi8ELb1EEENSt9enable_ifIXeqT3_Lb1EEvE4typeEPKaS6_S6_S6_Pa11FMHAParamI8,"aw",@nobits
	.align	4
.nv.shared._ZN7gpuImpl6kernel15FMHAInferKernelILi128ELi128ELi512ELi8ELb1EEENSt9enable_ifIXeqT3_Lb1EEvE4typeEPKaS6_S6_S6_Pa11FMHAParamI8:
	.type		_ZZN7gpuImpl6kernel15FMHAInferKernelILi128ELi128ELi512ELi8ELb1EEENSt9enable_ifIXeqT3_Lb1EEvE4typeEPKaS6_S6_S6_Pa11FMHAParamI8E3SLB,@object
	.size		_ZZN7gpuImpl6kernel15FMHAInferKernelILi128ELi128ELi512ELi8ELb1EEENSt9enable_ifIXeqT3_Lb1EEvE4typeEPKaS6_S6_S6_Pa11FMHAParamI8E3SLB,(.L_4 - _ZZN7gpuImpl6kernel15FMHAInferKernelILi128ELi128ELi512ELi8ELb1EEENSt9enable_ifIXeqT3_Lb1EEvE4typeEPKaS6_S6_S6_Pa11FMHAParamI8E3SLB)
_ZZN7gpuImpl6kernel15FMHAInferKernelILi128ELi128ELi512ELi8ELb1EEENSt9enable_ifIXeqT3_Lb1EEvE4typeEPKaS6_S6_S6_Pa11FMHAParamI8E3SLB:
	.zero		8192
.L_4:


//--------------------- .nv.shared._ZN7gpuImpl6kernel15FMHAInferKernelILi128ELi128ELi1024ELi8ELb1EEENSt9enable_ifIXeqT3_Lb1EEvE4typeEPKaS6_S6_S6_Pa11FMHAParamI8 --------------------------
	.section	.nv.shared._ZN7gpuImpl6kernel15FMHAInferKernelILi128ELi128ELi1024ELi8ELb1EEENSt9enable_ifIXeqT3_Lb1EEvE4typeEPKaS6_S6_S6_Pa11FMHAParamI8,"aw",@nobits
	.align	4
.nv.shared._ZN7gpuImpl6kernel15FMHAInferKernelILi128ELi128ELi1024ELi8ELb1EEENSt9enable_ifIXeqT3_Lb1EEvE4typeEPKaS6_S6_S6_Pa11FMHAParamI8:
	.type		_ZZN7gpuImpl6kernel15FMHAInferKernelILi128ELi128ELi1024ELi8ELb1EEENSt9enable_ifIXeqT3_Lb1EEvE4typeEPKaS6_S6_S6_Pa11FMHAParamI8E3SLB,@object
	.size		_ZZN7gpuImpl6kernel15FMHAInferKernelILi128ELi128ELi1024ELi8ELb1EEENSt9enable_ifIXeqT3_Lb1EEvE4typeEPKaS6_S6_S6_Pa11FMHAParamI8E3SLB,(.L_5 - _ZZN7gpuImpl6kernel15FMHAInferKernelILi128ELi128ELi1024ELi8ELb1EEENSt9enable_ifIXeqT3_Lb1EEvE4typeEPKaS6_S6_S6_Pa11FMHAParamI8E3SLB)
_ZZN7gpuImpl6kernel15FMHAInferKernelILi128ELi128ELi1024ELi8ELb1EEENSt9enable_ifIXeqT3_Lb1EEvE4typeEPKaS6_S6_S6_Pa11FMHAParamI8E3SLB:
	.zero		8192
.L_5:


//--------------------- .nv.shared._ZN7gpuImpl6kernel15FMHAInferKernelILi128ELi128ELi2048ELi8ELb1EEENSt9enable_ifIXeqT3_Lb1EEvE4typeEPKaS6_S6_S6_Pa11FMHAParamI8 --------------------------
	.section	.nv.shared._ZN7gpuImpl6kernel15FMHAInferKernelILi128ELi128ELi2048ELi8ELb1EEENSt9enable_ifIXeqT3_Lb1EEvE4typeEPKaS6_S6_S6_Pa11FMHAParamI8,"aw",@nobits
	.align	4
.nv.shared._ZN7gpuImpl6kernel15FMHAInferKernelILi128ELi128ELi2048ELi8ELb1EEENSt9enable_ifIXeqT3_Lb1EEvE4typeEPKaS6_S6_S6_Pa11FMHAParamI8:
	.type		_ZZN7gpuImpl6kernel15FMHAInferKernelILi128ELi128ELi2048ELi8ELb1EEENSt9enable_ifIXeqT3_Lb1EEvE4typeEPKaS6_S6_S6_Pa11FMHAParamI8E3SLB,@object
	.size		_ZZN7gpuImpl6kernel15FMHAInferKernelILi128ELi128ELi2048ELi8ELb1EEENSt9enable_ifIXeqT3_Lb1EEvE4typeEPKaS6_S6_S6_Pa11FMHAParamI8E3SLB,(.L_6 - _ZZN7gpuImpl6kernel15FMHAInferKernelILi128ELi128ELi2048ELi8ELb1EEENSt9enable_ifIXeqT3_Lb1EEvE4typeEPKaS6_S6_S6_Pa11FMHAParamI8E3SLB)
_ZZN7gpuImpl6kernel15FMHAInferKernelILi128ELi128ELi2048ELi8ELb1EEENSt9enable_ifIXeqT3_Lb1EEvE4typeEPKaS6_S6_S6_Pa11FMHAParamI8E3SLB:
	.zero		8192
.L_6:
